//
// Generated by NVIDIA NVVM Compiler
//
// Compiler Build ID: CL-36424714
// Cuda compilation tools, release 13.0, V13.0.88
// Based on NVVM 20.0.0
//

.version 9.0
.target sm_100
.address_size 64

	// .globl	_Z13sum_reductionPfS_
.extern .func  (.param .b32 func_retval0) vprintf
(
	.param .b64 vprintf_param_0,
	.param .b64 vprintf_param_1
)
;
.global .align 4 .b8 precalc_xorwow_matrix[102400];
.global .align 4 .b8 precalc_xorwow_offset_matrix[102400];
.global .align 4 .b8 mrg32k3aM1[2304];
.global .align 4 .b8 mrg32k3aM2[2304];
.global .align 4 .b8 mrg32k3aM1SubSeq[2016];
.global .align 4 .b8 mrg32k3aM2SubSeq[2016];
.global .align 4 .b8 mrg32k3aM1Seq[2304];
.global .align 4 .b8 mrg32k3aM2Seq[2304];
.const .align 8 .b8 __cr_lgamma_table[72];
// _ZZ13sum_reductionPfS_E11partial_sum has been demoted
// _ZZ15calcRolloutCostPfS_E11partial_sum has been demoted
// _ZZ16calcRolloutCost2PfS_E11partial_sum has been demoted
// _ZZ13min_reductionPfS_E11partial_sum has been demoted
// _ZZ14min_reduction2PfS_E11partial_sum has been demoted
// _ZZ4genWP7ControlPfS1_S0_E1w has been demoted
// _ZZ11genWCorrectP7ControlPfS1_S0_S0_E1w has been demoted
// _ZZ14wsum_reductionP7ControlS0_E11partial_sum has been demoted
// _ZZ22wsum_reduction_partialP7ControlS0_iE11partial_sum has been demoted
.global .align 8 .u64 dev_in_fcn;
.global .align 8 .u64 dev_out_fcn;
.global .align 8 .u64 dev_nominal_fcn;
.global .align 8 .u64 dev_turn_circle_intersec;
.global .align 1 .b8 $str[11] = {37, 46, 51, 102, 32, 37, 46, 51, 102, 10};
.global .align 1 .b8 $str$1[16] = {109, 105, 110, 32, 99, 111, 115, 116, 58, 32, 37, 46, 51, 102, 10};
.global .align 1 .b8 $str$2[23] = {61, 61, 61, 61, 61, 61, 61, 61, 61, 61, 61, 61, 61, 61, 61, 61, 61, 61, 61, 61, 61, 10};
.global .align 1 .b8 $str$3[13] = {102, 108, 111, 97, 116, 58, 32, 37, 46, 51, 102, 10};
.global .align 4 .b8 __cudart_i2opi_f[24] = {65, 144, 67, 60, 153, 149, 98, 219, 192, 221, 52, 245, 209, 87, 39, 252, 41, 21, 68, 78, 110, 131, 249, 162};

.visible .entry _Z13sum_reductionPfS_(
	.param .u64 .ptr .align 1 _Z13sum_reductionPfS__param_0,
	.param .u64 .ptr .align 1 _Z13sum_reductionPfS__param_1
)
{
	.reg .pred 	%p<5>;
	.reg .b32 	%r<16>;
	.reg .b32 	%f<8>;
	.reg .b64 	%rd<11>;
	// demoted variable
	.shared .align 4 .b8 _ZZ13sum_reductionPfS_E11partial_sum[256];
	ld.param.u64 	%rd2, [_Z13sum_reductionPfS__param_0];
	ld.param.u64 	%rd1, [_Z13sum_reductionPfS__param_1];
	cvta.to.global.u64 	%rd3, %rd2;
	mov.u32 	%r1, %ctaid.x;
	mov.u32 	%r15, %ntid.x;
	mul.lo.s32 	%r7, %r15, %r1;
	shl.b32 	%r8, %r7, 1;
	mov.u32 	%r3, %tid.x;
	add.s32 	%r9, %r8, %r3;
	mul.wide.s32 	%rd4, %r9, 4;
	add.s64 	%rd5, %rd3, %rd4;
	ld.global.f32 	%f1, [%rd5];
	add.s32 	%r10, %r9, %r15;
	mul.wide.u32 	%rd6, %r10, 4;
	add.s64 	%rd7, %rd3, %rd6;
	ld.global.f32 	%f2, [%rd7];
	add.f32 	%f3, %f1, %f2;
	shl.b32 	%r11, %r3, 2;
	mov.u32 	%r12, _ZZ13sum_reductionPfS_E11partial_sum;
	add.s32 	%r4, %r12, %r11;
	st.shared.f32 	[%r4], %f3;
	bar.sync 	0;
	setp.lt.u32 	%p1, %r15, 2;
	@%p1 bra 	$L__BB0_4;
$L__BB0_1:
	shr.u32 	%r6, %r15, 1;
	setp.ge.u32 	%p2, %r3, %r6;
	@%p2 bra 	$L__BB0_3;
	shl.b32 	%r13, %r6, 2;
	add.s32 	%r14, %r4, %r13;
	ld.shared.f32 	%f4, [%r14];
	ld.shared.f32 	%f5, [%r4];
	add.f32 	%f6, %f4, %f5;
	st.shared.f32 	[%r4], %f6;
$L__BB0_3:
	bar.sync 	0;
	setp.gt.u32 	%p3, %r15, 3;
	mov.u32 	%r15, %r6;
	@%p3 bra 	$L__BB0_1;
$L__BB0_4:
	setp.ne.s32 	%p4, %r3, 0;
	@%p4 bra 	$L__BB0_6;
	ld.shared.f32 	%f7, [_ZZ13sum_reductionPfS_E11partial_sum];
	cvta.to.global.u64 	%rd8, %rd1;
	mul.wide.u32 	%rd9, %r1, 4;
	add.s64 	%rd10, %rd8, %rd9;
	st.global.f32 	[%rd10], %f7;
$L__BB0_6:
	ret;

}
	// .globl	_Z10initCurandP17curandStateXORWOWm
.visible .entry _Z10initCurandP17curandStateXORWOWm(
	.param .u64 .ptr .align 1 _Z10initCurandP17curandStateXORWOWm_param_0,
	.param .u64 _Z10initCurandP17curandStateXORWOWm_param_1
)
{
	.reg .pred 	%p<24>;
	.reg .b32 	%r<413>;
	.reg .b64 	%rd<19>;

	ld.param.u64 	%rd8, [_Z10initCurandP17curandStateXORWOWm_param_0];
	ld.param.u64 	%rd9, [_Z10initCurandP17curandStateXORWOWm_param_1];
	cvta.to.global.u64 	%rd10, %rd8;
	mov.u32 	%r182, %tid.x;
	mov.u32 	%r183, %ctaid.x;
	mov.u32 	%r184, %ntid.x;
	mad.lo.s32 	%r185, %r183, %r184, %r182;
	cvt.s64.s32 	%rd18, %r185;
	mul.wide.s32 	%rd11, %r185, 48;
	add.s64 	%rd2, %rd10, %rd11;
	cvt.u32.u64 	%r186, %rd9;
	xor.b32  	%r187, %r186, -1429050551;
	mul.lo.s32 	%r188, %r187, 1099087573;
	{ .reg .b32 tmp; mov.b64 {tmp, %r189}, %rd9; }
	xor.b32  	%r190, %r189, -136515619;
	mul.lo.s32 	%r191, %r190, -1703105765;
	add.s32 	%r192, %r188, %r191;
	add.s32 	%r193, %r192, 6615241;
	add.s32 	%r194, %r188, 123456789;
	st.global.v2.u32 	[%rd2], {%r193, %r194};
	xor.b32  	%r195, %r188, 362436069;
	add.s32 	%r196, %r191, 521288629;
	st.global.v2.u32 	[%rd2+8], {%r195, %r196};
	xor.b32  	%r197, %r191, 88675123;
	add.s32 	%r198, %r188, 5783321;
	st.global.v2.u32 	[%rd2+16], {%r197, %r198};
	setp.eq.s32 	%p1, %r185, 0;
	@%p1 bra 	$L__BB1_42;
	mov.b32 	%r319, 0;
$L__BB1_2:
	and.b64  	%rd4, %rd18, 3;
	setp.eq.s64 	%p2, %rd4, 0;
	@%p2 bra 	$L__BB1_41;
	mul.wide.u32 	%rd12, %r319, 3200;
	mov.u64 	%rd13, precalc_xorwow_matrix;
	add.s64 	%rd5, %rd13, %rd12;
	cvt.u32.u64 	%r2, %rd4;
	mov.b32 	%r320, 0;
$L__BB1_4:
	mov.b32 	%r333, 0;
	mov.u32 	%r334, %r333;
	mov.u32 	%r335, %r333;
	mov.u32 	%r336, %r333;
	mov.u32 	%r337, %r333;
	mov.u32 	%r326, %r333;
$L__BB1_5:
	mul.wide.u32 	%rd14, %r326, 4;
	add.s64 	%rd15, %rd2, %rd14;
	ld.global.u32 	%r10, [%rd15+4];
	shl.b32 	%r11, %r326, 5;
	mov.b32 	%r332, 0;
$L__BB1_6:
	.pragma "nounroll";
	shr.u32 	%r203, %r10, %r332;
	and.b32  	%r204, %r203, 1;
	setp.eq.b32 	%p3, %r204, 1;
	not.pred 	%p4, %p3;
	add.s32 	%r205, %r11, %r332;
	mul.lo.s32 	%r206, %r205, 5;
	mul.wide.u32 	%rd16, %r206, 4;
	add.s64 	%rd6, %rd5, %rd16;
	@%p4 bra 	$L__BB1_8;
	ld.global.u32 	%r207, [%rd6];
	xor.b32  	%r337, %r337, %r207;
	ld.global.u32 	%r208, [%rd6+4];
	xor.b32  	%r336, %r336, %r208;
	ld.global.u32 	%r209, [%rd6+8];
	xor.b32  	%r335, %r335, %r209;
	ld.global.u32 	%r210, [%rd6+12];
	xor.b32  	%r334, %r334, %r210;
	ld.global.u32 	%r211, [%rd6+16];
	xor.b32  	%r333, %r333, %r211;
$L__BB1_8:
	and.b32  	%r213, %r203, 2;
	setp.eq.s32 	%p5, %r213, 0;
	@%p5 bra 	$L__BB1_10;
	ld.global.u32 	%r214, [%rd6+20];
	xor.b32  	%r337, %r337, %r214;
	ld.global.u32 	%r215, [%rd6+24];
	xor.b32  	%r336, %r336, %r215;
	ld.global.u32 	%r216, [%rd6+28];
	xor.b32  	%r335, %r335, %r216;
	ld.global.u32 	%r217, [%rd6+32];
	xor.b32  	%r334, %r334, %r217;
	ld.global.u32 	%r218, [%rd6+36];
	xor.b32  	%r333, %r333, %r218;
$L__BB1_10:
	and.b32  	%r220, %r203, 4;
	setp.eq.s32 	%p6, %r220, 0;
	@%p6 bra 	$L__BB1_12;
	ld.global.u32 	%r221, [%rd6+40];
	xor.b32  	%r337, %r337, %r221;
	ld.global.u32 	%r222, [%rd6+44];
	xor.b32  	%r336, %r336, %r222;
	ld.global.u32 	%r223, [%rd6+48];
	xor.b32  	%r335, %r335, %r223;
	ld.global.u32 	%r224, [%rd6+52];
	xor.b32  	%r334, %r334, %r224;
	ld.global.u32 	%r225, [%rd6+56];
	xor.b32  	%r333, %r333, %r225;
$L__BB1_12:
	and.b32  	%r227, %r203, 8;
	setp.eq.s32 	%p7, %r227, 0;
	@%p7 bra 	$L__BB1_14;
	ld.global.u32 	%r228, [%rd6+60];
	xor.b32  	%r337, %r337, %r228;
	ld.global.u32 	%r229, [%rd6+64];
	xor.b32  	%r336, %r336, %r229;
	ld.global.u32 	%r230, [%rd6+68];
	xor.b32  	%r335, %r335, %r230;
	ld.global.u32 	%r231, [%rd6+72];
	xor.b32  	%r334, %r334, %r231;
	ld.global.u32 	%r232, [%rd6+76];
	xor.b32  	%r333, %r333, %r232;
$L__BB1_14:
	and.b32  	%r234, %r203, 16;
	setp.eq.s32 	%p8, %r234, 0;
	@%p8 bra 	$L__BB1_16;
	ld.global.u32 	%r235, [%rd6+80];
	xor.b32  	%r337, %r337, %r235;
	ld.global.u32 	%r236, [%rd6+84];
	xor.b32  	%r336, %r336, %r236;
	ld.global.u32 	%r237, [%rd6+88];
	xor.b32  	%r335, %r335, %r237;
	ld.global.u32 	%r238, [%rd6+92];
	xor.b32  	%r334, %r334, %r238;
	ld.global.u32 	%r239, [%rd6+96];
	xor.b32  	%r333, %r333, %r239;
$L__BB1_16:
	and.b32  	%r241, %r203, 32;
	setp.eq.s32 	%p9, %r241, 0;
	@%p9 bra 	$L__BB1_18;
	ld.global.u32 	%r242, [%rd6+100];
	xor.b32  	%r337, %r337, %r242;
	ld.global.u32 	%r243, [%rd6+104];
	xor.b32  	%r336, %r336, %r243;
	ld.global.u32 	%r244, [%rd6+108];
	xor.b32  	%r335, %r335, %r244;
	ld.global.u32 	%r245, [%rd6+112];
	xor.b32  	%r334, %r334, %r245;
	ld.global.u32 	%r246, [%rd6+116];
	xor.b32  	%r333, %r333, %r246;
$L__BB1_18:
	and.b32  	%r248, %r203, 64;
	setp.eq.s32 	%p10, %r248, 0;
	@%p10 bra 	$L__BB1_20;
	ld.global.u32 	%r249, [%rd6+120];
	xor.b32  	%r337, %r337, %r249;
	ld.global.u32 	%r250, [%rd6+124];
	xor.b32  	%r336, %r336, %r250;
	ld.global.u32 	%r251, [%rd6+128];
	xor.b32  	%r335, %r335, %r251;
	ld.global.u32 	%r252, [%rd6+132];
	xor.b32  	%r334, %r334, %r252;
	ld.global.u32 	%r253, [%rd6+136];
	xor.b32  	%r333, %r333, %r253;
$L__BB1_20:
	and.b32  	%r255, %r203, 128;
	setp.eq.s32 	%p11, %r255, 0;
	@%p11 bra 	$L__BB1_22;
	ld.global.u32 	%r256, [%rd6+140];
	xor.b32  	%r337, %r337, %r256;
	ld.global.u32 	%r257, [%rd6+144];
	xor.b32  	%r336, %r336, %r257;
	ld.global.u32 	%r258, [%rd6+148];
	xor.b32  	%r335, %r335, %r258;
	ld.global.u32 	%r259, [%rd6+152];
	xor.b32  	%r334, %r334, %r259;
	ld.global.u32 	%r260, [%rd6+156];
	xor.b32  	%r333, %r333, %r260;
$L__BB1_22:
	and.b32  	%r262, %r203, 256;
	setp.eq.s32 	%p12, %r262, 0;
	@%p12 bra 	$L__BB1_24;
	ld.global.u32 	%r263, [%rd6+160];
	xor.b32  	%r337, %r337, %r263;
	ld.global.u32 	%r264, [%rd6+164];
	xor.b32  	%r336, %r336, %r264;
	ld.global.u32 	%r265, [%rd6+168];
	xor.b32  	%r335, %r335, %r265;
	ld.global.u32 	%r266, [%rd6+172];
	xor.b32  	%r334, %r334, %r266;
	ld.global.u32 	%r267, [%rd6+176];
	xor.b32  	%r333, %r333, %r267;
$L__BB1_24:
	and.b32  	%r269, %r203, 512;
	setp.eq.s32 	%p13, %r269, 0;
	@%p13 bra 	$L__BB1_26;
	ld.global.u32 	%r270, [%rd6+180];
	xor.b32  	%r337, %r337, %r270;
	ld.global.u32 	%r271, [%rd6+184];
	xor.b32  	%r336, %r336, %r271;
	ld.global.u32 	%r272, [%rd6+188];
	xor.b32  	%r335, %r335, %r272;
	ld.global.u32 	%r273, [%rd6+192];
	xor.b32  	%r334, %r334, %r273;
	ld.global.u32 	%r274, [%rd6+196];
	xor.b32  	%r333, %r333, %r274;
$L__BB1_26:
	and.b32  	%r276, %r203, 1024;
	setp.eq.s32 	%p14, %r276, 0;
	@%p14 bra 	$L__BB1_28;
	ld.global.u32 	%r277, [%rd6+200];
	xor.b32  	%r337, %r337, %r277;
	ld.global.u32 	%r278, [%rd6+204];
	xor.b32  	%r336, %r336, %r278;
	ld.global.u32 	%r279, [%rd6+208];
	xor.b32  	%r335, %r335, %r279;
	ld.global.u32 	%r280, [%rd6+212];
	xor.b32  	%r334, %r334, %r280;
	ld.global.u32 	%r281, [%rd6+216];
	xor.b32  	%r333, %r333, %r281;
$L__BB1_28:
	and.b32  	%r283, %r203, 2048;
	setp.eq.s32 	%p15, %r283, 0;
	@%p15 bra 	$L__BB1_30;
	ld.global.u32 	%r284, [%rd6+220];
	xor.b32  	%r337, %r337, %r284;
	ld.global.u32 	%r285, [%rd6+224];
	xor.b32  	%r336, %r336, %r285;
	ld.global.u32 	%r286, [%rd6+228];
	xor.b32  	%r335, %r335, %r286;
	ld.global.u32 	%r287, [%rd6+232];
	xor.b32  	%r334, %r334, %r287;
	ld.global.u32 	%r288, [%rd6+236];
	xor.b32  	%r333, %r333, %r288;
$L__BB1_30:
	and.b32  	%r290, %r203, 4096;
	setp.eq.s32 	%p16, %r290, 0;
	@%p16 bra 	$L__BB1_32;
	ld.global.u32 	%r291, [%rd6+240];
	xor.b32  	%r337, %r337, %r291;
	ld.global.u32 	%r292, [%rd6+244];
	xor.b32  	%r336, %r336, %r292;
	ld.global.u32 	%r293, [%rd6+248];
	xor.b32  	%r335, %r335, %r293;
	ld.global.u32 	%r294, [%rd6+252];
	xor.b32  	%r334, %r334, %r294;
	ld.global.u32 	%r295, [%rd6+256];
	xor.b32  	%r333, %r333, %r295;
$L__BB1_32:
	and.b32  	%r297, %r203, 8192;
	setp.eq.s32 	%p17, %r297, 0;
	@%p17 bra 	$L__BB1_34;
	ld.global.u32 	%r298, [%rd6+260];
	xor.b32  	%r337, %r337, %r298;
	ld.global.u32 	%r299, [%rd6+264];
	xor.b32  	%r336, %r336, %r299;
	ld.global.u32 	%r300, [%rd6+268];
	xor.b32  	%r335, %r335, %r300;
	ld.global.u32 	%r301, [%rd6+272];
	xor.b32  	%r334, %r334, %r301;
	ld.global.u32 	%r302, [%rd6+276];
	xor.b32  	%r333, %r333, %r302;
$L__BB1_34:
	and.b32  	%r304, %r203, 16384;
	setp.eq.s32 	%p18, %r304, 0;
	@%p18 bra 	$L__BB1_36;
	ld.global.u32 	%r305, [%rd6+280];
	xor.b32  	%r337, %r337, %r305;
	ld.global.u32 	%r306, [%rd6+284];
	xor.b32  	%r336, %r336, %r306;
	ld.global.u32 	%r307, [%rd6+288];
	xor.b32  	%r335, %r335, %r307;
	ld.global.u32 	%r308, [%rd6+292];
	xor.b32  	%r334, %r334, %r308;
	ld.global.u32 	%r309, [%rd6+296];
	xor.b32  	%r333, %r333, %r309;
$L__BB1_36:
	and.b32  	%r311, %r203, 32768;
	setp.eq.s32 	%p19, %r311, 0;
	@%p19 bra 	$L__BB1_38;
	ld.global.u32 	%r312, [%rd6+300];
	xor.b32  	%r337, %r337, %r312;
	ld.global.u32 	%r313, [%rd6+304];
	xor.b32  	%r336, %r336, %r313;
	ld.global.u32 	%r314, [%rd6+308];
	xor.b32  	%r335, %r335, %r314;
	ld.global.u32 	%r315, [%rd6+312];
	xor.b32  	%r334, %r334, %r315;
	ld.global.u32 	%r316, [%rd6+316];
	xor.b32  	%r333, %r333, %r316;
$L__BB1_38:
	add.s32 	%r332, %r332, 16;
	setp.ne.s32 	%p20, %r332, 32;
	@%p20 bra 	$L__BB1_6;
	mad.lo.s32 	%r317, %r326, -31, %r11;
	add.s32 	%r326, %r317, 1;
	setp.ne.s32 	%p21, %r326, 5;
	@%p21 bra 	$L__BB1_5;
	st.global.u32 	[%rd2+4], %r337;
	st.global.u32 	[%rd2+8], %r336;
	st.global.u32 	[%rd2+12], %r335;
	st.global.u32 	[%rd2+16], %r334;
	st.global.u32 	[%rd2+20], %r333;
	add.s32 	%r320, %r320, 1;
	setp.lt.u32 	%p22, %r320, %r2;
	@%p22 bra 	$L__BB1_4;
$L__BB1_41:
	shr.u64 	%rd7, %rd18, 2;
	add.s32 	%r319, %r319, 1;
	setp.gt.u64 	%p23, %rd18, 3;
	mov.u64 	%rd18, %rd7;
	@%p23 bra 	$L__BB1_2;
$L__BB1_42:
	mov.b32 	%r318, 0;
	st.global.v2.u32 	[%rd2+24], {%r318, %r318};
	st.global.u32 	[%rd2+32], %r318;
	mov.b64 	%rd17, 0;
	st.global.u64 	[%rd2+40], %rd17;
	ret;

}
	// .globl	_Z10normalRandP17curandStateXORWOWPff
.visible .entry _Z10normalRandP17curandStateXORWOWPff(
	.param .u64 .ptr .align 1 _Z10normalRandP17curandStateXORWOWPff_param_0,
	.param .u64 .ptr .align 1 _Z10normalRandP17curandStateXORWOWPff_param_1,
	.param .f32 _Z10normalRandP17curandStateXORWOWPff_param_2
)
{
	.reg .pred 	%p<5>;
	.reg .b32 	%r<32>;
	.reg .b32 	%f<35>;
	.reg .b64 	%rd<9>;

	ld.param.u64 	%rd3, [_Z10normalRandP17curandStateXORWOWPff_param_0];
	ld.param.u64 	%rd2, [_Z10normalRandP17curandStateXORWOWPff_param_1];
	ld.param.f32 	%f4, [_Z10normalRandP17curandStateXORWOWPff_param_2];
	cvta.to.global.u64 	%rd4, %rd3;
	mov.u32 	%r2, %tid.x;
	mov.u32 	%r3, %ctaid.x;
	mov.u32 	%r4, %ntid.x;
	mad.lo.s32 	%r1, %r3, %r4, %r2;
	mul.wide.s32 	%rd5, %r1, 48;
	add.s64 	%rd1, %rd4, %rd5;
	ld.global.u32 	%r5, [%rd1+24];
	setp.eq.s32 	%p1, %r5, 1;
	@%p1 bra 	$L__BB2_2;
	ld.global.u32 	%r6, [%rd1+20];
	ld.global.u32 	%r7, [%rd1+8];
	ld.global.v2.u32 	{%r8, %r9}, [%rd1];
	shr.u32 	%r10, %r9, 2;
	xor.b32  	%r11, %r10, %r9;
	shl.b32 	%r12, %r6, 4;
	shl.b32 	%r13, %r11, 1;
	xor.b32  	%r14, %r12, %r13;
	xor.b32  	%r15, %r14, %r6;
	xor.b32  	%r16, %r15, %r11;
	add.s32 	%r17, %r8, %r16;
	add.s32 	%r18, %r17, 362437;
	shr.u32 	%r19, %r7, 2;
	xor.b32  	%r20, %r19, %r7;
	shl.b32 	%r21, %r16, 4;
	shl.b32 	%r22, %r20, 1;
	xor.b32  	%r23, %r22, %r21;
	xor.b32  	%r24, %r23, %r20;
	xor.b32  	%r25, %r24, %r16;
	add.s32 	%r26, %r8, %r25;
	add.s32 	%r27, %r26, 724874;
	cvt.rn.f32.u32 	%f5, %r18;
	fma.rn.f32 	%f6, %f5, 0f2F800000, 0f2F000000;
	cvt.rn.f32.u32 	%f7, %r27;
	fma.rn.f32 	%f8, %f7, 0f30C90FDB, 0f30490FDB;
	setp.lt.f32 	%p2, %f6, 0f00800000;
	mul.f32 	%f9, %f6, 0f4B000000;
	selp.f32 	%f10, %f9, %f6, %p2;
	selp.f32 	%f11, 0fC1B80000, 0f00000000, %p2;
	mov.b32 	%r28, %f10;
	add.s32 	%r29, %r28, -1059760811;
	and.b32  	%r30, %r29, -8388608;
	sub.s32 	%r31, %r28, %r30;
	mov.b32 	%f12, %r31;
	cvt.rn.f32.s32 	%f13, %r30;
	fma.rn.f32 	%f14, %f13, 0f34000000, %f11;
	add.f32 	%f15, %f12, 0fBF800000;
	fma.rn.f32 	%f16, %f15, 0fBE055027, 0f3E1039F6;
	fma.rn.f32 	%f17, %f16, %f15, 0fBDF8CDCC;
	fma.rn.f32 	%f18, %f17, %f15, 0f3E0F2955;
	fma.rn.f32 	%f19, %f18, %f15, 0fBE2AD8B9;
	fma.rn.f32 	%f20, %f19, %f15, 0f3E4CED0B;
	fma.rn.f32 	%f21, %f20, %f15, 0fBE7FFF22;
	fma.rn.f32 	%f22, %f21, %f15, 0f3EAAAA78;
	fma.rn.f32 	%f23, %f22, %f15, 0fBF000000;
	mul.f32 	%f24, %f15, %f23;
	fma.rn.f32 	%f25, %f24, %f15, %f15;
	fma.rn.f32 	%f26, %f14, 0f3F317218, %f25;
	setp.gt.u32 	%p3, %r28, 2139095039;
	fma.rn.f32 	%f27, %f10, 0f7F800000, 0f7F800000;
	selp.f32 	%f28, %f27, %f26, %p3;
	setp.eq.f32 	%p4, %f10, 0f00000000;
	mul.f32 	%f29, %f28, 0fC0000000;
	selp.f32 	%f30, 0f7F800000, %f29, %p4;
	sqrt.rn.f32 	%f31, %f30;
	sin.approx.f32 	%f32, %f8;
	mul.f32 	%f34, %f31, %f32;
	bra.uni 	$L__BB2_3;
$L__BB2_2:
	ld.global.f32 	%f34, [%rd1+32];
$L__BB2_3:
	cvta.to.global.u64 	%rd6, %rd2;
	mul.f32 	%f33, %f4, %f34;
	mul.wide.s32 	%rd7, %r1, 4;
	add.s64 	%rd8, %rd6, %rd7;
	st.global.f32 	[%rd8], %f33;
	ret;

}
	// .globl	_Z13genControlOldP17curandStateXORWOWP7ControlPff
.visible .entry _Z13genControlOldP17curandStateXORWOWP7ControlPff(
	.param .u64 .ptr .align 1 _Z13genControlOldP17curandStateXORWOWP7ControlPff_param_0,
	.param .u64 .ptr .align 1 _Z13genControlOldP17curandStateXORWOWP7ControlPff_param_1,
	.param .u64 .ptr .align 1 _Z13genControlOldP17curandStateXORWOWP7ControlPff_param_2,
	.param .f32 _Z13genControlOldP17curandStateXORWOWP7ControlPff_param_3
)
{
	.reg .pred 	%p<13>;
	.reg .b32 	%r<71>;
	.reg .b32 	%f<75>;
	.reg .b64 	%rd<11>;

	ld.param.u64 	%rd5, [_Z13genControlOldP17curandStateXORWOWP7ControlPff_param_0];
	ld.param.u64 	%rd4, [_Z13genControlOldP17curandStateXORWOWP7ControlPff_param_1];
	ld.param.u64 	%rd6, [_Z13genControlOldP17curandStateXORWOWP7ControlPff_param_2];
	ld.param.f32 	%f9, [_Z13genControlOldP17curandStateXORWOWP7ControlPff_param_3];
	cvta.to.global.u64 	%rd1, %rd6;
	cvta.to.global.u64 	%rd7, %rd5;
	mov.u32 	%r2, %tid.x;
	mov.u32 	%r3, %ctaid.x;
	mov.u32 	%r4, %ntid.x;
	mad.lo.s32 	%r1, %r3, %r4, %r2;
	mul.wide.s32 	%rd8, %r1, 48;
	add.s64 	%rd2, %rd7, %rd8;
	ld.global.u32 	%r5, [%rd2+24];
	setp.eq.s32 	%p1, %r5, 1;
	@%p1 bra 	$L__BB3_2;
	ld.global.v2.u32 	{%r6, %r7}, [%rd2];
	shr.u32 	%r8, %r7, 2;
	xor.b32  	%r9, %r8, %r7;
	ld.global.v2.u32 	{%r10, %r11}, [%rd2+8];
	ld.global.v2.u32 	{%r12, %r13}, [%rd2+16];
	shl.b32 	%r14, %r13, 4;
	shl.b32 	%r15, %r9, 1;
	xor.b32  	%r16, %r15, %r14;
	xor.b32  	%r17, %r16, %r9;
	xor.b32  	%r18, %r17, %r13;
	add.s32 	%r19, %r6, %r18;
	add.s32 	%r20, %r19, 362437;
	shr.u32 	%r21, %r10, 2;
	xor.b32  	%r22, %r21, %r10;
	st.global.v2.u32 	[%rd2+8], {%r12, %r13};
	shl.b32 	%r23, %r18, 4;
	shl.b32 	%r24, %r22, 1;
	xor.b32  	%r25, %r24, %r23;
	xor.b32  	%r26, %r25, %r22;
	xor.b32  	%r27, %r26, %r18;
	st.global.v2.u32 	[%rd2+16], {%r18, %r27};
	add.s32 	%r28, %r6, 724874;
	st.global.v2.u32 	[%rd2], {%r28, %r11};
	add.s32 	%r29, %r27, %r28;
	cvt.rn.f32.u32 	%f10, %r20;
	fma.rn.f32 	%f11, %f10, 0f2F800000, 0f2F000000;
	cvt.rn.f32.u32 	%f12, %r29;
	fma.rn.f32 	%f13, %f12, 0f30C90FDB, 0f30490FDB;
	setp.lt.f32 	%p2, %f11, 0f00800000;
	mul.f32 	%f14, %f11, 0f4B000000;
	selp.f32 	%f15, %f14, %f11, %p2;
	selp.f32 	%f16, 0fC1B80000, 0f00000000, %p2;
	mov.b32 	%r30, %f15;
	add.s32 	%r31, %r30, -1059760811;
	and.b32  	%r32, %r31, -8388608;
	sub.s32 	%r33, %r30, %r32;
	mov.b32 	%f17, %r33;
	cvt.rn.f32.s32 	%f18, %r32;
	fma.rn.f32 	%f19, %f18, 0f34000000, %f16;
	add.f32 	%f20, %f17, 0fBF800000;
	fma.rn.f32 	%f21, %f20, 0fBE055027, 0f3E1039F6;
	fma.rn.f32 	%f22, %f21, %f20, 0fBDF8CDCC;
	fma.rn.f32 	%f23, %f22, %f20, 0f3E0F2955;
	fma.rn.f32 	%f24, %f23, %f20, 0fBE2AD8B9;
	fma.rn.f32 	%f25, %f24, %f20, 0f3E4CED0B;
	fma.rn.f32 	%f26, %f25, %f20, 0fBE7FFF22;
	fma.rn.f32 	%f27, %f26, %f20, 0f3EAAAA78;
	fma.rn.f32 	%f28, %f27, %f20, 0fBF000000;
	mul.f32 	%f29, %f20, %f28;
	fma.rn.f32 	%f30, %f29, %f20, %f20;
	fma.rn.f32 	%f31, %f19, 0f3F317218, %f30;
	setp.gt.u32 	%p3, %r30, 2139095039;
	fma.rn.f32 	%f32, %f15, 0f7F800000, 0f7F800000;
	selp.f32 	%f33, %f32, %f31, %p3;
	setp.eq.f32 	%p4, %f15, 0f00000000;
	mul.f32 	%f34, %f33, 0fC0000000;
	selp.f32 	%f35, 0f7F800000, %f34, %p4;
	sqrt.rn.f32 	%f36, %f35;
	sin.approx.f32 	%f37, %f13;
	cos.approx.f32 	%f38, %f13;
	mul.f32 	%f73, %f36, %f37;
	mul.f32 	%f39, %f36, %f38;
	st.global.f32 	[%rd2+32], %f39;
	mov.b32 	%r34, 1;
	st.global.u32 	[%rd2+24], %r34;
	bra.uni 	$L__BB3_3;
$L__BB3_2:
	mov.b32 	%r35, 0;
	st.global.u32 	[%rd2+24], %r35;
	ld.global.f32 	%f73, [%rd2+32];
$L__BB3_3:
	ld.global.f32 	%f40, [%rd1];
	fma.rn.f32 	%f41, %f9, %f73, %f40;
	cvta.to.global.u64 	%rd9, %rd4;
	mul.wide.s32 	%rd10, %r1, 8;
	add.s64 	%rd3, %rd9, %rd10;
	st.global.f32 	[%rd3], %f41;
	ld.global.u32 	%r36, [%rd2+24];
	setp.eq.s32 	%p5, %r36, 1;
	@%p5 bra 	$L__BB3_5;
	ld.global.v2.u32 	{%r37, %r38}, [%rd2];
	shr.u32 	%r39, %r38, 2;
	xor.b32  	%r40, %r39, %r38;
	ld.global.v2.u32 	{%r41, %r42}, [%rd2+8];
	ld.global.v2.u32 	{%r43, %r44}, [%rd2+16];
	shl.b32 	%r45, %r44, 4;
	shl.b32 	%r46, %r40, 1;
	xor.b32  	%r47, %r46, %r45;
	xor.b32  	%r48, %r47, %r40;
	xor.b32  	%r49, %r48, %r44;
	add.s32 	%r50, %r37, %r49;
	add.s32 	%r51, %r50, 362437;
	shr.u32 	%r52, %r41, 2;
	xor.b32  	%r53, %r52, %r41;
	st.global.v2.u32 	[%rd2+8], {%r43, %r44};
	shl.b32 	%r54, %r49, 4;
	shl.b32 	%r55, %r53, 1;
	xor.b32  	%r56, %r55, %r54;
	xor.b32  	%r57, %r56, %r53;
	xor.b32  	%r58, %r57, %r49;
	st.global.v2.u32 	[%rd2+16], {%r49, %r58};
	add.s32 	%r59, %r37, 724874;
	st.global.v2.u32 	[%rd2], {%r59, %r42};
	add.s32 	%r60, %r58, %r59;
	cvt.rn.f32.u32 	%f42, %r51;
	fma.rn.f32 	%f43, %f42, 0f2F800000, 0f2F000000;
	cvt.rn.f32.u32 	%f44, %r60;
	fma.rn.f32 	%f45, %f44, 0f30C90FDB, 0f30490FDB;
	setp.lt.f32 	%p6, %f43, 0f00800000;
	mul.f32 	%f46, %f43, 0f4B000000;
	selp.f32 	%f47, %f46, %f43, %p6;
	selp.f32 	%f48, 0fC1B80000, 0f00000000, %p6;
	mov.b32 	%r61, %f47;
	add.s32 	%r62, %r61, -1059760811;
	and.b32  	%r63, %r62, -8388608;
	sub.s32 	%r64, %r61, %r63;
	mov.b32 	%f49, %r64;
	cvt.rn.f32.s32 	%f50, %r63;
	fma.rn.f32 	%f51, %f50, 0f34000000, %f48;
	add.f32 	%f52, %f49, 0fBF800000;
	fma.rn.f32 	%f53, %f52, 0fBE055027, 0f3E1039F6;
	fma.rn.f32 	%f54, %f53, %f52, 0fBDF8CDCC;
	fma.rn.f32 	%f55, %f54, %f52, 0f3E0F2955;
	fma.rn.f32 	%f56, %f55, %f52, 0fBE2AD8B9;
	fma.rn.f32 	%f57, %f56, %f52, 0f3E4CED0B;
	fma.rn.f32 	%f58, %f57, %f52, 0fBE7FFF22;
	fma.rn.f32 	%f59, %f58, %f52, 0f3EAAAA78;
	fma.rn.f32 	%f60, %f59, %f52, 0fBF000000;
	mul.f32 	%f61, %f52, %f60;
	fma.rn.f32 	%f62, %f61, %f52, %f52;
	fma.rn.f32 	%f63, %f51, 0f3F317218, %f62;
	setp.gt.u32 	%p7, %r61, 2139095039;
	fma.rn.f32 	%f64, %f47, 0f7F800000, 0f7F800000;
	selp.f32 	%f65, %f64, %f63, %p7;
	setp.eq.f32 	%p8, %f47, 0f00000000;
	mul.f32 	%f66, %f65, 0fC0000000;
	selp.f32 	%f67, 0f7F800000, %f66, %p8;
	sqrt.rn.f32 	%f68, %f67;
	sin.approx.f32 	%f69, %f45;
	cos.approx.f32 	%f70, %f45;
	mul.f32 	%f74, %f68, %f69;
	mul.f32 	%f71, %f68, %f70;
	st.global.f32 	[%rd2+32], %f71;
	mov.b32 	%r65, 1;
	st.global.u32 	[%rd2+24], %r65;
	bra.uni 	$L__BB3_6;
$L__BB3_5:
	mov.b32 	%r66, 0;
	st.global.u32 	[%rd2+24], %r66;
	ld.global.f32 	%f74, [%rd2+32];
$L__BB3_6:
	ld.global.f32 	%f72, [%rd1+4];
	fma.rn.f32 	%f7, %f9, %f74, %f72;
	st.global.f32 	[%rd3+4], %f7;
	ld.global.f32 	%f8, [%rd3];
	setp.leu.f32 	%p9, %f8, 0f40200000;
	@%p9 bra 	$L__BB3_8;
	mov.b32 	%r68, 1075838976;
	st.global.u32 	[%rd3], %r68;
	bra.uni 	$L__BB3_10;
$L__BB3_8:
	setp.geu.f32 	%p10, %f8, 0f3FE66666;
	@%p10 bra 	$L__BB3_10;
	mov.b32 	%r67, 1072064102;
	st.global.u32 	[%rd3], %r67;
$L__BB3_10:
	setp.leu.f32 	%p11, %f7, 0f3F800000;
	@%p11 bra 	$L__BB3_12;
	mov.b32 	%r70, 1065353216;
	st.global.u32 	[%rd3+4], %r70;
	bra.uni 	$L__BB3_14;
$L__BB3_12:
	setp.geu.f32 	%p12, %f7, 0fBF800000;
	@%p12 bra 	$L__BB3_14;
	mov.b32 	%r69, -1082130432;
	st.global.u32 	[%rd3+4], %r69;
$L__BB3_14:
	ret;

}
	// .globl	_Z10genControlP17curandStateXORWOWP7ControlS2_f
.visible .entry _Z10genControlP17curandStateXORWOWP7ControlS2_f(
	.param .u64 .ptr .align 1 _Z10genControlP17curandStateXORWOWP7ControlS2_f_param_0,
	.param .u64 .ptr .align 1 _Z10genControlP17curandStateXORWOWP7ControlS2_f_param_1,
	.param .u64 .ptr .align 1 _Z10genControlP17curandStateXORWOWP7ControlS2_f_param_2,
	.param .f32 _Z10genControlP17curandStateXORWOWP7ControlS2_f_param_3
)
{
	.reg .pred 	%p<13>;
	.reg .b32 	%r<68>;
	.reg .b32 	%f<73>;
	.reg .b64 	%rd<13>;

	ld.param.u64 	%rd6, [_Z10genControlP17curandStateXORWOWP7ControlS2_f_param_0];
	ld.param.u64 	%rd4, [_Z10genControlP17curandStateXORWOWP7ControlS2_f_param_1];
	ld.param.u64 	%rd5, [_Z10genControlP17curandStateXORWOWP7ControlS2_f_param_2];
	ld.param.f32 	%f10, [_Z10genControlP17curandStateXORWOWP7ControlS2_f_param_3];
	cvta.to.global.u64 	%rd7, %rd6;
	mov.u32 	%r1, %tid.x;
	mov.u32 	%r16, %ctaid.x;
	mov.u32 	%r17, %ntid.x;
	mad.lo.s32 	%r2, %r16, %r17, %r1;
	mul.wide.s32 	%rd8, %r2, 48;
	add.s64 	%rd1, %rd7, %rd8;
	ld.global.v2.u32 	{%r67, %r4}, [%rd1];
	ld.global.u32 	%r5, [%rd1+8];
	ld.global.u32 	%r64, [%rd1+20];
	ld.global.u32 	%r7, [%rd1+24];
	setp.eq.s32 	%p1, %r7, 1;
	@%p1 bra 	$L__BB4_2;
	ld.global.u32 	%r65, [%rd1+16];
	ld.global.u32 	%r66, [%rd1+12];
	shr.u32 	%r18, %r4, 2;
	xor.b32  	%r19, %r18, %r4;
	shl.b32 	%r20, %r64, 4;
	shl.b32 	%r21, %r19, 1;
	xor.b32  	%r22, %r20, %r21;
	xor.b32  	%r23, %r22, %r64;
	xor.b32  	%r24, %r23, %r19;
	add.s32 	%r25, %r67, %r24;
	add.s32 	%r26, %r25, 362437;
	shr.u32 	%r27, %r5, 2;
	xor.b32  	%r28, %r27, %r5;
	shl.b32 	%r29, %r24, 4;
	shl.b32 	%r30, %r28, 1;
	xor.b32  	%r31, %r30, %r29;
	xor.b32  	%r32, %r31, %r28;
	xor.b32  	%r64, %r32, %r24;
	add.s32 	%r67, %r67, 724874;
	add.s32 	%r33, %r64, %r67;
	cvt.rn.f32.u32 	%f11, %r26;
	fma.rn.f32 	%f12, %f11, 0f2F800000, 0f2F000000;
	cvt.rn.f32.u32 	%f13, %r33;
	fma.rn.f32 	%f14, %f13, 0f30C90FDB, 0f30490FDB;
	setp.lt.f32 	%p2, %f12, 0f00800000;
	mul.f32 	%f15, %f12, 0f4B000000;
	selp.f32 	%f16, %f15, %f12, %p2;
	selp.f32 	%f17, 0fC1B80000, 0f00000000, %p2;
	mov.b32 	%r34, %f16;
	add.s32 	%r35, %r34, -1059760811;
	and.b32  	%r36, %r35, -8388608;
	sub.s32 	%r37, %r34, %r36;
	mov.b32 	%f18, %r37;
	cvt.rn.f32.s32 	%f19, %r36;
	fma.rn.f32 	%f20, %f19, 0f34000000, %f17;
	add.f32 	%f21, %f18, 0fBF800000;
	fma.rn.f32 	%f22, %f21, 0fBE055027, 0f3E1039F6;
	fma.rn.f32 	%f23, %f22, %f21, 0fBDF8CDCC;
	fma.rn.f32 	%f24, %f23, %f21, 0f3E0F2955;
	fma.rn.f32 	%f25, %f24, %f21, 0fBE2AD8B9;
	fma.rn.f32 	%f26, %f25, %f21, 0f3E4CED0B;
	fma.rn.f32 	%f27, %f26, %f21, 0fBE7FFF22;
	fma.rn.f32 	%f28, %f27, %f21, 0f3EAAAA78;
	fma.rn.f32 	%f29, %f28, %f21, 0fBF000000;
	mul.f32 	%f30, %f21, %f29;
	fma.rn.f32 	%f31, %f30, %f21, %f21;
	fma.rn.f32 	%f32, %f20, 0f3F317218, %f31;
	setp.gt.u32 	%p3, %r34, 2139095039;
	fma.rn.f32 	%f33, %f16, 0f7F800000, 0f7F800000;
	selp.f32 	%f34, %f33, %f32, %p3;
	setp.eq.f32 	%p4, %f16, 0f00000000;
	mul.f32 	%f35, %f34, 0fC0000000;
	selp.f32 	%f36, 0f7F800000, %f35, %p4;
	sqrt.rn.f32 	%f37, %f36;
	sin.approx.f32 	%f38, %f14;
	cos.approx.f32 	%f39, %f14;
	mul.f32 	%f71, %f37, %f38;
	mul.f32 	%f72, %f37, %f39;
	bra.uni 	$L__BB4_3;
$L__BB4_2:
	ld.global.f32 	%f72, [%rd1+32];
	mov.u32 	%r65, %r5;
	mov.u32 	%r66, %r4;
	mov.f32 	%f71, %f72;
$L__BB4_3:
	setp.ne.s32 	%p5, %r7, 1;
	cvta.to.global.u64 	%rd9, %rd5;
	mul.wide.u32 	%rd10, %r1, 8;
	add.s64 	%rd2, %rd9, %rd10;
	ld.global.f32 	%f40, [%rd2];
	fma.rn.f32 	%f6, %f10, %f71, %f40;
	cvta.to.global.u64 	%rd11, %rd4;
	mul.wide.s32 	%rd12, %r2, 8;
	add.s64 	%rd3, %rd11, %rd12;
	st.global.f32 	[%rd3], %f6;
	@%p5 bra 	$L__BB4_5;
	shr.u32 	%r38, %r66, 2;
	xor.b32  	%r39, %r38, %r66;
	shl.b32 	%r40, %r64, 4;
	shl.b32 	%r41, %r39, 1;
	xor.b32  	%r42, %r40, %r41;
	xor.b32  	%r43, %r42, %r64;
	xor.b32  	%r44, %r43, %r39;
	add.s32 	%r45, %r67, %r44;
	add.s32 	%r46, %r45, 362437;
	shr.u32 	%r47, %r65, 2;
	xor.b32  	%r48, %r47, %r65;
	shl.b32 	%r49, %r44, 4;
	shl.b32 	%r50, %r48, 1;
	xor.b32  	%r51, %r50, %r49;
	xor.b32  	%r52, %r51, %r48;
	xor.b32  	%r53, %r52, %r44;
	add.s32 	%r54, %r67, %r53;
	add.s32 	%r55, %r54, 724874;
	cvt.rn.f32.u32 	%f41, %r46;
	fma.rn.f32 	%f42, %f41, 0f2F800000, 0f2F000000;
	cvt.rn.f32.u32 	%f43, %r55;
	fma.rn.f32 	%f44, %f43, 0f30C90FDB, 0f30490FDB;
	setp.lt.f32 	%p6, %f42, 0f00800000;
	mul.f32 	%f45, %f42, 0f4B000000;
	selp.f32 	%f46, %f45, %f42, %p6;
	selp.f32 	%f47, 0fC1B80000, 0f00000000, %p6;
	mov.b32 	%r56, %f46;
	add.s32 	%r57, %r56, -1059760811;
	and.b32  	%r58, %r57, -8388608;
	sub.s32 	%r59, %r56, %r58;
	mov.b32 	%f48, %r59;
	cvt.rn.f32.s32 	%f49, %r58;
	fma.rn.f32 	%f50, %f49, 0f34000000, %f47;
	add.f32 	%f51, %f48, 0fBF800000;
	fma.rn.f32 	%f52, %f51, 0fBE055027, 0f3E1039F6;
	fma.rn.f32 	%f53, %f52, %f51, 0fBDF8CDCC;
	fma.rn.f32 	%f54, %f53, %f51, 0f3E0F2955;
	fma.rn.f32 	%f55, %f54, %f51, 0fBE2AD8B9;
	fma.rn.f32 	%f56, %f55, %f51, 0f3E4CED0B;
	fma.rn.f32 	%f57, %f56, %f51, 0fBE7FFF22;
	fma.rn.f32 	%f58, %f57, %f51, 0f3EAAAA78;
	fma.rn.f32 	%f59, %f58, %f51, 0fBF000000;
	mul.f32 	%f60, %f51, %f59;
	fma.rn.f32 	%f61, %f60, %f51, %f51;
	fma.rn.f32 	%f62, %f50, 0f3F317218, %f61;
	setp.gt.u32 	%p7, %r56, 2139095039;
	fma.rn.f32 	%f63, %f46, 0f7F800000, 0f7F800000;
	selp.f32 	%f64, %f63, %f62, %p7;
	setp.eq.f32 	%p8, %f46, 0f00000000;
	mul.f32 	%f65, %f64, 0fC0000000;
	selp.f32 	%f66, 0f7F800000, %f65, %p8;
	sqrt.rn.f32 	%f67, %f66;
	sin.approx.f32 	%f68, %f44;
	mul.f32 	%f72, %f67, %f68;
$L__BB4_5:
	ld.global.f32 	%f69, [%rd2+4];
	fma.rn.f32 	%f9, %f10, %f72, %f69;
	st.global.f32 	[%rd3+4], %f9;
	setp.leu.f32 	%p9, %f6, 0f40200000;
	@%p9 bra 	$L__BB4_7;
	mov.b32 	%r61, 1075838976;
	st.global.u32 	[%rd3], %r61;
	bra.uni 	$L__BB4_9;
$L__BB4_7:
	setp.geu.f32 	%p10, %f6, 0f3FE66666;
	@%p10 bra 	$L__BB4_9;
	mov.b32 	%r60, 1072064102;
	st.global.u32 	[%rd3], %r60;
$L__BB4_9:
	setp.leu.f32 	%p11, %f9, 0f3F800000;
	@%p11 bra 	$L__BB4_11;
	mov.b32 	%r63, 1065353216;
	st.global.u32 	[%rd3+4], %r63;
	bra.uni 	$L__BB4_13;
$L__BB4_11:
	setp.geu.f32 	%p12, %f9, 0fBF800000;
	@%p12 bra 	$L__BB4_13;
	mov.b32 	%r62, -1082130432;
	st.global.u32 	[%rd3+4], %r62;
$L__BB4_13:
	ret;

}
	// .globl	_Z13genControlNewmP7ControlS0_
.visible .entry _Z13genControlNewmP7ControlS0_(
	.param .u64 _Z13genControlNewmP7ControlS0__param_0,
	.param .u64 .ptr .align 1 _Z13genControlNewmP7ControlS0__param_1,
	.param .u64 .ptr .align 1 _Z13genControlNewmP7ControlS0__param_2
)
{
	.reg .pred 	%p<13>;
	.reg .b32 	%r<73>;
	.reg .b32 	%f<69>;
	.reg .b64 	%rd<13>;
	.reg .b64 	%fd<3>;

	ld.param.u64 	%rd2, [_Z13genControlNewmP7ControlS0__param_0];
	ld.param.u64 	%rd3, [_Z13genControlNewmP7ControlS0__param_1];
	ld.param.u64 	%rd4, [_Z13genControlNewmP7ControlS0__param_2];
	cvta.to.global.u64 	%rd5, %rd3;
	cvta.to.global.u64 	%rd6, %rd4;
	mov.u32 	%r1, %tid.x;
	mov.u32 	%r2, %ctaid.x;
	mov.u32 	%r3, %ntid.x;
	mad.lo.s32 	%r4, %r2, %r3, %r1;
	cvt.s64.s32 	%rd7, %r4;
	add.s64 	%rd8, %rd2, %rd7;
	cvt.u32.u64 	%r5, %rd8;
	xor.b32  	%r6, %r5, -1429050551;
	mul.lo.s32 	%r7, %r6, 1099087573;
	{ .reg .b32 tmp; mov.b64 {tmp, %r8}, %rd8; }
	xor.b32  	%r9, %r8, -136515619;
	mad.lo.s32 	%r10, %r9, -1703105765, %r7;
	add.s32 	%r11, %r10, 6615241;
	add.s32 	%r12, %r7, 5783321;
	xor.b32  	%r13, %r7, 362436069;
	add.s32 	%r14, %r7, 123456789;
	shr.u32 	%r15, %r14, 2;
	xor.b32  	%r16, %r15, %r14;
	shl.b32 	%r17, %r12, 4;
	shl.b32 	%r18, %r16, 1;
	xor.b32  	%r19, %r17, %r18;
	xor.b32  	%r20, %r19, %r12;
	xor.b32  	%r21, %r20, %r16;
	add.s32 	%r22, %r11, %r21;
	add.s32 	%r23, %r22, 362437;
	shr.u32 	%r24, %r13, 2;
	xor.b32  	%r25, %r24, %r13;
	shl.b32 	%r26, %r21, 4;
	shl.b32 	%r27, %r25, 1;
	xor.b32  	%r28, %r27, %r26;
	xor.b32  	%r29, %r28, %r25;
	xor.b32  	%r30, %r29, %r21;
	add.s32 	%r31, %r11, %r30;
	add.s32 	%r32, %r31, 724874;
	cvt.rn.f32.u32 	%f3, %r23;
	fma.rn.f32 	%f4, %f3, 0f2F800000, 0f2F000000;
	cvt.rn.f32.u32 	%f5, %r32;
	fma.rn.f32 	%f6, %f5, 0f30C90FDB, 0f30490FDB;
	setp.lt.f32 	%p1, %f4, 0f00800000;
	mul.f32 	%f7, %f4, 0f4B000000;
	selp.f32 	%f8, %f7, %f4, %p1;
	selp.f32 	%f9, 0fC1B80000, 0f00000000, %p1;
	mov.b32 	%r33, %f8;
	add.s32 	%r34, %r33, -1059760811;
	and.b32  	%r35, %r34, -8388608;
	sub.s32 	%r36, %r33, %r35;
	mov.b32 	%f10, %r36;
	cvt.rn.f32.s32 	%f11, %r35;
	fma.rn.f32 	%f12, %f11, 0f34000000, %f9;
	add.f32 	%f13, %f10, 0fBF800000;
	fma.rn.f32 	%f14, %f13, 0fBE055027, 0f3E1039F6;
	fma.rn.f32 	%f15, %f14, %f13, 0fBDF8CDCC;
	fma.rn.f32 	%f16, %f15, %f13, 0f3E0F2955;
	fma.rn.f32 	%f17, %f16, %f13, 0fBE2AD8B9;
	fma.rn.f32 	%f18, %f17, %f13, 0f3E4CED0B;
	fma.rn.f32 	%f19, %f18, %f13, 0fBE7FFF22;
	fma.rn.f32 	%f20, %f19, %f13, 0f3EAAAA78;
	fma.rn.f32 	%f21, %f20, %f13, 0fBF000000;
	mul.f32 	%f22, %f13, %f21;
	fma.rn.f32 	%f23, %f22, %f13, %f13;
	fma.rn.f32 	%f24, %f12, 0f3F317218, %f23;
	setp.gt.u32 	%p2, %r33, 2139095039;
	fma.rn.f32 	%f25, %f8, 0f7F800000, 0f7F800000;
	selp.f32 	%f26, %f25, %f24, %p2;
	setp.eq.f32 	%p3, %f8, 0f00000000;
	mul.f32 	%f27, %f26, 0fC0000000;
	selp.f32 	%f28, 0f7F800000, %f27, %p3;
	sqrt.rn.f32 	%f29, %f28;
	sin.approx.f32 	%f30, %f6;
	mul.f32 	%f31, %f29, %f30;
	add.s64 	%rd9, %rd8, 10;
	cvt.u32.u64 	%r37, %rd9;
	xor.b32  	%r38, %r37, -1429050551;
	mul.lo.s32 	%r39, %r38, 1099087573;
	{ .reg .b32 tmp; mov.b64 {tmp, %r40}, %rd9; }
	xor.b32  	%r41, %r40, -136515619;
	mad.lo.s32 	%r42, %r41, -1703105765, %r39;
	add.s32 	%r43, %r42, 6615241;
	add.s32 	%r44, %r39, 5783321;
	xor.b32  	%r45, %r39, 362436069;
	add.s32 	%r46, %r39, 123456789;
	shr.u32 	%r47, %r46, 2;
	xor.b32  	%r48, %r47, %r46;
	shl.b32 	%r49, %r44, 4;
	shl.b32 	%r50, %r48, 1;
	xor.b32  	%r51, %r49, %r50;
	xor.b32  	%r52, %r51, %r44;
	xor.b32  	%r53, %r52, %r48;
	add.s32 	%r54, %r43, %r53;
	add.s32 	%r55, %r54, 362437;
	shr.u32 	%r56, %r45, 2;
	xor.b32  	%r57, %r56, %r45;
	shl.b32 	%r58, %r53, 4;
	shl.b32 	%r59, %r57, 1;
	xor.b32  	%r60, %r59, %r58;
	xor.b32  	%r61, %r60, %r57;
	xor.b32  	%r62, %r61, %r53;
	add.s32 	%r63, %r43, %r62;
	add.s32 	%r64, %r63, 724874;
	cvt.rn.f32.u32 	%f32, %r55;
	fma.rn.f32 	%f33, %f32, 0f2F800000, 0f2F000000;
	cvt.rn.f32.u32 	%f34, %r64;
	fma.rn.f32 	%f35, %f34, 0f30C90FDB, 0f30490FDB;
	setp.lt.f32 	%p4, %f33, 0f00800000;
	mul.f32 	%f36, %f33, 0f4B000000;
	selp.f32 	%f37, %f36, %f33, %p4;
	selp.f32 	%f38, 0fC1B80000, 0f00000000, %p4;
	mov.b32 	%r65, %f37;
	add.s32 	%r66, %r65, -1059760811;
	and.b32  	%r67, %r66, -8388608;
	sub.s32 	%r68, %r65, %r67;
	mov.b32 	%f39, %r68;
	cvt.rn.f32.s32 	%f40, %r67;
	fma.rn.f32 	%f41, %f40, 0f34000000, %f38;
	add.f32 	%f42, %f39, 0fBF800000;
	fma.rn.f32 	%f43, %f42, 0fBE055027, 0f3E1039F6;
	fma.rn.f32 	%f44, %f43, %f42, 0fBDF8CDCC;
	fma.rn.f32 	%f45, %f44, %f42, 0f3E0F2955;
	fma.rn.f32 	%f46, %f45, %f42, 0fBE2AD8B9;
	fma.rn.f32 	%f47, %f46, %f42, 0f3E4CED0B;
	fma.rn.f32 	%f48, %f47, %f42, 0fBE7FFF22;
	fma.rn.f32 	%f49, %f48, %f42, 0f3EAAAA78;
	fma.rn.f32 	%f50, %f49, %f42, 0fBF000000;
	mul.f32 	%f51, %f42, %f50;
	fma.rn.f32 	%f52, %f51, %f42, %f42;
	fma.rn.f32 	%f53, %f41, 0f3F317218, %f52;
	setp.gt.u32 	%p5, %r65, 2139095039;
	fma.rn.f32 	%f54, %f37, 0f7F800000, 0f7F800000;
	selp.f32 	%f55, %f54, %f53, %p5;
	setp.eq.f32 	%p6, %f37, 0f00000000;
	mul.f32 	%f56, %f55, 0fC0000000;
	selp.f32 	%f57, 0f7F800000, %f56, %p6;
	sqrt.rn.f32 	%f58, %f57;
	sin.approx.f32 	%f59, %f35;
	mul.f32 	%f60, %f58, %f59;
	abs.f32 	%f61, %f31;
	cvt.f64.f32 	%fd1, %f61;
	setp.lt.f64 	%p7, %fd1, 0d3F947AE147AE147B;
	abs.f32 	%f62, %f60;
	cvt.f64.f32 	%fd2, %f62;
	setp.lt.f64 	%p8, %fd2, 0d3F947AE147AE147B;
	mul.f32 	%f63, %f31, 0f3DCCCCCD;
	selp.f32 	%f64, 0f00000000, %f63, %p7;
	mul.wide.u32 	%rd10, %r1, 8;
	add.s64 	%rd11, %rd6, %rd10;
	ld.global.f32 	%f65, [%rd11];
	add.f32 	%f1, %f65, %f64;
	mul.wide.s32 	%rd12, %r4, 8;
	add.s64 	%rd1, %rd5, %rd12;
	st.global.f32 	[%rd1], %f1;
	mul.f32 	%f66, %f60, 0f3F19999A;
	selp.f32 	%f67, 0f00000000, %f66, %p8;
	ld.global.f32 	%f68, [%rd11+4];
	add.f32 	%f2, %f68, %f67;
	st.global.f32 	[%rd1+4], %f2;
	setp.leu.f32 	%p9, %f1, 0f40200000;
	@%p9 bra 	$L__BB5_2;
	mov.b32 	%r70, 1075838976;
	st.global.u32 	[%rd1], %r70;
	bra.uni 	$L__BB5_4;
$L__BB5_2:
	setp.geu.f32 	%p10, %f1, 0f3FE66666;
	@%p10 bra 	$L__BB5_4;
	mov.b32 	%r69, 1072064102;
	st.global.u32 	[%rd1], %r69;
$L__BB5_4:
	setp.leu.f32 	%p11, %f2, 0f3F800000;
	@%p11 bra 	$L__BB5_6;
	mov.b32 	%r72, 1065353216;
	st.global.u32 	[%rd1+4], %r72;
	bra.uni 	$L__BB5_8;
$L__BB5_6:
	setp.geu.f32 	%p12, %f2, 0fBF800000;
	@%p12 bra 	$L__BB5_8;
	mov.b32 	%r71, -1082130432;
	st.global.u32 	[%rd1+4], %r71;
$L__BB5_8:
	ret;

}
	// .globl	_Z8genStateP5StateS0_P7Control
.visible .entry _Z8genStateP5StateS0_P7Control(
	.param .u64 .ptr .align 1 _Z8genStateP5StateS0_P7Control_param_0,
	.param .u64 .ptr .align 1 _Z8genStateP5StateS0_P7Control_param_1,
	.param .u64 .ptr .align 1 _Z8genStateP5StateS0_P7Control_param_2
)
{
	.local .align 4 .b8 	__local_depot6[28];
	.reg .b64 	%SP;
	.reg .b64 	%SPL;
	.reg .pred 	%p<30>;
	.reg .b32 	%r<131>;
	.reg .b32 	%f<175>;
	.reg .b64 	%rd<67>;
	.reg .b64 	%fd<7>;

	mov.u64 	%SPL, __local_depot6;
	ld.param.u64 	%rd19, [_Z8genStateP5StateS0_P7Control_param_1];
	cvta.to.global.u64 	%rd20, %rd19;
	add.u64 	%rd1, %SPL, 0;
	add.u64 	%rd2, %SPL, 0;
	add.u64 	%rd3, %SPL, 0;
	ld.global.f32 	%f165, [%rd20];
	ld.global.f32 	%f166, [%rd20+4];
	ld.global.f32 	%f167, [%rd20+8];
	ld.global.f32 	%f168, [%rd20+12];
	ld.global.f32 	%f169, [%rd20+16];
	ld.global.f32 	%f170, [%rd20+20];
	ld.global.f32 	%f171, [%rd20+24];
	mov.f32 	%f41, 0fBEB2B8BF;
	mul.rn.f32 	%f42, %f41, %f41;
	add.f32 	%f43, %f42, 0f00000000;
	fma.rn.f32 	%f44, %f42, 0f37CBAC00, 0fBAB607ED;
	fma.rn.f32 	%f45, %f44, %f42, 0f3D2AAABB;
	fma.rn.f32 	%f46, %f45, %f42, 0fBEFFFFFF;
	fma.rn.f32 	%f8, %f46, %f43, 0f3F800000;
	rcp.rn.f32 	%f9, %f8;
	mov.b32 	%r118, 0;
	mov.u32 	%r43, %ctaid.x;
	mov.u32 	%r44, %ntid.x;
	mov.u32 	%r45, %tid.x;
	mad.lo.s32 	%r46, %r43, %r44, %r45;
$L__BB6_1:
	mov.f32 	%f15, %f170;
	mov.f32 	%f14, %f169;
	ld.param.u64 	%rd61, [_Z8genStateP5StateS0_P7Control_param_2];
	mad.lo.s32 	%r47, %r46, 60, %r118;
	cvta.to.global.u64 	%rd24, %rd61;
	mul.wide.s32 	%rd25, %r47, 8;
	add.s64 	%rd26, %rd24, %rd25;
	ld.global.f32 	%f17, [%rd26];
	ld.global.f32 	%f47, [%rd26+4];
	mul.f32 	%f48, %f47, 0f3F86C8B4;
	div.rn.f32 	%f49, %f48, %f17;
	abs.f32 	%f50, %f49;
	setp.gt.f32 	%p1, %f50, 0f3F800000;
	rcp.approx.ftz.f32 	%f51, %f50;
	selp.f32 	%f52, %f51, %f50, %p1;
	mul.f32 	%f53, %f52, %f52;
	fma.rn.f32 	%f54, %f53, 0f3B2090AA, 0fBC6BE14F;
	fma.rn.f32 	%f55, %f54, %f53, 0f3D23397E;
	fma.rn.f32 	%f56, %f55, %f53, 0fBD948A7A;
	fma.rn.f32 	%f57, %f56, %f53, 0f3DD76B21;
	fma.rn.f32 	%f58, %f57, %f53, 0fBE111E88;
	fma.rn.f32 	%f59, %f58, %f53, 0f3E4CAF60;
	fma.rn.f32 	%f60, %f59, %f53, 0fBEAAAA27;
	mul.f32 	%f61, %f53, %f60;
	fma.rn.f32 	%f62, %f61, %f52, %f52;
	neg.f32 	%f63, %f62;
	fma.rn.f32 	%f64, 0f3F6EE581, 0f3FD774EB, %f63;
	selp.f32 	%f65, %f64, %f62, %p1;
	setp.num.f32 	%p2, %f50, %f50;
	copysign.f32 	%f66, %f49, %f65;
	selp.f32 	%f67, %f66, %f65, %p2;
	mul.f32 	%f68, %f9, %f67;
	mul.f32 	%f69, %f17, %f17;
	mul.f32 	%f70, %f8, %f69;
	div.rn.f32 	%f71, %f70, 0f41254765;
	div.rn.f32 	%f72, %f17, 0f3ECA3D71;
	fma.rn.f32 	%f73, %f71, %f68, %f14;
	sub.f32 	%f74, %f171, %f68;
	fma.rn.f32 	%f75, %f73, 0fC21BD326, 0f00000000;
	fma.rn.f32 	%f76, %f15, 0fC1357AE1, %f75;
	fma.rn.f32 	%f77, %f74, 0f3A7FDA40, %f76;
	fma.rn.f32 	%f18, %f72, %f68, %f77;
	mul.f32 	%f78, %f167, 0f3F22F983;
	cvt.rni.s32.f32 	%r126, %f78;
	cvt.rn.f32.s32 	%f79, %r126;
	fma.rn.f32 	%f80, %f79, 0fBFC90FDA, %f167;
	fma.rn.f32 	%f81, %f79, 0fB3A22168, %f80;
	fma.rn.f32 	%f173, %f79, 0fA7C234C5, %f81;
	abs.f32 	%f20, %f167;
	setp.ltu.f32 	%p3, %f20, 0f47CE4780;
	mov.u32 	%r122, %r126;
	mov.f32 	%f172, %f173;
	@%p3 bra 	$L__BB6_9;
	setp.neu.f32 	%p4, %f20, 0f7F800000;
	@%p4 bra 	$L__BB6_4;
	mov.f32 	%f84, 0f00000000;
	mul.rn.f32 	%f172, %f167, %f84;
	mov.b32 	%r122, 0;
	bra.uni 	$L__BB6_9;
$L__BB6_4:
	mov.b32 	%r3, %f167;
	mov.b64 	%rd64, 0;
	mov.b32 	%r119, 0;
	mov.u64 	%rd62, __cudart_i2opi_f;
	mov.u64 	%rd63, %rd3;
$L__BB6_5:
	.pragma "nounroll";
	ld.global.nc.u32 	%r49, [%rd62];
	shl.b32 	%r50, %r3, 8;
	or.b32  	%r51, %r50, -2147483648;
	mad.wide.u32 	%rd29, %r49, %r51, %rd64;
	shr.u64 	%rd64, %rd29, 32;
	st.local.u32 	[%rd63], %rd29;
	add.s32 	%r119, %r119, 1;
	add.s64 	%rd63, %rd63, 4;
	add.s64 	%rd62, %rd62, 4;
	setp.ne.s32 	%p5, %r119, 6;
	@%p5 bra 	$L__BB6_5;
	shr.u32 	%r52, %r3, 23;
	st.local.u32 	[%rd3+24], %rd64;
	and.b32  	%r6, %r52, 31;
	and.b32  	%r53, %r52, 224;
	add.s32 	%r54, %r53, -128;
	shr.u32 	%r55, %r54, 5;
	mul.wide.u32 	%rd30, %r55, 4;
	sub.s64 	%rd10, %rd3, %rd30;
	ld.local.u32 	%r120, [%rd10+24];
	ld.local.u32 	%r121, [%rd10+20];
	setp.eq.s32 	%p6, %r6, 0;
	@%p6 bra 	$L__BB6_8;
	shf.l.wrap.b32 	%r120, %r121, %r120, %r6;
	ld.local.u32 	%r56, [%rd10+16];
	shf.l.wrap.b32 	%r121, %r56, %r121, %r6;
$L__BB6_8:
	shr.u32 	%r57, %r120, 30;
	shf.l.wrap.b32 	%r58, %r121, %r120, 2;
	shl.b32 	%r59, %r121, 2;
	shr.u32 	%r60, %r58, 31;
	add.s32 	%r61, %r60, %r57;
	neg.s32 	%r62, %r61;
	setp.lt.s32 	%p7, %r3, 0;
	selp.b32 	%r122, %r62, %r61, %p7;
	xor.b32  	%r63, %r58, %r3;
	shr.s32 	%r64, %r58, 31;
	xor.b32  	%r65, %r64, %r58;
	xor.b32  	%r66, %r64, %r59;
	cvt.u64.u32 	%rd31, %r65;
	shl.b64 	%rd32, %rd31, 32;
	cvt.u64.u32 	%rd33, %r66;
	or.b64  	%rd34, %rd32, %rd33;
	cvt.rn.f64.s64 	%fd1, %rd34;
	mul.f64 	%fd2, %fd1, 0d3BF921FB54442D19;
	cvt.rn.f32.f64 	%f82, %fd2;
	neg.f32 	%f83, %f82;
	setp.lt.s32 	%p8, %r63, 0;
	selp.f32 	%f172, %f83, %f82, %p8;
$L__BB6_9:
	setp.ltu.f32 	%p9, %f20, 0f47CE4780;
	add.s32 	%r68, %r122, 1;
	mul.rn.f32 	%f85, %f172, %f172;
	and.b32  	%r69, %r122, 1;
	setp.eq.b32 	%p10, %r69, 1;
	selp.f32 	%f86, %f172, 0f3F800000, %p10;
	fma.rn.f32 	%f87, %f85, %f86, 0f00000000;
	fma.rn.f32 	%f88, %f85, 0f37CBAC00, 0fBAB607ED;
	selp.f32 	%f89, 0fB94D4153, %f88, %p10;
	selp.f32 	%f90, 0f3C0885E4, 0f3D2AAABB, %p10;
	fma.rn.f32 	%f91, %f89, %f85, %f90;
	selp.f32 	%f92, 0fBE2AAAA8, 0fBEFFFFFF, %p10;
	fma.rn.f32 	%f93, %f91, %f85, %f92;
	fma.rn.f32 	%f94, %f93, %f87, %f86;
	and.b32  	%r70, %r68, 2;
	setp.eq.s32 	%p11, %r70, 0;
	mov.f32 	%f95, 0f00000000;
	sub.f32 	%f96, %f95, %f94;
	selp.f32 	%f24, %f94, %f96, %p11;
	@%p9 bra 	$L__BB6_17;
	setp.neu.f32 	%p12, %f20, 0f7F800000;
	@%p12 bra 	$L__BB6_12;
	mov.f32 	%f99, 0f00000000;
	mul.rn.f32 	%f173, %f167, %f99;
	mov.b32 	%r126, 0;
	bra.uni 	$L__BB6_17;
$L__BB6_12:
	mov.b32 	%r15, %f167;
	mov.b64 	%rd65, 0;
	mov.b32 	%r123, 0;
$L__BB6_13:
	.pragma "nounroll";
	mul.wide.u32 	%rd36, %r123, 4;
	mov.u64 	%rd37, __cudart_i2opi_f;
	add.s64 	%rd38, %rd37, %rd36;
	ld.global.nc.u32 	%r72, [%rd38];
	shl.b32 	%r73, %r15, 8;
	or.b32  	%r74, %r73, -2147483648;
	mad.wide.u32 	%rd39, %r72, %r74, %rd65;
	shr.u64 	%rd65, %rd39, 32;
	add.s64 	%rd40, %rd2, %rd36;
	st.local.u32 	[%rd40], %rd39;
	add.s32 	%r123, %r123, 1;
	setp.ne.s32 	%p13, %r123, 6;
	@%p13 bra 	$L__BB6_13;
	shr.u32 	%r75, %r15, 23;
	st.local.u32 	[%rd2+24], %rd65;
	and.b32  	%r18, %r75, 31;
	and.b32  	%r76, %r75, 224;
	add.s32 	%r77, %r76, -128;
	shr.u32 	%r78, %r77, 5;
	mul.wide.u32 	%rd41, %r78, 4;
	sub.s64 	%rd13, %rd2, %rd41;
	ld.local.u32 	%r124, [%rd13+24];
	ld.local.u32 	%r125, [%rd13+20];
	setp.eq.s32 	%p14, %r18, 0;
	@%p14 bra 	$L__BB6_16;
	shf.l.wrap.b32 	%r124, %r125, %r124, %r18;
	ld.local.u32 	%r79, [%rd13+16];
	shf.l.wrap.b32 	%r125, %r79, %r125, %r18;
$L__BB6_16:
	shr.u32 	%r80, %r124, 30;
	shf.l.wrap.b32 	%r81, %r125, %r124, 2;
	shl.b32 	%r82, %r125, 2;
	shr.u32 	%r83, %r81, 31;
	add.s32 	%r84, %r83, %r80;
	neg.s32 	%r85, %r84;
	setp.lt.s32 	%p15, %r15, 0;
	selp.b32 	%r126, %r85, %r84, %p15;
	xor.b32  	%r86, %r81, %r15;
	shr.s32 	%r87, %r81, 31;
	xor.b32  	%r88, %r87, %r81;
	xor.b32  	%r89, %r87, %r82;
	cvt.u64.u32 	%rd42, %r88;
	shl.b64 	%rd43, %rd42, 32;
	cvt.u64.u32 	%rd44, %r89;
	or.b64  	%rd45, %rd43, %rd44;
	cvt.rn.f64.s64 	%fd3, %rd45;
	mul.f64 	%fd4, %fd3, 0d3BF921FB54442D19;
	cvt.rn.f32.f64 	%f97, %fd4;
	neg.f32 	%f98, %f97;
	setp.lt.s32 	%p16, %r86, 0;
	selp.f32 	%f173, %f98, %f97, %p16;
$L__BB6_17:
	mul.rn.f32 	%f100, %f173, %f173;
	and.b32  	%r91, %r126, 1;
	setp.eq.b32 	%p17, %r91, 1;
	selp.f32 	%f101, 0f3F800000, %f173, %p17;
	fma.rn.f32 	%f102, %f100, %f101, 0f00000000;
	fma.rn.f32 	%f103, %f100, 0f37CBAC00, 0fBAB607ED;
	selp.f32 	%f104, %f103, 0fB94D4153, %p17;
	selp.f32 	%f105, 0f3D2AAABB, 0f3C0885E4, %p17;
	fma.rn.f32 	%f106, %f104, %f100, %f105;
	selp.f32 	%f107, 0fBEFFFFFF, 0fBE2AAAA8, %p17;
	fma.rn.f32 	%f108, %f106, %f100, %f107;
	fma.rn.f32 	%f109, %f108, %f102, %f101;
	and.b32  	%r92, %r126, 2;
	setp.eq.s32 	%p18, %r92, 0;
	mov.f32 	%f110, 0f00000000;
	sub.f32 	%f111, %f110, %f109;
	selp.f32 	%f112, %f109, %f111, %p18;
	mul.f32 	%f113, %f168, %f112;
	mul.f32 	%f114, %f168, 0f40228F5C;
	sub.f32 	%f115, %f17, %f168;
	mul.f32 	%f116, %f114, %f115;
	fma.rn.f32 	%f117, %f15, 0f3D4CCCCD, %f14;
	fma.rn.f32 	%f118, %f171, 0f00000000, %f117;
	fma.rn.f32 	%f169, %f18, 0f00000000, %f118;
	fma.rn.f32 	%f119, %f14, 0f3F5147AE, %f15;
	fma.rn.f32 	%f120, %f171, 0f00000000, %f119;
	mul.f32 	%f121, %f168, 0f3ECA3D71;
	mul.f32 	%f122, %f8, %f121;
	div.rn.f32 	%f123, %f122, 0f41A00000;
	div.rn.f32 	%f124, %f123, 0f3F86C8B4;
	div.rn.f32 	%f125, %f124, 0f3F19999A;
	fma.rn.f32 	%f170, %f125, %f18, %f120;
	mul.f32 	%f126, %f14, 0f00000000;
	fma.rn.f32 	%f127, %f15, 0f00000000, %f126;
	div.rn.f32 	%f128, %f168, 0f3ECA3D71;
	div.rn.f32 	%f129, %f128, 0f41A00000;
	mov.f32 	%f130, 0f3F800000;
	sub.f32 	%f131, %f130, %f129;
	fma.rn.f32 	%f132, %f171, %f131, %f127;
	fma.rn.f32 	%f133, %f18, 0f3D4CCCCD, %f132;
	setp.gt.f32 	%p19, %f133, 0f3F19999A;
	selp.f32 	%f134, 0f3F19999A, %f133, %p19;
	setp.lt.f32 	%p20, %f134, 0fBF19999A;
	selp.f32 	%f171, 0fBF19999A, %f134, %p20;
	mul.f32 	%f135, %f168, %f24;
	div.rn.f32 	%f136, %f135, 0f41A00000;
	add.f32 	%f165, %f165, %f136;
	div.rn.f32 	%f137, %f113, 0f41A00000;
	add.f32 	%f166, %f166, %f137;
	div.rn.f32 	%f138, %f116, 0f41A00000;
	add.f32 	%f168, %f168, %f138;
	mul.f32 	%f34, %f8, %f171;
	mul.f32 	%f139, %f34, 0f3F22F983;
	cvt.rni.s32.f32 	%r130, %f139;
	cvt.rn.f32.s32 	%f140, %r130;
	fma.rn.f32 	%f141, %f140, 0fBFC90FDA, %f34;
	fma.rn.f32 	%f142, %f140, 0fB3A22168, %f141;
	fma.rn.f32 	%f174, %f140, 0fA7C234C5, %f142;
	abs.f32 	%f36, %f34;
	setp.ltu.f32 	%p21, %f36, 0f47CE4780;
	@%p21 bra 	$L__BB6_25;
	setp.neu.f32 	%p22, %f36, 0f7F800000;
	@%p22 bra 	$L__BB6_20;
	mov.f32 	%f145, 0f00000000;
	mul.rn.f32 	%f174, %f34, %f145;
	mov.b32 	%r130, 0;
	bra.uni 	$L__BB6_25;
$L__BB6_20:
	mov.b32 	%r28, %f34;
	shl.b32 	%r94, %r28, 8;
	or.b32  	%r29, %r94, -2147483648;
	mov.b64 	%rd66, 0;
	mov.b32 	%r127, 0;
$L__BB6_21:
	.pragma "nounroll";
	mul.wide.u32 	%rd47, %r127, 4;
	mov.u64 	%rd48, __cudart_i2opi_f;
	add.s64 	%rd49, %rd48, %rd47;
	ld.global.nc.u32 	%r95, [%rd49];
	mad.wide.u32 	%rd50, %r95, %r29, %rd66;
	shr.u64 	%rd66, %rd50, 32;
	add.s64 	%rd51, %rd1, %rd47;
	st.local.u32 	[%rd51], %rd50;
	add.s32 	%r127, %r127, 1;
	setp.ne.s32 	%p23, %r127, 6;
	@%p23 bra 	$L__BB6_21;
	shr.u32 	%r96, %r28, 23;
	st.local.u32 	[%rd1+24], %rd66;
	and.b32  	%r32, %r96, 31;
	and.b32  	%r97, %r96, 224;
	add.s32 	%r98, %r97, -128;
	shr.u32 	%r99, %r98, 5;
	mul.wide.u32 	%rd52, %r99, 4;
	sub.s64 	%rd16, %rd1, %rd52;
	ld.local.u32 	%r128, [%rd16+24];
	ld.local.u32 	%r129, [%rd16+20];
	setp.eq.s32 	%p24, %r32, 0;
	@%p24 bra 	$L__BB6_24;
	shf.l.wrap.b32 	%r128, %r129, %r128, %r32;
	ld.local.u32 	%r100, [%rd16+16];
	shf.l.wrap.b32 	%r129, %r100, %r129, %r32;
$L__BB6_24:
	shr.u32 	%r101, %r128, 30;
	shf.l.wrap.b32 	%r102, %r129, %r128, 2;
	shl.b32 	%r103, %r129, 2;
	shr.u32 	%r104, %r102, 31;
	add.s32 	%r105, %r104, %r101;
	neg.s32 	%r106, %r105;
	setp.lt.s32 	%p25, %r28, 0;
	selp.b32 	%r130, %r106, %r105, %p25;
	xor.b32  	%r107, %r102, %r28;
	shr.s32 	%r108, %r102, 31;
	xor.b32  	%r109, %r108, %r102;
	xor.b32  	%r110, %r108, %r103;
	cvt.u64.u32 	%rd53, %r109;
	shl.b64 	%rd54, %rd53, 32;
	cvt.u64.u32 	%rd55, %r110;
	or.b64  	%rd56, %rd54, %rd55;
	cvt.rn.f64.s64 	%fd5, %rd56;
	mul.f64 	%fd6, %fd5, 0d3BF921FB54442D19;
	cvt.rn.f32.f64 	%f143, %fd6;
	neg.f32 	%f144, %f143;
	setp.lt.s32 	%p26, %r107, 0;
	selp.f32 	%f174, %f144, %f143, %p26;
$L__BB6_25:
	ld.param.u64 	%rd60, [_Z8genStateP5StateS0_P7Control_param_0];
	mul.f32 	%f146, %f174, %f174;
	fma.rn.f32 	%f147, %f146, 0f3C190000, 0f3B560000;
	fma.rn.f32 	%f148, %f147, %f146, 0f3CC70000;
	fma.rn.f32 	%f149, %f148, %f146, 0f3D5B0000;
	fma.rn.f32 	%f150, %f149, %f146, 0f3E089438;
	fma.rn.f32 	%f151, %f150, %f146, 0f3EAAAA88;
	mul.rn.f32 	%f152, %f146, %f174;
	fma.rn.f32 	%f153, %f151, %f152, %f174;
	abs.f32 	%f154, %f174;
	setp.eq.f32 	%p27, %f154, 0f3A00B43C;
	selp.f32 	%f155, %f174, %f153, %p27;
	and.b32  	%r112, %r130, 1;
	setp.eq.b32 	%p28, %r112, 1;
	neg.f32 	%f156, %f155;
	rcp.approx.ftz.f32 	%f157, %f156;
	selp.f32 	%f158, %f157, %f155, %p28;
	div.rn.f32 	%f159, %f158, 0f3F86C8B4;
	mul.f32 	%f160, %f168, %f159;
	div.rn.f32 	%f161, %f160, 0f41A00000;
	add.f32 	%f167, %f167, %f161;
	cvt.rn.f32.u32 	%f162, %r118;
	mov.u32 	%r113, %ctaid.x;
	mov.u32 	%r114, %ntid.x;
	mov.u32 	%r115, %tid.x;
	mad.lo.s32 	%r116, %r113, %r114, %r115;
	cvt.rn.f32.s32 	%f163, %r116;
	fma.rn.f32 	%f164, %f163, 0f42700000, %f162;
	cvt.rzi.s32.f32 	%r117, %f164;
	cvta.to.global.u64 	%rd57, %rd60;
	mul.wide.s32 	%rd58, %r117, 28;
	add.s64 	%rd59, %rd57, %rd58;
	st.global.f32 	[%rd59], %f165;
	st.global.f32 	[%rd59+4], %f166;
	st.global.f32 	[%rd59+8], %f167;
	st.global.f32 	[%rd59+12], %f168;
	st.global.f32 	[%rd59+16], %f169;
	st.global.f32 	[%rd59+20], %f170;
	st.global.f32 	[%rd59+24], %f171;
	add.s32 	%r118, %r118, 1;
	setp.ne.s32 	%p29, %r118, 60;
	@%p29 bra 	$L__BB6_1;
	ret;

}
	// .globl	_Z7costFcnPfP5StateP5TrackS3_S3_P3ObsP3Pos
.visible .entry _Z7costFcnPfP5StateP5TrackS3_S3_P3ObsP3Pos(
	.param .u64 .ptr .align 1 _Z7costFcnPfP5StateP5TrackS3_S3_P3ObsP3Pos_param_0,
	.param .u64 .ptr .align 1 _Z7costFcnPfP5StateP5TrackS3_S3_P3ObsP3Pos_param_1,
	.param .u64 .ptr .align 1 _Z7costFcnPfP5StateP5TrackS3_S3_P3ObsP3Pos_param_2,
	.param .u64 .ptr .align 1 _Z7costFcnPfP5StateP5TrackS3_S3_P3ObsP3Pos_param_3,
	.param .u64 .ptr .align 1 _Z7costFcnPfP5StateP5TrackS3_S3_P3ObsP3Pos_param_4,
	.param .u64 .ptr .align 1 _Z7costFcnPfP5StateP5TrackS3_S3_P3ObsP3Pos_param_5,
	.param .u64 .ptr .align 1 _Z7costFcnPfP5StateP5TrackS3_S3_P3ObsP3Pos_param_6
)
{
	.reg .pred 	%p<84>;
	.reg .b32 	%r<42>;
	.reg .b32 	%f<396>;
	.reg .b64 	%rd<23>;

	ld.param.u64 	%rd6, [_Z7costFcnPfP5StateP5TrackS3_S3_P3ObsP3Pos_param_1];
	ld.param.u64 	%rd7, [_Z7costFcnPfP5StateP5TrackS3_S3_P3ObsP3Pos_param_3];
	ld.param.u64 	%rd8, [_Z7costFcnPfP5StateP5TrackS3_S3_P3ObsP3Pos_param_4];
	ld.param.u64 	%rd9, [_Z7costFcnPfP5StateP5TrackS3_S3_P3ObsP3Pos_param_5];
	ld.param.u64 	%rd10, [_Z7costFcnPfP5StateP5TrackS3_S3_P3ObsP3Pos_param_6];
	cvta.to.global.u64 	%rd1, %rd9;
	cvta.to.global.u64 	%rd2, %rd10;
	cvta.to.global.u64 	%rd11, %rd8;
	cvta.to.global.u64 	%rd12, %rd7;
	cvta.to.global.u64 	%rd13, %rd6;
	mov.u32 	%r4, %tid.x;
	mov.u32 	%r5, %ctaid.x;
	mov.u32 	%r6, %ntid.x;
	mad.lo.s32 	%r1, %r5, %r6, %r4;
	mul.wide.s32 	%rd14, %r1, 28;
	add.s64 	%rd15, %rd13, %rd14;
	ld.global.f32 	%f1, [%rd15];
	ld.global.f32 	%f2, [%rd15+4];
	ld.global.f32 	%f3, [%rd12];
	ld.global.f32 	%f4, [%rd12+4];
	mul.f32 	%f64, %f1, %f4;
	fma.rn.f32 	%f65, %f2, %f3, %f64;
	ld.global.f32 	%f66, [%rd12+8];
	add.f32 	%f5, %f66, %f65;
	ld.global.f32 	%f6, [%rd12+12];
	ld.global.f32 	%f7, [%rd12+16];
	mul.f32 	%f67, %f1, %f7;
	fma.rn.f32 	%f68, %f2, %f6, %f67;
	ld.global.f32 	%f69, [%rd12+20];
	add.f32 	%f8, %f69, %f68;
	ld.global.f32 	%f9, [%rd12+24];
	ld.global.f32 	%f10, [%rd12+28];
	mul.f32 	%f70, %f1, %f10;
	fma.rn.f32 	%f71, %f2, %f9, %f70;
	ld.global.f32 	%f72, [%rd12+32];
	add.f32 	%f11, %f72, %f71;
	ld.global.f32 	%f12, [%rd12+36];
	ld.global.f32 	%f13, [%rd12+40];
	mul.f32 	%f73, %f1, %f13;
	fma.rn.f32 	%f74, %f2, %f12, %f73;
	ld.global.f32 	%f75, [%rd12+44];
	add.f32 	%f14, %f75, %f74;
	ld.global.f32 	%f76, [%rd11];
	ld.global.f32 	%f77, [%rd11+4];
	mul.f32 	%f78, %f1, %f77;
	fma.rn.f32 	%f79, %f2, %f76, %f78;
	ld.global.f32 	%f80, [%rd11+8];
	add.f32 	%f15, %f80, %f79;
	ld.global.f32 	%f81, [%rd11+12];
	ld.global.f32 	%f82, [%rd11+16];
	mul.f32 	%f83, %f1, %f82;
	fma.rn.f32 	%f84, %f2, %f81, %f83;
	ld.global.f32 	%f85, [%rd11+20];
	add.f32 	%f86, %f85, %f84;
	ld.global.f32 	%f87, [%rd11+24];
	ld.global.f32 	%f88, [%rd11+28];
	mul.f32 	%f89, %f1, %f88;
	fma.rn.f32 	%f90, %f2, %f87, %f89;
	ld.global.f32 	%f91, [%rd11+32];
	add.f32 	%f17, %f91, %f90;
	ld.global.f32 	%f92, [%rd11+36];
	ld.global.f32 	%f93, [%rd11+40];
	mul.f32 	%f94, %f1, %f93;
	fma.rn.f32 	%f95, %f2, %f92, %f94;
	ld.global.f32 	%f96, [%rd11+44];
	add.f32 	%f18, %f96, %f95;
	ld.global.f32 	%f97, [%rd11+48];
	ld.global.f32 	%f98, [%rd11+52];
	mul.f32 	%f99, %f1, %f98;
	fma.rn.f32 	%f100, %f2, %f97, %f99;
	ld.global.f32 	%f101, [%rd11+56];
	add.f32 	%f19, %f101, %f100;
	ld.global.f32 	%f102, [%rd11+60];
	ld.global.f32 	%f103, [%rd11+64];
	mul.f32 	%f104, %f1, %f103;
	fma.rn.f32 	%f105, %f2, %f102, %f104;
	ld.global.f32 	%f106, [%rd11+68];
	add.f32 	%f20, %f106, %f105;
	ld.global.f32 	%f107, [%rd11+72];
	ld.global.f32 	%f108, [%rd11+76];
	mul.f32 	%f109, %f1, %f108;
	fma.rn.f32 	%f110, %f2, %f107, %f109;
	ld.global.f32 	%f111, [%rd11+80];
	add.f32 	%f21, %f111, %f110;
	ld.global.f32 	%f112, [%rd11+84];
	ld.global.f32 	%f113, [%rd11+88];
	mul.f32 	%f114, %f1, %f113;
	fma.rn.f32 	%f115, %f2, %f112, %f114;
	ld.global.f32 	%f116, [%rd11+92];
	add.f32 	%f22, %f116, %f115;
	setp.ltu.f32 	%p1, %f15, 0f00000000;
	setp.gtu.f32 	%p2, %f86, 0f00000000;
	or.pred  	%p3, %p1, %p2;
	@%p3 bra 	$L__BB7_2;
	ld.global.f32 	%f117, [%rd2];
	sub.f32 	%f118, %f1, %f117;
	ld.global.f32 	%f119, [%rd2+4];
	sub.f32 	%f120, %f2, %f119;
	mul.f32 	%f121, %f120, %f120;
	fma.rn.f32 	%f122, %f118, %f118, %f121;
	sqrt.rn.f32 	%f123, %f122;
	add.f32 	%f124, %f123, 0fC1000000;
	abs.f32 	%f388, %f124;
	bra.uni 	$L__BB7_21;
$L__BB7_2:
	setp.ltu.f32 	%p4, %f17, 0f00000000;
	setp.ltu.f32 	%p5, %f18, 0f00000000;
	or.pred  	%p6, %p4, %p5;
	@%p6 bra 	$L__BB7_4;
	ld.global.f32 	%f125, [%rd2+8];
	sub.f32 	%f126, %f1, %f125;
	ld.global.f32 	%f127, [%rd2+12];
	sub.f32 	%f128, %f2, %f127;
	mul.f32 	%f129, %f128, %f128;
	fma.rn.f32 	%f130, %f126, %f126, %f129;
	sqrt.rn.f32 	%f131, %f130;
	add.f32 	%f132, %f131, 0fC1000000;
	abs.f32 	%f388, %f132;
	bra.uni 	$L__BB7_21;
$L__BB7_4:
	setp.gtu.f32 	%p7, %f19, 0f00000000;
	setp.ltu.f32 	%p8, %f20, 0f00000000;
	or.pred  	%p9, %p7, %p8;
	@%p9 bra 	$L__BB7_6;
	ld.global.f32 	%f133, [%rd2+16];
	sub.f32 	%f134, %f1, %f133;
	ld.global.f32 	%f135, [%rd2+20];
	sub.f32 	%f136, %f2, %f135;
	mul.f32 	%f137, %f136, %f136;
	fma.rn.f32 	%f138, %f134, %f134, %f137;
	sqrt.rn.f32 	%f139, %f138;
	add.f32 	%f140, %f139, 0fC1000000;
	abs.f32 	%f388, %f140;
	bra.uni 	$L__BB7_21;
$L__BB7_6:
	setp.gtu.f32 	%p10, %f21, 0f00000000;
	setp.gtu.f32 	%p11, %f22, 0f00000000;
	or.pred  	%p12, %p10, %p11;
	@%p12 bra 	$L__BB7_8;
	ld.global.f32 	%f141, [%rd2+24];
	sub.f32 	%f142, %f1, %f141;
	ld.global.f32 	%f143, [%rd2+28];
	sub.f32 	%f144, %f2, %f143;
	mul.f32 	%f145, %f144, %f144;
	fma.rn.f32 	%f146, %f142, %f142, %f145;
	sqrt.rn.f32 	%f147, %f146;
	add.f32 	%f148, %f147, 0fC1000000;
	abs.f32 	%f388, %f148;
	bra.uni 	$L__BB7_21;
$L__BB7_8:
	setp.geu.f32 	%p13, %f5, 0f00000000;
	setp.gtu.f32 	%p14, %f15, 0f00000000;
	or.pred  	%p15, %p13, %p14;
	setp.ltu.f32 	%p16, %f22, 0f00000000;
	or.pred  	%p17, %p15, %p16;
	@%p17 bra 	$L__BB7_10;
	abs.f32 	%f149, %f5;
	mul.f32 	%f150, %f4, %f4;
	fma.rn.f32 	%f151, %f3, %f3, %f150;
	sqrt.rn.f32 	%f152, %f151;
	div.rn.f32 	%f153, %f149, %f152;
	add.f32 	%f154, %f153, 0fC0400000;
	abs.f32 	%f388, %f154;
	bra.uni 	$L__BB7_21;
$L__BB7_10:
	setp.leu.f32 	%p18, %f8, 0f00000000;
	setp.ltu.f32 	%p19, %f86, 0f00000000;
	or.pred  	%p20, %p18, %p19;
	setp.gtu.f32 	%p21, %f17, 0f00000000;
	or.pred  	%p22, %p20, %p21;
	@%p22 bra 	$L__BB7_12;
	abs.f32 	%f155, %f8;
	mul.f32 	%f156, %f7, %f7;
	fma.rn.f32 	%f157, %f6, %f6, %f156;
	sqrt.rn.f32 	%f158, %f157;
	div.rn.f32 	%f159, %f155, %f158;
	add.f32 	%f160, %f159, 0fC0400000;
	abs.f32 	%f388, %f160;
	bra.uni 	$L__BB7_21;
$L__BB7_12:
	setp.leu.f32 	%p23, %f11, 0f00000000;
	setp.gtu.f32 	%p24, %f18, 0f00000000;
	or.pred  	%p25, %p23, %p24;
	setp.ltu.f32 	%p26, %f19, 0f00000000;
	or.pred  	%p27, %p25, %p26;
	@%p27 bra 	$L__BB7_14;
	abs.f32 	%f161, %f11;
	mul.f32 	%f162, %f10, %f10;
	fma.rn.f32 	%f163, %f9, %f9, %f162;
	sqrt.rn.f32 	%f164, %f163;
	div.rn.f32 	%f165, %f161, %f164;
	add.f32 	%f166, %f165, 0fC0400000;
	abs.f32 	%f388, %f166;
	bra.uni 	$L__BB7_21;
$L__BB7_14:
	setp.geu.f32 	%p28, %f14, 0f00000000;
	setp.gtu.f32 	%p29, %f20, 0f00000000;
	or.pred  	%p30, %p28, %p29;
	setp.ltu.f32 	%p31, %f21, 0f00000000;
	or.pred  	%p32, %p30, %p31;
	@%p32 bra 	$L__BB7_16;
	abs.f32 	%f167, %f14;
	mul.f32 	%f168, %f13, %f13;
	fma.rn.f32 	%f169, %f12, %f12, %f168;
	sqrt.rn.f32 	%f170, %f169;
	div.rn.f32 	%f171, %f167, %f170;
	add.f32 	%f172, %f171, 0fC0400000;
	abs.f32 	%f388, %f172;
	bra.uni 	$L__BB7_21;
$L__BB7_16:
	setp.leu.f32 	%p33, %f5, 0f00000000;
	setp.geu.f32 	%p34, %f8, 0f00000000;
	setp.geu.f32 	%p35, %f11, 0f00000000;
	or.pred  	%p36, %p34, %p35;
	or.pred  	%p37, %p36, %p33;
	setp.leu.f32 	%p38, %f14, 0f00000000;
	or.pred  	%p39, %p37, %p38;
	@%p39 bra 	$L__BB7_19;
	abs.f32 	%f182, %f5;
	mul.f32 	%f183, %f4, %f4;
	fma.rn.f32 	%f184, %f3, %f3, %f183;
	sqrt.rn.f32 	%f185, %f184;
	div.rn.f32 	%f186, %f182, %f185;
	add.f32 	%f187, %f186, 0f40400000;
	abs.f32 	%f188, %f187;
	abs.f32 	%f189, %f8;
	mul.f32 	%f190, %f7, %f7;
	fma.rn.f32 	%f191, %f6, %f6, %f190;
	sqrt.rn.f32 	%f192, %f191;
	div.rn.f32 	%f193, %f189, %f192;
	add.f32 	%f194, %f193, 0f40400000;
	abs.f32 	%f195, %f194;
	abs.f32 	%f196, %f11;
	mul.f32 	%f197, %f10, %f10;
	fma.rn.f32 	%f198, %f9, %f9, %f197;
	sqrt.rn.f32 	%f199, %f198;
	div.rn.f32 	%f200, %f196, %f199;
	add.f32 	%f201, %f200, 0f40400000;
	abs.f32 	%f202, %f201;
	abs.f32 	%f203, %f14;
	mul.f32 	%f204, %f13, %f13;
	fma.rn.f32 	%f205, %f12, %f12, %f204;
	sqrt.rn.f32 	%f206, %f205;
	div.rn.f32 	%f207, %f203, %f206;
	add.f32 	%f208, %f207, 0f40400000;
	abs.f32 	%f209, %f208;
	setp.gt.f32 	%p50, %f188, %f195;
	selp.f32 	%f31, %f195, %f188, %p50;
	setp.gt.f32 	%p51, %f202, %f209;
	selp.f32 	%f388, %f209, %f202, %p51;
	setp.gt.f32 	%p52, %f31, %f388;
	@%p52 bra 	$L__BB7_21;
	mov.f32 	%f388, %f31;
	bra.uni 	$L__BB7_21;
$L__BB7_19:
	setp.neu.f32 	%p40, %f5, 0f00000000;
	setp.neu.f32 	%p41, %f8, 0f00000000;
	and.pred  	%p42, %p40, %p41;
	setp.neu.f32 	%p43, %f11, 0f00000000;
	and.pred  	%p44, %p42, %p43;
	setp.neu.f32 	%p45, %f14, 0f00000000;
	mov.f32 	%f388, 0f00000000;
	and.pred  	%p46, %p44, %p45;
	@%p46 bra 	$L__BB7_21;
	abs.f32 	%f174, %f5;
	abs.f32 	%f175, %f8;
	setp.gt.f32 	%p47, %f174, %f175;
	selp.f32 	%f176, %f175, %f174, %p47;
	abs.f32 	%f177, %f11;
	setp.gt.f32 	%p48, %f176, %f177;
	selp.f32 	%f178, %f177, %f176, %p48;
	abs.f32 	%f179, %f14;
	setp.gt.f32 	%p49, %f178, %f179;
	selp.f32 	%f180, %f179, %f178, %p49;
	add.f32 	%f181, %f180, 0f40400000;
	abs.f32 	%f388, %f181;
$L__BB7_21:
	setp.ge.f32 	%p53, %f388, 0f40400000;
	selp.f32 	%f210, 0f43480000, 0f00000000, %p53;
	mul.f32 	%f211, %f388, %f388;
	div.rn.f32 	%f212, %f211, 0f41100000;
	fma.rn.f32 	%f395, %f212, 0f42C80000, %f210;
	ld.global.f32 	%f389, [%rd1];
	setp.eq.f32 	%p54, %f389, 0f00000000;
	@%p54 bra 	$L__BB7_41;
	mov.b32 	%r41, 0;
	mov.u64 	%rd22, %rd1;
$L__BB7_23:
	sub.f32 	%f39, %f1, %f389;
	abs.f32 	%f40, %f39;
	setp.eq.f32 	%p55, %f39, 0f3F800000;
	mov.f32 	%f391, 0f3F800000;
	@%p55 bra 	$L__BB7_28;
	setp.num.f32 	%p56, %f40, %f40;
	@%p56 bra 	$L__BB7_26;
	mov.f32 	%f269, 0f40000000;
	add.rn.f32 	%f391, %f39, %f269;
	bra.uni 	$L__BB7_28;
$L__BB7_26:
	setp.lt.f32 	%p57, %f40, 0f00800000;
	mul.f32 	%f214, %f40, 0f4B800000;
	selp.f32 	%f215, %f214, %f40, %p57;
	mov.b32 	%r8, %f215;
	add.s32 	%r9, %r8, -1060439283;
	and.b32  	%r10, %r9, -8388608;
	sub.s32 	%r11, %r8, %r10;
	mov.b32 	%f216, %r11;
	cvt.rn.f32.s32 	%f217, %r10;
	selp.f32 	%f218, 0fC1C00000, 0f00000000, %p57;
	fma.rn.f32 	%f219, %f217, 0f34000000, %f218;
	add.f32 	%f220, %f216, 0fBF800000;
	add.f32 	%f221, %f216, 0f3F800000;
	rcp.approx.ftz.f32 	%f222, %f221;
	add.f32 	%f223, %f220, %f220;
	mul.f32 	%f224, %f223, %f222;
	mul.f32 	%f225, %f224, %f224;
	neg.f32 	%f226, %f224;
	sub.f32 	%f227, %f220, %f224;
	add.f32 	%f228, %f227, %f227;
	fma.rn.f32 	%f229, %f226, %f220, %f228;
	mul.rn.f32 	%f230, %f222, %f229;
	fma.rn.f32 	%f231, %f225, 0f3A2C32E4, 0f3B52E7DB;
	fma.rn.f32 	%f232, %f231, %f225, 0f3C93BB73;
	fma.rn.f32 	%f233, %f232, %f225, 0f3DF6384F;
	mul.rn.f32 	%f234, %f233, %f225;
	fma.rn.f32 	%f235, %f224, 0f3FB8AA3B, %f219;
	mul.f32 	%f236, %f234, 0f40400000;
	sub.f32 	%f237, %f219, %f235;
	fma.rn.f32 	%f238, %f224, 0f3FB8AA3B, %f237;
	fma.rn.f32 	%f239, %f230, 0f3FB8AA3B, %f238;
	fma.rn.f32 	%f240, %f224, 0f32A55E34, %f239;
	fma.rn.f32 	%f241, %f236, %f230, %f240;
	fma.rn.f32 	%f242, %f234, %f224, %f241;
	add.rn.f32 	%f243, %f235, %f242;
	mov.f32 	%f244, 0f40000000;
	mul.rn.f32 	%f245, %f243, %f244;
	cvt.rni.f32.f32 	%f246, %f245;
	sub.f32 	%f247, %f245, %f246;
	neg.f32 	%f248, %f245;
	fma.rn.f32 	%f249, %f243, 0f40000000, %f248;
	neg.f32 	%f250, %f235;
	add.rn.f32 	%f251, %f243, %f250;
	neg.f32 	%f252, %f251;
	add.rn.f32 	%f253, %f242, %f252;
	fma.rn.f32 	%f254, %f253, 0f40000000, %f249;
	add.f32 	%f255, %f247, %f254;
	setp.gt.f32 	%p58, %f246, 0f00000000;
	selp.b32 	%r12, 0, -2097152000, %p58;
	setp.neu.f32 	%p59, %f39, 0f00000000;
	setp.neu.f32 	%p60, %f40, 0f7F800000;
	setp.lt.f32 	%p61, %f245, 0f00000000;
	selp.f32 	%f256, 0f00000000, 0f7F800000, %p61;
	abs.f32 	%f257, %f245;
	setp.gt.f32 	%p62, %f257, 0f43180000;
	cvt.rzi.s32.f32 	%r13, %f246;
	shl.b32 	%r14, %r13, 23;
	sub.s32 	%r15, %r14, %r12;
	mov.b32 	%f258, %r15;
	add.s32 	%r16, %r12, 2130706432;
	mov.b32 	%f259, %r16;
	fma.rn.f32 	%f260, %f255, 0f391FCB8E, 0f3AAF85ED;
	fma.rn.f32 	%f261, %f260, %f255, 0f3C1D9856;
	fma.rn.f32 	%f262, %f261, %f255, 0f3D6357BB;
	fma.rn.f32 	%f263, %f262, %f255, 0f3E75FDEC;
	fma.rn.f32 	%f264, %f263, %f255, 0f3F317218;
	fma.rn.f32 	%f265, %f264, %f255, 0f3F800000;
	mul.f32 	%f266, %f265, %f259;
	mul.f32 	%f267, %f266, %f258;
	selp.f32 	%f391, %f256, %f267, %p62;
	and.pred  	%p63, %p59, %p60;
	@%p63 bra 	$L__BB7_28;
	add.f32 	%f268, %f39, %f39;
	mov.b32 	%r17, %f268;
	and.b32  	%r18, %r17, 2147483647;
	mov.b32 	%f391, %r18;
$L__BB7_28:
	ld.global.f32 	%f271, [%rd22+4];
	sub.f32 	%f45, %f2, %f271;
	abs.f32 	%f46, %f45;
	setp.eq.f32 	%p64, %f45, 0f3F800000;
	mov.f32 	%f392, 0f3F800000;
	@%p64 bra 	$L__BB7_33;
	setp.num.f32 	%p65, %f46, %f46;
	@%p65 bra 	$L__BB7_31;
	mov.f32 	%f327, 0f40000000;
	add.rn.f32 	%f392, %f45, %f327;
	bra.uni 	$L__BB7_33;
$L__BB7_31:
	setp.lt.f32 	%p66, %f46, 0f00800000;
	mul.f32 	%f272, %f46, 0f4B800000;
	selp.f32 	%f273, %f272, %f46, %p66;
	mov.b32 	%r19, %f273;
	add.s32 	%r20, %r19, -1060439283;
	and.b32  	%r21, %r20, -8388608;
	sub.s32 	%r22, %r19, %r21;
	mov.b32 	%f274, %r22;
	cvt.rn.f32.s32 	%f275, %r21;
	selp.f32 	%f276, 0fC1C00000, 0f00000000, %p66;
	fma.rn.f32 	%f277, %f275, 0f34000000, %f276;
	add.f32 	%f278, %f274, 0fBF800000;
	add.f32 	%f279, %f274, 0f3F800000;
	rcp.approx.ftz.f32 	%f280, %f279;
	add.f32 	%f281, %f278, %f278;
	mul.f32 	%f282, %f281, %f280;
	mul.f32 	%f283, %f282, %f282;
	neg.f32 	%f284, %f282;
	sub.f32 	%f285, %f278, %f282;
	add.f32 	%f286, %f285, %f285;
	fma.rn.f32 	%f287, %f284, %f278, %f286;
	mul.rn.f32 	%f288, %f280, %f287;
	fma.rn.f32 	%f289, %f283, 0f3A2C32E4, 0f3B52E7DB;
	fma.rn.f32 	%f290, %f289, %f283, 0f3C93BB73;
	fma.rn.f32 	%f291, %f290, %f283, 0f3DF6384F;
	mul.rn.f32 	%f292, %f291, %f283;
	fma.rn.f32 	%f293, %f282, 0f3FB8AA3B, %f277;
	mul.f32 	%f294, %f292, 0f40400000;
	sub.f32 	%f295, %f277, %f293;
	fma.rn.f32 	%f296, %f282, 0f3FB8AA3B, %f295;
	fma.rn.f32 	%f297, %f288, 0f3FB8AA3B, %f296;
	fma.rn.f32 	%f298, %f282, 0f32A55E34, %f297;
	fma.rn.f32 	%f299, %f294, %f288, %f298;
	fma.rn.f32 	%f300, %f292, %f282, %f299;
	add.rn.f32 	%f301, %f293, %f300;
	mov.f32 	%f302, 0f40000000;
	mul.rn.f32 	%f303, %f301, %f302;
	cvt.rni.f32.f32 	%f304, %f303;
	sub.f32 	%f305, %f303, %f304;
	neg.f32 	%f306, %f303;
	fma.rn.f32 	%f307, %f301, 0f40000000, %f306;
	neg.f32 	%f308, %f293;
	add.rn.f32 	%f309, %f301, %f308;
	neg.f32 	%f310, %f309;
	add.rn.f32 	%f311, %f300, %f310;
	fma.rn.f32 	%f312, %f311, 0f40000000, %f307;
	add.f32 	%f313, %f305, %f312;
	setp.gt.f32 	%p67, %f304, 0f00000000;
	selp.b32 	%r23, 0, -2097152000, %p67;
	setp.neu.f32 	%p68, %f45, 0f00000000;
	setp.neu.f32 	%p69, %f46, 0f7F800000;
	setp.lt.f32 	%p70, %f303, 0f00000000;
	selp.f32 	%f314, 0f00000000, 0f7F800000, %p70;
	abs.f32 	%f315, %f303;
	setp.gt.f32 	%p71, %f315, 0f43180000;
	cvt.rzi.s32.f32 	%r24, %f304;
	shl.b32 	%r25, %r24, 23;
	sub.s32 	%r26, %r25, %r23;
	mov.b32 	%f316, %r26;
	add.s32 	%r27, %r23, 2130706432;
	mov.b32 	%f317, %r27;
	fma.rn.f32 	%f318, %f313, 0f391FCB8E, 0f3AAF85ED;
	fma.rn.f32 	%f319, %f318, %f313, 0f3C1D9856;
	fma.rn.f32 	%f320, %f319, %f313, 0f3D6357BB;
	fma.rn.f32 	%f321, %f320, %f313, 0f3E75FDEC;
	fma.rn.f32 	%f322, %f321, %f313, 0f3F317218;
	fma.rn.f32 	%f323, %f322, %f313, 0f3F800000;
	mul.f32 	%f324, %f323, %f317;
	mul.f32 	%f325, %f324, %f316;
	selp.f32 	%f392, %f314, %f325, %p71;
	and.pred  	%p72, %p68, %p69;
	@%p72 bra 	$L__BB7_33;
	add.f32 	%f326, %f45, %f45;
	mov.b32 	%r28, %f326;
	and.b32  	%r29, %r28, 2147483647;
	mov.b32 	%f392, %r29;
$L__BB7_33:
	add.f32 	%f51, %f391, %f392;
	ld.global.f32 	%f52, [%rd22+8];
	abs.f32 	%f53, %f52;
	setp.eq.f32 	%p73, %f52, 0f3F800000;
	mov.f32 	%f393, 0f3F800000;
	@%p73 bra 	$L__BB7_38;
	setp.num.f32 	%p74, %f53, %f53;
	@%p74 bra 	$L__BB7_36;
	mov.f32 	%f384, 0f40000000;
	add.rn.f32 	%f393, %f52, %f384;
	bra.uni 	$L__BB7_38;
$L__BB7_36:
	setp.lt.f32 	%p75, %f53, 0f00800000;
	mul.f32 	%f329, %f53, 0f4B800000;
	selp.f32 	%f330, %f329, %f53, %p75;
	mov.b32 	%r30, %f330;
	add.s32 	%r31, %r30, -1060439283;
	and.b32  	%r32, %r31, -8388608;
	sub.s32 	%r33, %r30, %r32;
	mov.b32 	%f331, %r33;
	cvt.rn.f32.s32 	%f332, %r32;
	selp.f32 	%f333, 0fC1C00000, 0f00000000, %p75;
	fma.rn.f32 	%f334, %f332, 0f34000000, %f333;
	add.f32 	%f335, %f331, 0fBF800000;
	add.f32 	%f336, %f331, 0f3F800000;
	rcp.approx.ftz.f32 	%f337, %f336;
	add.f32 	%f338, %f335, %f335;
	mul.f32 	%f339, %f338, %f337;
	mul.f32 	%f340, %f339, %f339;
	neg.f32 	%f341, %f339;
	sub.f32 	%f342, %f335, %f339;
	add.f32 	%f343, %f342, %f342;
	fma.rn.f32 	%f344, %f341, %f335, %f343;
	mul.rn.f32 	%f345, %f337, %f344;
	fma.rn.f32 	%f346, %f340, 0f3A2C32E4, 0f3B52E7DB;
	fma.rn.f32 	%f347, %f346, %f340, 0f3C93BB73;
	fma.rn.f32 	%f348, %f347, %f340, 0f3DF6384F;
	mul.rn.f32 	%f349, %f348, %f340;
	fma.rn.f32 	%f350, %f339, 0f3FB8AA3B, %f334;
	mul.f32 	%f351, %f349, 0f40400000;
	sub.f32 	%f352, %f334, %f350;
	fma.rn.f32 	%f353, %f339, 0f3FB8AA3B, %f352;
	fma.rn.f32 	%f354, %f345, 0f3FB8AA3B, %f353;
	fma.rn.f32 	%f355, %f339, 0f32A55E34, %f354;
	fma.rn.f32 	%f356, %f351, %f345, %f355;
	fma.rn.f32 	%f357, %f349, %f339, %f356;
	add.rn.f32 	%f358, %f350, %f357;
	mov.f32 	%f359, 0f40000000;
	mul.rn.f32 	%f360, %f358, %f359;
	cvt.rni.f32.f32 	%f361, %f360;
	sub.f32 	%f362, %f360, %f361;
	neg.f32 	%f363, %f360;
	fma.rn.f32 	%f364, %f358, 0f40000000, %f363;
	neg.f32 	%f365, %f350;
	add.rn.f32 	%f366, %f358, %f365;
	neg.f32 	%f367, %f366;
	add.rn.f32 	%f368, %f357, %f367;
	fma.rn.f32 	%f369, %f368, 0f40000000, %f364;
	add.f32 	%f370, %f362, %f369;
	setp.gt.f32 	%p76, %f361, 0f00000000;
	selp.b32 	%r34, 0, -2097152000, %p76;
	setp.neu.f32 	%p77, %f52, 0f00000000;
	setp.neu.f32 	%p78, %f53, 0f7F800000;
	setp.lt.f32 	%p79, %f360, 0f00000000;
	selp.f32 	%f371, 0f00000000, 0f7F800000, %p79;
	abs.f32 	%f372, %f360;
	setp.gt.f32 	%p80, %f372, 0f43180000;
	cvt.rzi.s32.f32 	%r35, %f361;
	shl.b32 	%r36, %r35, 23;
	sub.s32 	%r37, %r36, %r34;
	mov.b32 	%f373, %r37;
	add.s32 	%r38, %r34, 2130706432;
	mov.b32 	%f374, %r38;
	fma.rn.f32 	%f375, %f370, 0f391FCB8E, 0f3AAF85ED;
	fma.rn.f32 	%f376, %f375, %f370, 0f3C1D9856;
	fma.rn.f32 	%f377, %f376, %f370, 0f3D6357BB;
	fma.rn.f32 	%f378, %f377, %f370, 0f3E75FDEC;
	fma.rn.f32 	%f379, %f378, %f370, 0f3F317218;
	fma.rn.f32 	%f380, %f379, %f370, 0f3F800000;
	mul.f32 	%f381, %f380, %f374;
	mul.f32 	%f382, %f381, %f373;
	selp.f32 	%f393, %f371, %f382, %p80;
	and.pred  	%p81, %p77, %p78;
	@%p81 bra 	$L__BB7_38;
	add.f32 	%f383, %f52, %f52;
	mov.b32 	%r39, %f383;
	and.b32  	%r40, %r39, 2147483647;
	mov.b32 	%f393, %r40;
$L__BB7_38:
	sub.f32 	%f58, %f51, %f393;
	setp.geu.f32 	%p82, %f58, 0f00000000;
	mov.f32 	%f394, 0f00000000;
	@%p82 bra 	$L__BB7_40;
	neg.f32 	%f386, %f58;
	div.rn.f32 	%f394, %f386, %f52;
$L__BB7_40:
	abs.f32 	%f387, %f394;
	fma.rn.f32 	%f395, %f387, 0f43960000, %f395;
	add.s32 	%r3, %r41, 1;
	mul.wide.u32 	%rd16, %r41, 12;
	add.s64 	%rd17, %rd1, %rd16;
	add.s64 	%rd22, %rd17, 12;
	ld.global.f32 	%f389, [%rd17+12];
	setp.neu.f32 	%p83, %f389, 0f00000000;
	mov.u32 	%r41, %r3;
	@%p83 bra 	$L__BB7_23;
$L__BB7_41:
	ld.param.u64 	%rd21, [_Z7costFcnPfP5StateP5TrackS3_S3_P3ObsP3Pos_param_0];
	cvta.to.global.u64 	%rd18, %rd21;
	mul.wide.s32 	%rd19, %r1, 4;
	add.s64 	%rd20, %rd18, %rd19;
	st.global.f32 	[%rd20], %f395;
	ret;

}
	// .globl	_Z15calcRolloutCostPfS_
.visible .entry _Z15calcRolloutCostPfS_(
	.param .u64 .ptr .align 1 _Z15calcRolloutCostPfS__param_0,
	.param .u64 .ptr .align 1 _Z15calcRolloutCostPfS__param_1
)
{
	.reg .pred 	%p<5>;
	.reg .b32 	%r<13>;
	.reg .b32 	%f<6>;
	.reg .b64 	%rd<9>;
	// demoted variable
	.shared .align 4 .b8 _ZZ15calcRolloutCostPfS_E11partial_sum[2048];
	ld.param.u64 	%rd2, [_Z15calcRolloutCostPfS__param_0];
	ld.param.u64 	%rd1, [_Z15calcRolloutCostPfS__param_1];
	cvta.to.global.u64 	%rd3, %rd2;
	mov.u32 	%r1, %ctaid.x;
	mov.u32 	%r12, %ntid.x;
	mov.u32 	%r3, %tid.x;
	mad.lo.s32 	%r7, %r1, %r12, %r3;
	mul.wide.s32 	%rd4, %r7, 4;
	add.s64 	%rd5, %rd3, %rd4;
	ld.global.f32 	%f1, [%rd5];
	shl.b32 	%r8, %r3, 2;
	mov.u32 	%r9, _ZZ15calcRolloutCostPfS_E11partial_sum;
	add.s32 	%r4, %r9, %r8;
	st.shared.f32 	[%r4], %f1;
	bar.sync 	0;
	setp.lt.u32 	%p1, %r12, 2;
	@%p1 bra 	$L__BB8_4;
$L__BB8_1:
	shr.u32 	%r6, %r12, 1;
	setp.ge.u32 	%p2, %r3, %r6;
	@%p2 bra 	$L__BB8_3;
	shl.b32 	%r10, %r6, 2;
	add.s32 	%r11, %r4, %r10;
	ld.shared.f32 	%f2, [%r11];
	ld.shared.f32 	%f3, [%r4];
	add.f32 	%f4, %f2, %f3;
	st.shared.f32 	[%r4], %f4;
$L__BB8_3:
	bar.sync 	0;
	setp.gt.u32 	%p3, %r12, 3;
	mov.u32 	%r12, %r6;
	@%p3 bra 	$L__BB8_1;
$L__BB8_4:
	setp.ne.s32 	%p4, %r3, 0;
	@%p4 bra 	$L__BB8_6;
	ld.shared.f32 	%f5, [_ZZ15calcRolloutCostPfS_E11partial_sum];
	cvta.to.global.u64 	%rd6, %rd1;
	mul.wide.u32 	%rd7, %r1, 4;
	add.s64 	%rd8, %rd6, %rd7;
	st.global.f32 	[%rd8], %f5;
$L__BB8_6:
	ret;

}
	// .globl	_Z16calcRolloutCost2PfS_
.visible .entry _Z16calcRolloutCost2PfS_(
	.param .u64 .ptr .align 1 _Z16calcRolloutCost2PfS__param_0,
	.param .u64 .ptr .align 1 _Z16calcRolloutCost2PfS__param_1
)
{
	.reg .pred 	%p<5>;
	.reg .b32 	%r<19>;
	.reg .b32 	%f<6>;
	.reg .b64 	%rd<9>;
	// demoted variable
	.shared .align 4 .b8 _ZZ16calcRolloutCost2PfS_E11partial_sum[2048];
	ld.param.u64 	%rd2, [_Z16calcRolloutCost2PfS__param_0];
	ld.param.u64 	%rd1, [_Z16calcRolloutCost2PfS__param_1];
	cvta.to.global.u64 	%rd3, %rd2;
	mov.u32 	%r1, %ctaid.x;
	mov.u32 	%r2, %ntid.x;
	mov.u32 	%r3, %tid.x;
	mad.lo.s32 	%r7, %r1, %r2, %r3;
	mul.wide.s32 	%rd4, %r7, 4;
	add.s64 	%rd5, %rd3, %rd4;
	ld.global.f32 	%f1, [%rd5];
	shl.b32 	%r8, %r3, 2;
	mov.u32 	%r9, _ZZ16calcRolloutCost2PfS_E11partial_sum;
	add.s32 	%r10, %r9, %r8;
	st.shared.f32 	[%r10], %f1;
	bar.sync 	0;
	setp.lt.u32 	%p1, %r2, 2;
	@%p1 bra 	$L__BB9_5;
	mov.b32 	%r18, 1;
$L__BB9_2:
	shl.b32 	%r5, %r18, 1;
	mul.lo.s32 	%r6, %r5, %r3;
	setp.ge.u32 	%p2, %r6, %r2;
	@%p2 bra 	$L__BB9_4;
	add.s32 	%r12, %r6, %r18;
	shl.b32 	%r13, %r12, 2;
	add.s32 	%r15, %r9, %r13;
	ld.shared.f32 	%f2, [%r15];
	shl.b32 	%r16, %r6, 2;
	add.s32 	%r17, %r9, %r16;
	ld.shared.f32 	%f3, [%r17];
	add.f32 	%f4, %f2, %f3;
	st.shared.f32 	[%r17], %f4;
$L__BB9_4:
	bar.sync 	0;
	setp.lt.u32 	%p3, %r5, %r2;
	mov.u32 	%r18, %r5;
	@%p3 bra 	$L__BB9_2;
$L__BB9_5:
	setp.ne.s32 	%p4, %r3, 0;
	@%p4 bra 	$L__BB9_7;
	ld.shared.f32 	%f5, [_ZZ16calcRolloutCost2PfS_E11partial_sum];
	cvta.to.global.u64 	%rd6, %rd1;
	mul.wide.u32 	%rd7, %r1, 4;
	add.s64 	%rd8, %rd6, %rd7;
	st.global.f32 	[%rd8], %f5;
$L__BB9_7:
	ret;

}
	// .globl	_Z13min_reductionPfS_
.visible .entry _Z13min_reductionPfS_(
	.param .u64 .ptr .align 1 _Z13min_reductionPfS__param_0,
	.param .u64 .ptr .align 1 _Z13min_reductionPfS__param_1
)
{
	.reg .pred 	%p<5>;
	.reg .b32 	%r<16>;
	.reg .b32 	%f<8>;
	.reg .b64 	%rd<11>;
	// demoted variable
	.shared .align 4 .b8 _ZZ13min_reductionPfS_E11partial_sum[128];
	ld.param.u64 	%rd2, [_Z13min_reductionPfS__param_0];
	ld.param.u64 	%rd1, [_Z13min_reductionPfS__param_1];
	cvta.to.global.u64 	%rd3, %rd2;
	mov.u32 	%r1, %ctaid.x;
	mov.u32 	%r15, %ntid.x;
	mul.lo.s32 	%r7, %r15, %r1;
	shl.b32 	%r8, %r7, 1;
	mov.u32 	%r3, %tid.x;
	add.s32 	%r9, %r8, %r3;
	mul.wide.s32 	%rd4, %r9, 4;
	add.s64 	%rd5, %rd3, %rd4;
	ld.global.f32 	%f1, [%rd5];
	add.s32 	%r10, %r9, %r15;
	mul.wide.u32 	%rd6, %r10, 4;
	add.s64 	%rd7, %rd3, %rd6;
	ld.global.f32 	%f2, [%rd7];
	min.f32 	%f3, %f1, %f2;
	shl.b32 	%r11, %r3, 2;
	mov.u32 	%r12, _ZZ13min_reductionPfS_E11partial_sum;
	add.s32 	%r4, %r12, %r11;
	st.shared.f32 	[%r4], %f3;
	bar.sync 	0;
	setp.lt.u32 	%p1, %r15, 2;
	@%p1 bra 	$L__BB10_4;
$L__BB10_1:
	shr.u32 	%r6, %r15, 1;
	setp.ge.u32 	%p2, %r3, %r6;
	@%p2 bra 	$L__BB10_3;
	ld.shared.f32 	%f4, [%r4];
	shl.b32 	%r13, %r6, 2;
	add.s32 	%r14, %r4, %r13;
	ld.shared.f32 	%f5, [%r14];
	min.f32 	%f6, %f4, %f5;
	st.shared.f32 	[%r4], %f6;
$L__BB10_3:
	bar.sync 	0;
	setp.gt.u32 	%p3, %r15, 3;
	mov.u32 	%r15, %r6;
	@%p3 bra 	$L__BB10_1;
$L__BB10_4:
	setp.ne.s32 	%p4, %r3, 0;
	@%p4 bra 	$L__BB10_6;
	ld.shared.f32 	%f7, [_ZZ13min_reductionPfS_E11partial_sum];
	cvta.to.global.u64 	%rd8, %rd1;
	mul.wide.u32 	%rd9, %r1, 4;
	add.s64 	%rd10, %rd8, %rd9;
	st.global.f32 	[%rd10], %f7;
$L__BB10_6:
	ret;

}
	// .globl	_Z14min_reduction2PfS_
.visible .entry _Z14min_reduction2PfS_(
	.param .u64 .ptr .align 1 _Z14min_reduction2PfS__param_0,
	.param .u64 .ptr .align 1 _Z14min_reduction2PfS__param_1
)
{
	.reg .pred 	%p<5>;
	.reg .b32 	%r<14>;
	.reg .b32 	%f<6>;
	.reg .b64 	%rd<9>;
	// demoted variable
	.shared .align 4 .b8 _ZZ14min_reduction2PfS_E11partial_sum[128];
	ld.param.u64 	%rd2, [_Z14min_reduction2PfS__param_0];
	ld.param.u64 	%rd1, [_Z14min_reduction2PfS__param_1];
	cvta.to.global.u64 	%rd3, %rd2;
	mov.u32 	%r1, %ctaid.x;
	mov.u32 	%r2, %ntid.x;
	mov.u32 	%r3, %tid.x;
	mad.lo.s32 	%r8, %r1, %r2, %r3;
	mul.wide.s32 	%rd4, %r8, 4;
	add.s64 	%rd5, %rd3, %rd4;
	ld.global.f32 	%f1, [%rd5];
	shl.b32 	%r9, %r3, 2;
	mov.u32 	%r10, _ZZ14min_reduction2PfS_E11partial_sum;
	add.s32 	%r4, %r10, %r9;
	st.shared.f32 	[%r4], %f1;
	bar.sync 	0;
	setp.lt.u32 	%p1, %r2, 4;
	@%p1 bra 	$L__BB11_5;
	shr.u32 	%r13, %r2, 2;
$L__BB11_2:
	setp.ge.u32 	%p2, %r3, %r13;
	@%p2 bra 	$L__BB11_4;
	ld.shared.f32 	%f2, [%r4];
	shl.b32 	%r11, %r13, 2;
	add.s32 	%r12, %r4, %r11;
	ld.shared.f32 	%f3, [%r12];
	min.f32 	%f4, %f2, %f3;
	st.shared.f32 	[%r4], %f4;
$L__BB11_4:
	bar.sync 	0;
	shr.u32 	%r7, %r13, 1;
	setp.gt.u32 	%p3, %r13, 1;
	mov.u32 	%r13, %r7;
	@%p3 bra 	$L__BB11_2;
$L__BB11_5:
	setp.ne.s32 	%p4, %r3, 0;
	@%p4 bra 	$L__BB11_7;
	ld.shared.f32 	%f5, [_ZZ14min_reduction2PfS_E11partial_sum];
	cvta.to.global.u64 	%rd6, %rd1;
	mul.wide.u32 	%rd7, %r1, 4;
	add.s64 	%rd8, %rd6, %rd7;
	st.global.f32 	[%rd8], %f5;
$L__BB11_7:
	ret;

}
	// .globl	_Z10calcWTildePfS_S_
.visible .entry _Z10calcWTildePfS_S_(
	.param .u64 .ptr .align 1 _Z10calcWTildePfS_S__param_0,
	.param .u64 .ptr .align 1 _Z10calcWTildePfS_S__param_1,
	.param .u64 .ptr .align 1 _Z10calcWTildePfS_S__param_2
)
{
	.reg .b32 	%r<5>;
	.reg .b32 	%f<7>;
	.reg .b64 	%rd<10>;

	ld.param.u64 	%rd1, [_Z10calcWTildePfS_S__param_0];
	ld.param.u64 	%rd2, [_Z10calcWTildePfS_S__param_1];
	ld.param.u64 	%rd3, [_Z10calcWTildePfS_S__param_2];
	cvta.to.global.u64 	%rd4, %rd1;
	cvta.to.global.u64 	%rd5, %rd2;
	cvta.to.global.u64 	%rd6, %rd3;
	mov.u32 	%r1, %ctaid.x;
	mov.u32 	%r2, %ntid.x;
	mov.u32 	%r3, %tid.x;
	mad.lo.s32 	%r4, %r1, %r2, %r3;
	mul.wide.s32 	%rd7, %r4, 4;
	add.s64 	%rd8, %rd6, %rd7;
	ld.global.f32 	%f1, [%rd8];
	ld.global.f32 	%f2, [%rd5];
	sub.f32 	%f3, %f1, %f2;
	mul.f32 	%f4, %f3, 0fBB5A740E;
	mul.f32 	%f5, %f4, 0f3FB8AA3B;
	ex2.approx.f32 	%f6, %f5;
	add.s64 	%rd9, %rd4, %rd7;
	st.global.f32 	[%rd9], %f6;
	ret;

}
	// .globl	_Z4genWP7ControlPfS1_S0_
.visible .entry _Z4genWP7ControlPfS1_S0_(
	.param .u64 .ptr .align 1 _Z4genWP7ControlPfS1_S0__param_0,
	.param .u64 .ptr .align 1 _Z4genWP7ControlPfS1_S0__param_1,
	.param .u64 .ptr .align 1 _Z4genWP7ControlPfS1_S0__param_2,
	.param .u64 .ptr .align 1 _Z4genWP7ControlPfS1_S0__param_3
)
{
	.reg .b32 	%r<5>;
	.reg .b32 	%f<8>;
	.reg .b64 	%rd<14>;
	// demoted variable
	.shared .align 4 .f32 _ZZ4genWP7ControlPfS1_S0_E1w;
	ld.param.u64 	%rd1, [_Z4genWP7ControlPfS1_S0__param_0];
	ld.param.u64 	%rd2, [_Z4genWP7ControlPfS1_S0__param_1];
	ld.param.u64 	%rd3, [_Z4genWP7ControlPfS1_S0__param_2];
	ld.param.u64 	%rd4, [_Z4genWP7ControlPfS1_S0__param_3];
	cvta.to.global.u64 	%rd5, %rd1;
	cvta.to.global.u64 	%rd6, %rd4;
	cvta.to.global.u64 	%rd7, %rd2;
	cvta.to.global.u64 	%rd8, %rd3;
	mov.u32 	%r1, %ctaid.x;
	mov.u32 	%r2, %ntid.x;
	mov.u32 	%r3, %tid.x;
	mad.lo.s32 	%r4, %r1, %r2, %r3;
	mul.wide.u32 	%rd9, %r1, 4;
	add.s64 	%rd10, %rd8, %rd9;
	ld.global.f32 	%f1, [%rd10];
	ld.global.f32 	%f2, [%rd7];
	div.rn.f32 	%f3, %f1, %f2;
	st.shared.f32 	[_ZZ4genWP7ControlPfS1_S0_E1w], %f3;
	mul.wide.s32 	%rd11, %r4, 8;
	add.s64 	%rd12, %rd6, %rd11;
	ld.global.f32 	%f4, [%rd12];
	mul.f32 	%f5, %f3, %f4;
	add.s64 	%rd13, %rd5, %rd11;
	st.global.f32 	[%rd13], %f5;
	ld.global.f32 	%f6, [%rd12+4];
	mul.f32 	%f7, %f6, %f3;
	st.global.f32 	[%rd13+4], %f7;
	ret;

}
	// .globl	_Z11genWCorrectP7ControlPfS1_S0_S0_
.visible .entry _Z11genWCorrectP7ControlPfS1_S0_S0_(
	.param .u64 .ptr .align 1 _Z11genWCorrectP7ControlPfS1_S0_S0__param_0,
	.param .u64 .ptr .align 1 _Z11genWCorrectP7ControlPfS1_S0_S0__param_1,
	.param .u64 .ptr .align 1 _Z11genWCorrectP7ControlPfS1_S0_S0__param_2,
	.param .u64 .ptr .align 1 _Z11genWCorrectP7ControlPfS1_S0_S0__param_3,
	.param .u64 .ptr .align 1 _Z11genWCorrectP7ControlPfS1_S0_S0__param_4
)
{
	.reg .b32 	%r<5>;
	.reg .b32 	%f<12>;
	.reg .b64 	%rd<18>;
	// demoted variable
	.shared .align 4 .f32 _ZZ11genWCorrectP7ControlPfS1_S0_S0_E1w;
	ld.param.u64 	%rd1, [_Z11genWCorrectP7ControlPfS1_S0_S0__param_0];
	ld.param.u64 	%rd2, [_Z11genWCorrectP7ControlPfS1_S0_S0__param_1];
	ld.param.u64 	%rd3, [_Z11genWCorrectP7ControlPfS1_S0_S0__param_2];
	ld.param.u64 	%rd4, [_Z11genWCorrectP7ControlPfS1_S0_S0__param_3];
	ld.param.u64 	%rd5, [_Z11genWCorrectP7ControlPfS1_S0_S0__param_4];
	cvta.to.global.u64 	%rd6, %rd1;
	cvta.to.global.u64 	%rd7, %rd5;
	cvta.to.global.u64 	%rd8, %rd4;
	cvta.to.global.u64 	%rd9, %rd2;
	cvta.to.global.u64 	%rd10, %rd3;
	mov.u32 	%r1, %ctaid.x;
	mov.u32 	%r2, %ntid.x;
	mov.u32 	%r3, %tid.x;
	mad.lo.s32 	%r4, %r1, %r2, %r3;
	mul.wide.u32 	%rd11, %r1, 4;
	add.s64 	%rd12, %rd10, %rd11;
	ld.global.f32 	%f1, [%rd12];
	ld.global.f32 	%f2, [%rd9];
	div.rn.f32 	%f3, %f1, %f2;
	st.shared.f32 	[_ZZ11genWCorrectP7ControlPfS1_S0_S0_E1w], %f3;
	mul.wide.s32 	%rd13, %r4, 8;
	add.s64 	%rd14, %rd8, %rd13;
	ld.global.f32 	%f4, [%rd14];
	mul.wide.u32 	%rd15, %r3, 8;
	add.s64 	%rd16, %rd7, %rd15;
	ld.global.f32 	%f5, [%rd16];
	sub.f32 	%f6, %f4, %f5;
	mul.f32 	%f7, %f6, %f3;
	add.s64 	%rd17, %rd6, %rd13;
	st.global.f32 	[%rd17], %f7;
	ld.global.f32 	%f8, [%rd14+4];
	ld.global.f32 	%f9, [%rd16+4];
	sub.f32 	%f10, %f8, %f9;
	mul.f32 	%f11, %f10, %f3;
	st.global.f32 	[%rd17+4], %f11;
	ret;

}
	// .globl	_Z14wsum_reductionP7ControlS0_
.visible .entry _Z14wsum_reductionP7ControlS0_(
	.param .u64 .ptr .align 1 _Z14wsum_reductionP7ControlS0__param_0,
	.param .u64 .ptr .align 1 _Z14wsum_reductionP7ControlS0__param_1
)
{
	.reg .pred 	%p<5>;
	.reg .b32 	%r<14>;
	.reg .b32 	%f<11>;
	.reg .b64 	%rd<9>;
	// demoted variable
	.shared .align 4 .b8 _ZZ14wsum_reductionP7ControlS0_E11partial_sum[8192];
	ld.param.u64 	%rd2, [_Z14wsum_reductionP7ControlS0__param_0];
	ld.param.u64 	%rd1, [_Z14wsum_reductionP7ControlS0__param_1];
	cvta.to.global.u64 	%rd3, %rd2;
	mov.u32 	%r1, %tid.x;
	mov.u32 	%r7, %nctaid.x;
	mov.u32 	%r2, %ctaid.x;
	mad.lo.s32 	%r8, %r1, %r7, %r2;
	shl.b32 	%r9, %r1, 3;
	mov.u32 	%r10, _ZZ14wsum_reductionP7ControlS0_E11partial_sum;
	add.s32 	%r3, %r10, %r9;
	mul.wide.s32 	%rd4, %r8, 8;
	add.s64 	%rd5, %rd3, %rd4;
	ld.global.f32 	%f1, [%rd5];
	ld.global.f32 	%f2, [%rd5+4];
	st.shared.f32 	[%r3], %f1;
	st.shared.f32 	[%r3+4], %f2;
	bar.sync 	0;
	mov.u32 	%r13, %ntid.x;
	setp.lt.u32 	%p1, %r13, 2;
	@%p1 bra 	$L__BB15_4;
$L__BB15_1:
	shr.u32 	%r6, %r13, 1;
	setp.ge.u32 	%p2, %r1, %r6;
	@%p2 bra 	$L__BB15_3;
	shl.b32 	%r11, %r6, 3;
	add.s32 	%r12, %r3, %r11;
	ld.shared.f32 	%f3, [%r12];
	ld.shared.f32 	%f4, [%r3];
	add.f32 	%f5, %f3, %f4;
	st.shared.f32 	[%r3], %f5;
	ld.shared.f32 	%f6, [%r12+4];
	ld.shared.f32 	%f7, [%r3+4];
	add.f32 	%f8, %f6, %f7;
	st.shared.f32 	[%r3+4], %f8;
$L__BB15_3:
	bar.sync 	0;
	setp.gt.u32 	%p3, %r13, 3;
	mov.u32 	%r13, %r6;
	@%p3 bra 	$L__BB15_1;
$L__BB15_4:
	setp.ne.s32 	%p4, %r1, 0;
	@%p4 bra 	$L__BB15_6;
	cvta.to.global.u64 	%rd6, %rd1;
	mul.wide.u32 	%rd7, %r2, 8;
	add.s64 	%rd8, %rd6, %rd7;
	ld.shared.f32 	%f9, [_ZZ14wsum_reductionP7ControlS0_E11partial_sum];
	ld.shared.f32 	%f10, [_ZZ14wsum_reductionP7ControlS0_E11partial_sum+4];
	st.global.f32 	[%rd8], %f9;
	st.global.f32 	[%rd8+4], %f10;
$L__BB15_6:
	ret;

}
	// .globl	_Z10sumControlP7ControlS0_
.visible .entry _Z10sumControlP7ControlS0_(
	.param .u64 .ptr .align 1 _Z10sumControlP7ControlS0__param_0,
	.param .u64 .ptr .align 1 _Z10sumControlP7ControlS0__param_1
)
{
	.reg .b32 	%r<5>;
	.reg .b32 	%f<7>;
	.reg .b64 	%rd<8>;

	ld.param.u64 	%rd1, [_Z10sumControlP7ControlS0__param_0];
	ld.param.u64 	%rd2, [_Z10sumControlP7ControlS0__param_1];
	cvta.to.global.u64 	%rd3, %rd2;
	cvta.to.global.u64 	%rd4, %rd1;
	mov.u32 	%r1, %ctaid.x;
	mov.u32 	%r2, %ntid.x;
	mov.u32 	%r3, %tid.x;
	mad.lo.s32 	%r4, %r1, %r2, %r3;
	mul.wide.s32 	%rd5, %r4, 8;
	add.s64 	%rd6, %rd4, %rd5;
	ld.global.f32 	%f1, [%rd6];
	add.s64 	%rd7, %rd3, %rd5;
	ld.global.f32 	%f2, [%rd7];
	add.f32 	%f3, %f1, %f2;
	st.global.f32 	[%rd7], %f3;
	ld.global.f32 	%f4, [%rd6+4];
	ld.global.f32 	%f5, [%rd7+4];
	add.f32 	%f6, %f4, %f5;
	st.global.f32 	[%rd7+4], %f6;
	ret;

}
	// .globl	_Z22wsum_reduction_partialP7ControlS0_i
.visible .entry _Z22wsum_reduction_partialP7ControlS0_i(
	.param .u64 .ptr .align 1 _Z22wsum_reduction_partialP7ControlS0_i_param_0,
	.param .u64 .ptr .align 1 _Z22wsum_reduction_partialP7ControlS0_i_param_1,
	.param .u32 _Z22wsum_reduction_partialP7ControlS0_i_param_2
)
{
	.reg .pred 	%p<5>;
	.reg .b32 	%r<16>;
	.reg .b32 	%f<11>;
	.reg .b64 	%rd<9>;
	// demoted variable
	.shared .align 4 .b8 _ZZ22wsum_reduction_partialP7ControlS0_iE11partial_sum[8192];
	ld.param.u64 	%rd2, [_Z22wsum_reduction_partialP7ControlS0_i_param_0];
	ld.param.u64 	%rd1, [_Z22wsum_reduction_partialP7ControlS0_i_param_1];
	ld.param.u32 	%r7, [_Z22wsum_reduction_partialP7ControlS0_i_param_2];
	cvta.to.global.u64 	%rd3, %rd2;
	mov.u32 	%r1, %tid.x;
	add.s32 	%r8, %r7, %r1;
	mov.u32 	%r9, %nctaid.x;
	mov.u32 	%r2, %ctaid.x;
	mad.lo.s32 	%r10, %r8, %r9, %r2;
	shl.b32 	%r11, %r1, 3;
	mov.u32 	%r12, _ZZ22wsum_reduction_partialP7ControlS0_iE11partial_sum;
	add.s32 	%r3, %r12, %r11;
	mul.wide.s32 	%rd4, %r10, 8;
	add.s64 	%rd5, %rd3, %rd4;
	ld.global.f32 	%f1, [%rd5];
	ld.global.f32 	%f2, [%rd5+4];
	st.shared.f32 	[%r3], %f1;
	st.shared.f32 	[%r3+4], %f2;
	bar.sync 	0;
	mov.u32 	%r15, %ntid.x;
	setp.lt.u32 	%p1, %r15, 2;
	@%p1 bra 	$L__BB17_4;
$L__BB17_1:
	shr.u32 	%r6, %r15, 1;
	setp.ge.u32 	%p2, %r1, %r6;
	@%p2 bra 	$L__BB17_3;
	shl.b32 	%r13, %r6, 3;
	add.s32 	%r14, %r3, %r13;
	ld.shared.f32 	%f3, [%r14];
	ld.shared.f32 	%f4, [%r3];
	add.f32 	%f5, %f3, %f4;
	st.shared.f32 	[%r3], %f5;
	ld.shared.f32 	%f6, [%r14+4];
	ld.shared.f32 	%f7, [%r3+4];
	add.f32 	%f8, %f6, %f7;
	st.shared.f32 	[%r3+4], %f8;
$L__BB17_3:
	bar.sync 	0;
	setp.gt.u32 	%p3, %r15, 3;
	mov.u32 	%r15, %r6;
	@%p3 bra 	$L__BB17_1;
$L__BB17_4:
	setp.ne.s32 	%p4, %r1, 0;
	@%p4 bra 	$L__BB17_6;
	cvta.to.global.u64 	%rd6, %rd1;
	mul.wide.u32 	%rd7, %r2, 8;
	add.s64 	%rd8, %rd6, %rd7;
	ld.shared.f32 	%f9, [_ZZ22wsum_reduction_partialP7ControlS0_iE11partial_sum];
	ld.shared.f32 	%f10, [_ZZ22wsum_reduction_partialP7ControlS0_iE11partial_sum+4];
	st.global.f32 	[%rd8], %f9;
	st.global.f32 	[%rd8+4], %f10;
$L__BB17_6:
	ret;

}
	// .globl	_Z8PertCostPfP7ControlS1_
.visible .entry _Z8PertCostPfP7ControlS1_(
	.param .u64 .ptr .align 1 _Z8PertCostPfP7ControlS1__param_0,
	.param .u64 .ptr .align 1 _Z8PertCostPfP7ControlS1__param_1,
	.param .u64 .ptr .align 1 _Z8PertCostPfP7ControlS1__param_2
)
{
	.reg .b32 	%r<5>;
	.reg .b32 	%f<13>;
	.reg .b64 	%rd<13>;
	.reg .b64 	%fd<4>;

	ld.param.u64 	%rd1, [_Z8PertCostPfP7ControlS1__param_0];
	ld.param.u64 	%rd2, [_Z8PertCostPfP7ControlS1__param_1];
	ld.param.u64 	%rd3, [_Z8PertCostPfP7ControlS1__param_2];
	cvta.to.global.u64 	%rd4, %rd1;
	cvta.to.global.u64 	%rd5, %rd2;
	cvta.to.global.u64 	%rd6, %rd3;
	mov.u32 	%r1, %ctaid.x;
	mov.u32 	%r2, %ntid.x;
	mov.u32 	%r3, %tid.x;
	mad.lo.s32 	%r4, %r1, %r2, %r3;
	mul.wide.u32 	%rd7, %r3, 8;
	add.s64 	%rd8, %rd6, %rd7;
	ld.global.f32 	%f1, [%rd8];
	mul.f32 	%f2, %f1, 0f4031C71C;
	mul.wide.s32 	%rd9, %r4, 8;
	add.s64 	%rd10, %rd5, %rd9;
	ld.global.f32 	%f3, [%rd10];
	sub.f32 	%f4, %f3, %f1;
	ld.global.f32 	%f5, [%rd8+4];
	mul.f32 	%f6, %f5, 0f42C7FFFF;
	ld.global.f32 	%f7, [%rd10+4];
	sub.f32 	%f8, %f7, %f5;
	mul.f32 	%f9, %f6, %f8;
	fma.rn.f32 	%f10, %f2, %f4, %f9;
	cvt.f64.f32 	%fd1, %f10;
	mul.wide.s32 	%rd11, %r4, 4;
	add.s64 	%rd12, %rd4, %rd11;
	ld.global.f32 	%f11, [%rd12];
	cvt.f64.f32 	%fd2, %f11;
	fma.rn.f64 	%fd3, %fd1, 0d3FD3333333333333, %fd2;
	cvt.rn.f32.f64 	%f12, %fd3;
	st.global.f32 	[%rd12], %f12;
	ret;

}
	// .globl	_Z12printControlP7Control
.visible .entry _Z12printControlP7Control(
	.param .u64 .ptr .align 1 _Z12printControlP7Control_param_0
)
{
	.local .align 16 .b8 	__local_depot19[16];
	.reg .b64 	%SP;
	.reg .b64 	%SPL;
	.reg .b32 	%r<3>;
	.reg .b32 	%f<3>;
	.reg .b64 	%rd<7>;
	.reg .b64 	%fd<3>;

	mov.u64 	%SPL, __local_depot19;
	cvta.local.u64 	%SP, %SPL;
	ld.param.u64 	%rd1, [_Z12printControlP7Control_param_0];
	cvta.to.global.u64 	%rd2, %rd1;
	add.u64 	%rd3, %SP, 0;
	add.u64 	%rd4, %SPL, 0;
	ld.global.f32 	%f1, [%rd2];
	cvt.f64.f32 	%fd1, %f1;
	ld.global.f32 	%f2, [%rd2+4];
	cvt.f64.f32 	%fd2, %f2;
	st.local.v2.f64 	[%rd4], {%fd1, %fd2};
	mov.u64 	%rd5, $str;
	cvta.global.u64 	%rd6, %rd5;
	{ // callseq 0, 0
	.param .b64 param0;
	st.param.b64 	[param0], %rd6;
	.param .b64 param1;
	st.param.b64 	[param1], %rd3;
	.param .b32 retval0;
	call.uni (retval0), 
	vprintf, 
	(
	param0, 
	param1
	);
	ld.param.b32 	%r1, [retval0];
	} // callseq 0
	ret;

}
	// .globl	_Z12printMinCostPf
.visible .entry _Z12printMinCostPf(
	.param .u64 .ptr .align 1 _Z12printMinCostPf_param_0
)
{
	.local .align 8 .b8 	__local_depot20[8];
	.reg .b64 	%SP;
	.reg .b64 	%SPL;
	.reg .b32 	%r<3>;
	.reg .b32 	%f<2>;
	.reg .b64 	%rd<7>;
	.reg .b64 	%fd<2>;

	mov.u64 	%SPL, __local_depot20;
	cvta.local.u64 	%SP, %SPL;
	ld.param.u64 	%rd1, [_Z12printMinCostPf_param_0];
	cvta.to.global.u64 	%rd2, %rd1;
	add.u64 	%rd3, %SP, 0;
	add.u64 	%rd4, %SPL, 0;
	ld.global.f32 	%f1, [%rd2];
	cvt.f64.f32 	%fd1, %f1;
	st.local.f64 	[%rd4], %fd1;
	mov.u64 	%rd5, $str$1;
	cvta.global.u64 	%rd6, %rd5;
	{ // callseq 1, 0
	.param .b64 param0;
	st.param.b64 	[param0], %rd6;
	.param .b64 param1;
	st.param.b64 	[param1], %rd3;
	.param .b32 retval0;
	call.uni (retval0), 
	vprintf, 
	(
	param0, 
	param1
	);
	ld.param.b32 	%r1, [retval0];
	} // callseq 1
	ret;

}
	// .globl	_Z4linev
.visible .entry _Z4linev()
{
	.reg .b32 	%r<3>;
	.reg .b64 	%rd<3>;

	mov.u64 	%rd1, $str$2;
	cvta.global.u64 	%rd2, %rd1;
	{ // callseq 2, 0
	.param .b64 param0;
	st.param.b64 	[param0], %rd2;
	.param .b64 param1;
	st.param.b64 	[param1], 0;
	.param .b32 retval0;
	call.uni (retval0), 
	vprintf, 
	(
	param0, 
	param1
	);
	ld.param.b32 	%r1, [retval0];
	} // callseq 2
	ret;

}
	// .globl	_Z10printfloatPf
.visible .entry _Z10printfloatPf(
	.param .u64 .ptr .align 1 _Z10printfloatPf_param_0
)
{
	.local .align 8 .b8 	__local_depot22[8];
	.reg .b64 	%SP;
	.reg .b64 	%SPL;
	.reg .b32 	%r<9>;
	.reg .b32 	%f<2>;
	.reg .b64 	%rd<9>;
	.reg .b64 	%fd<2>;

	mov.u64 	%SPL, __local_depot22;
	cvta.local.u64 	%SP, %SPL;
	ld.param.u64 	%rd1, [_Z10printfloatPf_param_0];
	cvta.to.global.u64 	%rd2, %rd1;
	add.u64 	%rd3, %SP, 0;
	add.u64 	%rd4, %SPL, 0;
	mov.u32 	%r1, %ctaid.x;
	mov.u32 	%r2, %ntid.x;
	mul.lo.s32 	%r3, %r2, %r1;
	shl.b32 	%r4, %r3, 1;
	mov.u32 	%r5, %tid.x;
	add.s32 	%r6, %r4, %r5;
	mul.wide.s32 	%rd5, %r6, 4;
	add.s64 	%rd6, %rd2, %rd5;
	ld.global.f32 	%f1, [%rd6];
	cvt.f64.f32 	%fd1, %f1;
	st.local.f64 	[%rd4], %fd1;
	mov.u64 	%rd7, $str$3;
	cvta.global.u64 	%rd8, %rd7;
	{ // callseq 3, 0
	.param .b64 param0;
	st.param.b64 	[param0], %rd8;
	.param .b64 param1;
	st.param.b64 	[param1], %rd3;
	.param .b32 retval0;
	call.uni (retval0), 
	vprintf, 
	(
	param0, 
	param1
	);
	ld.param.b32 	%r7, [retval0];
	} // callseq 3
	ret;

}


// ===== COMPILED SASS (sm_100) =====

	.target	sm_100

	.elftype	@"ET_EXEC"


//--------------------- .note.nv.tkinfo           --------------------------
	.section	.note.nv.tkinfo,"",@"SHT_NOTE"
	.sectionflags	@"SHF_NOTE_NV_TKINFO"
	.tkinfo
        /*0018*/ 	.word	0x00000002
        /*0030*/ 	.string	""
        /*0030*/ 	.string	"ptxas"
        /*0030*/ 	.string	"Cuda compilation tools, release 13.0, V13.0.88"
        /*0030*/ 	.string	"Build cuda_13.0.r13.0/compiler.36424714_0"
        /*0030*/ 	.string	"-arch sm_100 -m 64 "



//--------------------- .note.nv.cuinfo           --------------------------
	.section	.note.nv.cuinfo,"",@"SHT_NOTE"
	.sectionflags	@"SHF_NOTE_NV_CUINFO"
        /*0018*/ 	.short	0x0002
        /*001a*/ 	.short	0x0064
        /*001c*/ 	.short	0x0082
	.zero		2


//--------------------- .nv.info                  --------------------------
	.section	.nv.info,"",@"SHT_CUDA_INFO"
	.align	4


	//----- nvinfo : EIATTR_REGCOUNT
	.align		4
        /*0000*/ 	.byte	0x04, 0x2f
        /*0002*/ 	.short	(.L_19 - .L_18)
	.align		4
.L_18:
        /*0004*/ 	.word	index@(_Z13sum_reductionPfS_)
        /*0008*/ 	.word	0x0000000e


	//----- nvinfo : EIATTR_FRAME_SIZE
	.align		4
.L_19:
        /*000c*/ 	.byte	0x04, 0x11
        /*000e*/ 	.short	(.L_21 - .L_20)
	.align		4
.L_20:
        /*0010*/ 	.word	index@(_Z13sum_reductionPfS_)
        /*0014*/ 	.word	0x00000000


	//----- nvinfo : EIATTR_REGCOUNT
	.align		4
.L_21:
        /*0018*/ 	.byte	0x04, 0x2f
        /*001a*/ 	.short	(.L_23 - .L_22)
	.align		4
.L_22:
        /*001c*/ 	.word	index@(_Z10initCurandP17curandStateXORWOWm)
        /*0020*/ 	.word	0x0000001f


	//----- nvinfo : EIATTR_FRAME_SIZE
	.align		4
.L_23:
        /*0024*/ 	.byte	0x04, 0x11
        /*0026*/ 	.short	(.L_25 - .L_24)
	.align		4
.L_24:
        /*0028*/ 	.word	index@(_Z10initCurandP17curandStateXORWOWm)
        /*002c*/ 	.word	0x00000000


	//----- nvinfo : EIATTR_REGCOUNT
	.align		4
.L_25:
        /*0030*/ 	.byte	0x04, 0x2f
        /*0032*/ 	.short	(.L_27 - .L_26)
	.align		4
.L_26:
        /*0034*/ 	.word	index@(_Z10normalRandP17curandStateXORWOWPff)
        /*0038*/ 	.word	0x0000000d


	//----- nvinfo : EIATTR_FRAME_SIZE
	.align		4
.L_27:
        /*003c*/ 	.byte	0x04, 0x11
        /*003e*/ 	.short	(.L_29 - .L_28)
	.align		4
.L_28:
        /*0040*/ 	.word	index@($__internal_9_$__cuda_sm20_sqrt_rn_f32_slowpath)
        /*0044*/ 	.word	0x00000000


	//----- nvinfo : EIATTR_FRAME_SIZE
	.align		4
.L_29:
        /*0048*/ 	.byte	0x04, 0x11
        /*004a*/ 	.short	(.L_31 - .L_30)
	.align		4
.L_30:
        /*004c*/ 	.word	index@(_Z10normalRandP17curandStateXORWOWPff)
        /*0050*/ 	.word	0x00000000


	//----- nvinfo : EIATTR_REGCOUNT
	.align		4
.L_31:
        /*0054*/ 	.byte	0x04, 0x2f
        /*0056*/ 	.short	(.L_33 - .L_32)
	.align		4
.L_32:
        /*0058*/ 	.word	index@(_Z13genControlOldP17curandStateXORWOWP7ControlPff)
        /*005c*/ 	.word	0x00000014


	//----- nvinfo : EIATTR_FRAME_SIZE
	.align		4
.L_33:
        /*0060*/ 	.byte	0x04, 0x11
        /*0062*/ 	.short	(.L_35 - .L_34)
	.align		4
.L_34:
        /*0064*/ 	.word	index@($__internal_8_$__cuda_sm20_sqrt_rn_f32_slowpath)
        /*0068*/ 	.word	0x00000000


	//----- nvinfo : EIATTR_FRAME_SIZE
	.align		4
.L_35:
        /*006c*/ 	.byte	0x04, 0x11
        /*006e*/ 	.short	(.L_37 - .L_36)
	.align		4
.L_36:
        /*0070*/ 	.word	index@(_Z13genControlOldP17curandStateXORWOWP7ControlPff)
        /*0074*/ 	.word	0x00000000


	//----- nvinfo : EIATTR_REGCOUNT
	.align		4
.L_37:
        /*0078*/ 	.byte	0x04, 0x2f
        /*007a*/ 	.short	(.L_39 - .L_38)
	.align		4
.L_38:
        /*007c*/ 	.word	index@(_Z10genControlP17curandStateXORWOWP7ControlS2_f)
        /*0080*/ 	.word	0x00000014


	//----- nvinfo : EIATTR_FRAME_SIZE
	.align		4
.L_39:
        /*0084*/ 	.byte	0x04, 0x11
        /*0086*/ 	.short	(.L_41 - .L_40)
	.align		4
.L_40:
        /*0088*/ 	.word	index@($__internal_7_$__cuda_sm20_sqrt_rn_f32_slowpath)
        /*008c*/ 	.word	0x00000000


	//----- nvinfo : EIATTR_FRAME_SIZE
	.align		4
.L_41:
        /*0090*/ 	.byte	0x04, 0x11
        /*0092*/ 	.short	(.L_43 - .L_42)
	.align		4
.L_42:
        /*0094*/ 	.word	index@(_Z10genControlP17curandStateXORWOWP7ControlS2_f)
        /*0098*/ 	.word	0x00000000


	//----- nvinfo : EIATTR_REGCOUNT
	.align		4
.L_43:
        /*009c*/ 	.byte	0x04, 0x2f
        /*009e*/ 	.short	(.L_45 - .L_44)
	.align		4
.L_44:
        /*00a0*/ 	.word	index@(_Z13genControlNewmP7ControlS0_)
        /*00a4*/ 	.word	0x00000011


	//----- nvinfo : EIATTR_FRAME_SIZE
	.align		4
.L_45:
        /*00a8*/ 	.byte	0x04, 0x11
        /*00aa*/ 	.short	(.L_47 - .L_46)
	.align		4
.L_46:
        /*00ac*/ 	.word	index@($__internal_6_$__cuda_sm20_sqrt_rn_f32_slowpath)
        /*00b0*/ 	.word	0x00000000


	//----- nvinfo : EIATTR_FRAME_SIZE
	.align		4
.L_47:
        /*00b4*/ 	.byte	0x04, 0x11
        /*00b6*/ 	.short	(.L_49 - .L_48)
	.align		4
.L_48:
        /*00b8*/ 	.word	index@(_Z13genControlNewmP7ControlS0_)
        /*00bc*/ 	.word	0x00000000


	//----- nvinfo : EIATTR_REGCOUNT
	.align		4
.L_49:
        /*00c0*/ 	.byte	0x04, 0x2f
        /*00c2*/ 	.short	(.L_51 - .L_50)
	.align		4
.L_50:
        /*00c4*/ 	.word	index@(_Z8genStateP5StateS0_P7Control)
        /*00c8*/ 	.word	0x0000001e


	//----- nvinfo : EIATTR_FRAME_SIZE
	.align		4
.L_51:
        /*00cc*/ 	.byte	0x04, 0x11
        /*00ce*/ 	.short	(.L_53 - .L_52)
	.align		4
.L_52:
        /*00d0*/ 	.word	index@($__internal_5_$__cuda_sm3x_div_rn_noftz_f32_slowpath)
        /*00d4*/ 	.word	0x00000020


	//----- nvinfo : EIATTR_FRAME_SIZE
	.align		4
.L_53:
        /*00d8*/ 	.byte	0x04, 0x11
        /*00da*/ 	.short	(.L_55 - .L_54)
	.align		4
.L_54:
        /*00dc*/ 	.word	index@($__internal_4_$__cuda_sm20_rcp_rn_f32_slowpath)
        /*00e0*/ 	.word	0x00000020


	//----- nvinfo : EIATTR_FRAME_SIZE
	.align		4
.L_55:
        /*00e4*/ 	.byte	0x04, 0x11
        /*00e6*/ 	.short	(.L_57 - .L_56)
	.align		4
.L_56:
        /*00e8*/ 	.word	index@(_Z8genStateP5StateS0_P7Control)
        /*00ec*/ 	.word	0x00000020


	//----- nvinfo : EIATTR_REGCOUNT
	.align		4
.L_57:
        /*00f0*/ 	.byte	0x04, 0x2f
        /*00f2*/ 	.short	(.L_59 - .L_58)
	.align		4
.L_58:
        /*00f4*/ 	.word	index@(_Z7costFcnPfP5StateP5TrackS3_S3_P3ObsP3Pos)
        /*00f8*/ 	.word	0x00000020


	//----- nvinfo : EIATTR_FRAME_SIZE
	.align		4
.L_59:
        /*00fc*/ 	.byte	0x04, 0x11
        /*00fe*/ 	.short	(.L_61 - .L_60)
	.align		4
.L_60:
        /*0100*/ 	.word	index@($__internal_3_$__cuda_sm3x_div_rn_noftz_f32_slowpath)
        /*0104*/ 	.word	0x00000000


	//----- nvinfo : EIATTR_FRAME_SIZE
	.align		4
.L_61:
        /*0108*/ 	.byte	0x04, 0x11
        /*010a*/ 	.short	(.L_63 - .L_62)
	.align		4
.L_62:
        /*010c*/ 	.word	index@($__internal_2_$__cuda_sm20_sqrt_rn_f32_slowpath)
        /*0110*/ 	.word	0x00000000


	//----- nvinfo : EIATTR_FRAME_SIZE
	.align		4
.L_63:
        /*0114*/ 	.byte	0x04, 0x11
        /*0116*/ 	.short	(.L_65 - .L_64)
	.align		4
.L_64:
        /*0118*/ 	.word	index@(_Z7costFcnPfP5StateP5TrackS3_S3_P3ObsP3Pos)
        /*011c*/ 	.word	0x00000000


	//----- nvinfo : EIATTR_REGCOUNT
	.align		4
.L_65:
        /*0120*/ 	.byte	0x04, 0x2f
        /*0122*/ 	.short	(.L_67 - .L_66)
	.align		4
.L_66:
        /*0124*/ 	.word	index@(_Z15calcRolloutCostPfS_)
        /*0128*/ 	.word	0x0000000b


	//----- nvinfo : EIATTR_FRAME_SIZE
	.align		4
.L_67:
        /*012c*/ 	.byte	0x04, 0x11
        /*012e*/ 	.short	(.L_69 - .L_68)
	.align		4
.L_68:
        /*0130*/ 	.word	index@(_Z15calcRolloutCostPfS_)
        /*0134*/ 	.word	0x00000000


	//----- nvinfo : EIATTR_REGCOUNT
	.align		4
.L_69:
        /*0138*/ 	.byte	0x04, 0x2f
        /*013a*/ 	.short	(.L_71 - .L_70)
	.align		4
.L_70:
        /*013c*/ 	.word	index@(_Z16calcRolloutCost2PfS_)
        /*0140*/ 	.word	0x0000000a


	//----- nvinfo : EIATTR_FRAME_SIZE
	.align		4
.L_71:
        /*0144*/ 	.byte	0x04, 0x11
        /*0146*/ 	.short	(.L_73 - .L_72)
	.align		4
.L_72:
        /*0148*/ 	.word	index@(_Z16calcRolloutCost2PfS_)
        /*014c*/ 	.word	0x00000000


	//----- nvinfo : EIATTR_REGCOUNT
	.align		4
.L_73:
        /*0150*/ 	.byte	0x04, 0x2f
        /*0152*/ 	.short	(.L_75 - .L_74)
	.align		4
.L_74:
        /*0154*/ 	.word	index@(_Z13min_reductionPfS_)
        /*0158*/ 	.word	0x0000000e


	//----- nvinfo : EIATTR_FRAME_SIZE
	.align		4
.L_75:
        /*015c*/ 	.byte	0x04, 0x11
        /*015e*/ 	.short	(.L_77 - .L_76)
	.align		4
.L_76:
        /*0160*/ 	.word	index@(_Z13min_reductionPfS_)
        /*0164*/ 	.word	0x00000000


	//----- nvinfo : EIATTR_REGCOUNT
	.align		4
.L_77:
        /*0168*/ 	.byte	0x04, 0x2f
        /*016a*/ 	.short	(.L_79 - .L_78)
	.align		4
.L_78:
        /*016c*/ 	.word	index@(_Z14min_reduction2PfS_)
        /*0170*/ 	.word	0x0000000a


	//----- nvinfo : EIATTR_FRAME_SIZE
	.align		4
.L_79:
        /*0174*/ 	.byte	0x04, 0x11
        /*0176*/ 	.short	(.L_81 - .L_80)
	.align		4
.L_80:
        /*0178*/ 	.word	index@(_Z14min_reduction2PfS_)
        /*017c*/ 	.word	0x00000000


	//----- nvinfo : EIATTR_REGCOUNT
	.align		4
.L_81:
        /*0180*/ 	.byte	0x04, 0x2f
        /*0182*/ 	.short	(.L_83 - .L_82)
	.align		4
.L_82:
        /*0184*/ 	.word	index@(_Z10calcWTildePfS_S_)
        /*0188*/ 	.word	0x0000000e


	//----- nvinfo : EIATTR_FRAME_SIZE
	.align		4
.L_83:
        /*018c*/ 	.byte	0x04, 0x11
        /*018e*/ 	.short	(.L_85 - .L_84)
	.align		4
.L_84:
        /*0190*/ 	.word	index@(_Z10calcWTildePfS_S_)
        /*0194*/ 	.word	0x00000000


	//----- nvinfo : EIATTR_REGCOUNT
	.align		4
.L_85:
        /*0198*/ 	.byte	0x04, 0x2f
        /*019a*/ 	.short	(.L_87 - .L_86)
	.align		4
.L_86:
        /*019c*/ 	.word	index@(_Z4genWP7ControlPfS1_S0_)
        /*01a0*/ 	.word	0x00000010


	//----- nvinfo : EIATTR_FRAME_SIZE
	.align		4
.L_87:
        /*01a4*/ 	.byte	0x04, 0x11
        /*01a6*/ 	.short	(.L_89 - .L_88)
	.align		4
.L_88:
        /*01a8*/ 	.word	index@($__internal_1_$__cuda_sm3x_div_rn_noftz_f32_slowpath)
        /*01ac*/ 	.word	0x00000000


	//----- nvinfo : EIATTR_FRAME_SIZE
	.align		4
.L_89:
        /*01b0*/ 	.byte	0x04, 0x11
        /*01b2*/ 	.short	(.L_91 - .L_90)
	.align		4
.L_90:
        /*01b4*/ 	.word	index@(_Z4genWP7ControlPfS1_S0_)
        /*01b8*/ 	.word	0x00000000


	//----- nvinfo : EIATTR_REGCOUNT
	.align		4
.L_91:
        /*01bc*/ 	.byte	0x04, 0x2f
        /*01be*/ 	.short	(.L_93 - .L_92)
	.align		4
.L_92:
        /*01c0*/ 	.word	index@(_Z11genWCorrectP7ControlPfS1_S0_S0_)
        /*01c4*/ 	.word	0x00000010


	//----- nvinfo : EIATTR_FRAME_SIZE
	.align		4
.L_93:
        /*01c8*/ 	.byte	0x04, 0x11
        /*01ca*/ 	.short	(.L_95 - .L_94)
	.align		4
.L_94:
        /*01cc*/ 	.word	index@($__internal_0_$__cuda_sm3x_div_rn_noftz_f32_slowpath)
        /*01d0*/ 	.word	0x00000000


	//----- nvinfo : EIATTR_FRAME_SIZE
	.align		4
.L_95:
        /*01d4*/ 	.byte	0x04, 0x11
        /*01d6*/ 	.short	(.L_97 - .L_96)
	.align		4
.L_96:
        /*01d8*/ 	.word	index@(_Z11genWCorrectP7ControlPfS1_S0_S0_)
        /*01dc*/ 	.word	0x00000000


	//----- nvinfo : EIATTR_REGCOUNT
	.align		4
.L_97:
        /*01e0*/ 	.byte	0x04, 0x2f
        /*01e2*/ 	.short	(.L_99 - .L_98)
	.align		4
.L_98:
        /*01e4*/ 	.word	index@(_Z14wsum_reductionP7ControlS0_)
        /*01e8*/ 	.word	0x0000000e


	//----- nvinfo : EIATTR_FRAME_SIZE
	.align		4
.L_99:
        /*01ec*/ 	.byte	0x04, 0x11
        /*01ee*/ 	.short	(.L_101 - .L_100)
	.align		4
.L_100:
        /*01f0*/ 	.word	index@(_Z14wsum_reductionP7ControlS0_)
        /*01f4*/ 	.word	0x00000000


	//----- nvinfo : EIATTR_REGCOUNT
	.align		4
.L_101:
        /*01f8*/ 	.byte	0x04, 0x2f
        /*01fa*/ 	.short	(.L_103 - .L_102)
	.align		4
.L_102:
        /*01fc*/ 	.word	index@(_Z10sumControlP7ControlS0_)
        /*0200*/ 	.word	0x0000000c


	//----- nvinfo : EIATTR_FRAME_SIZE
	.align		4
.L_103:
        /*0204*/ 	.byte	0x04, 0x11
        /*0206*/ 	.short	(.L_105 - .L_104)
	.align		4
.L_104:
        /*0208*/ 	.word	index@(_Z10sumControlP7ControlS0_)
        /*020c*/ 	.word	0x00000000


	//----- nvinfo : EIATTR_REGCOUNT
	.align		4
.L_105:
        /*0210*/ 	.byte	0x04, 0x2f
        /*0212*/ 	.short	(.L_107 - .L_106)
	.align		4
.L_106:
        /*0214*/ 	.word	index@(_Z22wsum_reduction_partialP7ControlS0_i)
        /*0218*/ 	.word	0x0000000e


	//----- nvinfo : EIATTR_FRAME_SIZE
	.align		4
.L_107:
        /*021c*/ 	.byte	0x04, 0x11
        /*021e*/ 	.short	(.L_109 - .L_108)
	.align		4
.L_108:
        /*0220*/ 	.word	index@(_Z22wsum_reduction_partialP7ControlS0_i)
        /*0224*/ 	.word	0x00000000


	//----- nvinfo : EIATTR_REGCOUNT
	.align		4
.L_109:
        /*0228*/ 	.byte	0x04, 0x2f
        /*022a*/ 	.short	(.L_111 - .L_110)
	.align		4
.L_110:
        /*022c*/ 	.word	index@(_Z8PertCostPfP7ControlS1_)
        /*0230*/ 	.word	0x00000010


	//----- nvinfo : EIATTR_FRAME_SIZE
	.align		4
.L_111:
        /*0234*/ 	.byte	0x04, 0x11
        /*0236*/ 	.short	(.L_113 - .L_112)
	.align		4
.L_112:
        /*0238*/ 	.word	index@(_Z8PertCostPfP7ControlS1_)
        /*023c*/ 	.word	0x00000000


	//----- nvinfo : EIATTR_REGCOUNT
	.align		4
.L_113:
        /*0240*/ 	.byte	0x04, 0x2f
        /*0242*/ 	.short	(.L_115 - .L_114)
	.align		4
.L_114:
        /*0244*/ 	.word	index@(_Z12printControlP7Control)
        /*0248*/ 	.word	0x00000018


	//----- nvinfo : EIATTR_FRAME_SIZE
	.align		4
.L_115:
        /*024c*/ 	.byte	0x04, 0x11
        /*024e*/ 	.short	(.L_117 - .L_116)
	.align		4
.L_116:
        /*0250*/ 	.word	index@(_Z12printControlP7Control)
        /*0254*/ 	.word	0x00000010


	//----- nvinfo : EIATTR_REGCOUNT
	.align		4
.L_117:
        /*0258*/ 	.byte	0x04, 0x2f
        /*025a*/ 	.short	(.L_119 - .L_118)
	.align		4
.L_118:
        /*025c*/ 	.word	index@(_Z12printMinCostPf)
        /*0260*/ 	.word	0x00000018


	//----- nvinfo : EIATTR_FRAME_SIZE
	.align		4
.L_119:
        /*0264*/ 	.byte	0x04, 0x11
        /*0266*/ 	.short	(.L_121 - .L_120)
	.align		4
.L_120:
        /*0268*/ 	.word	index@(_Z12printMinCostPf)
        /*026c*/ 	.word	0x00000008


	//----- nvinfo : EIATTR_REGCOUNT
	.align		4
.L_121:
        /*0270*/ 	.byte	0x04, 0x2f
        /*0272*/ 	.short	(.L_123 - .L_122)
	.align		4
.L_122:
        /*0274*/ 	.word	index@(_Z4linev)
        /*0278*/ 	.word	0x00000018


	//----- nvinfo : EIATTR_FRAME_SIZE
	.align		4
.L_123:
        /*027c*/ 	.byte	0x04, 0x11
        /*027e*/ 	.short	(.L_125 - .L_124)
	.align		4
.L_124:
        /*0280*/ 	.word	index@(_Z4linev)
        /*0284*/ 	.word	0x00000000


	//----- nvinfo : EIATTR_REGCOUNT
	.align		4
.L_125:
        /*0288*/ 	.byte	0x04, 0x2f
        /*028a*/ 	.short	(.L_127 - .L_126)
	.align		4
.L_126:
        /*028c*/ 	.word	index@(_Z10printfloatPf)
        /*0290*/ 	.word	0x00000018


	//----- nvinfo : EIATTR_FRAME_SIZE
	.align		4
.L_127:
        /*0294*/ 	.byte	0x04, 0x11
        /*0296*/ 	.short	(.L_129 - .L_128)
	.align		4
.L_128:
        /*0298*/ 	.word	index@(_Z10printfloatPf)
        /*029c*/ 	.word	0x00000008


	//----- nvinfo : EIATTR_MIN_STACK_SIZE
	.align		4
.L_129:
        /*02a0*/ 	.byte	0x04, 0x12
        /*02a2*/ 	.short	(.L_131 - .L_130)
	.align		4
.L_130:
        /*02a4*/ 	.word	index@(_Z10printfloatPf)
        /*02a8*/ 	.word	0x00000008


	//----- nvinfo : EIATTR_MIN_STACK_SIZE
	.align		4
.L_131:
        /*02ac*/ 	.byte	0x04, 0x12
        /*02ae*/ 	.short	(.L_133 - .L_132)
	.align		4
.L_132:
        /*02b0*/ 	.word	index@(_Z4linev)
        /*02b4*/ 	.word	0x00000000


	//----- nvinfo : EIATTR_MIN_STACK_SIZE
	.align		4
.L_133:
        /*02b8*/ 	.byte	0x04, 0x12
        /*02ba*/ 	.short	(.L_135 - .L_134)
	.align		4
.L_134:
        /*02bc*/ 	.word	index@(_Z12printMinCostPf)
        /*02c0*/ 	.word	0x00000008


	//----- nvinfo : EIATTR_MIN_STACK_SIZE
	.align		4
.L_135:
        /*02c4*/ 	.byte	0x04, 0x12
        /*02c6*/ 	.short	(.L_137 - .L_136)
	.align		4
.L_136:
        /*02c8*/ 	.word	index@(_Z12printControlP7Control)
        /*02cc*/ 	.word	0x00000010


	//----- nvinfo : EIATTR_MIN_STACK_SIZE
	.align		4
.L_137:
        /*02d0*/ 	.byte	0x04, 0x12
        /*02d2*/ 	.short	(.L_139 - .L_138)
	.align		4
.L_138:
        /*02d4*/ 	.word	index@(_Z8PertCostPfP7ControlS1_)
        /*02d8*/ 	.word	0x00000000


	//----- nvinfo : EIATTR_MIN_STACK_SIZE
	.align		4
.L_139:
        /*02dc*/ 	.byte	0x04, 0x12
        /*02de*/ 	.short	(.L_141 - .L_140)
	.align		4
.L_140:
        /*02e0*/ 	.word	index@(_Z22wsum_reduction_partialP7ControlS0_i)
        /*02e4*/ 	.word	0x00000000


	//----- nvinfo : EIATTR_MIN_STACK_SIZE
	.align		4
.L_141:
        /*02e8*/ 	.byte	0x04, 0x12
        /*02ea*/ 	.short	(.L_143 - .L_142)
	.align		4
.L_142:
        /*02ec*/ 	.word	index@(_Z10sumControlP7ControlS0_)
        /*02f0*/ 	.word	0x00000000


	//----- nvinfo : EIATTR_MIN_STACK_SIZE
	.align		4
.L_143:
        /*02f4*/ 	.byte	0x04, 0x12
        /*02f6*/ 	.short	(.L_145 - .L_144)
	.align		4
.L_144:
        /*02f8*/ 	.word	index@(_Z14wsum_reductionP7ControlS0_)
        /*02fc*/ 	.word	0x00000000


	//----- nvinfo : EIATTR_MIN_STACK_SIZE
	.align		4
.L_145:
        /*0300*/ 	.byte	0x04, 0x12
        /*0302*/ 	.short	(.L_147 - .L_146)
	.align		4
.L_146:
        /*0304*/ 	.word	index@(_Z11genWCorrectP7ControlPfS1_S0_S0_)
        /*0308*/ 	.word	0x00000000


	//----- nvinfo : EIATTR_MIN_STACK_SIZE
	.align		4
.L_147:
        /*030c*/ 	.byte	0x04, 0x12
        /*030e*/ 	.short	(.L_149 - .L_148)
	.align		4
.L_148:
        /*0310*/ 	.word	index@(_Z4genWP7ControlPfS1_S0_)
        /*0314*/ 	.word	0x00000000


	//----- nvinfo : EIATTR_MIN_STACK_SIZE
	.align		4
.L_149:
        /*0318*/ 	.byte	0x04, 0x12
        /*031a*/ 	.short	(.L_151 - .L_150)
	.align		4
.L_150:
        /*031c*/ 	.word	index@(_Z10calcWTildePfS_S_)
        /*0320*/ 	.word	0x00000000


	//----- nvinfo : EIATTR_MIN_STACK_SIZE
	.align		4
.L_151:
        /*0324*/ 	.byte	0x04, 0x12
        /*0326*/ 	.short	(.L_153 - .L_152)
	.align		4
.L_152:
        /*0328*/ 	.word	index@(_Z14min_reduction2PfS_)
        /*032c*/ 	.word	0x00000000


	//----- nvinfo : EIATTR_MIN_STACK_SIZE
	.align		4
.L_153:
        /*0330*/ 	.byte	0x04, 0x12
        /*0332*/ 	.short	(.L_155 - .L_154)
	.align		4
.L_154:
        /*0334*/ 	.word	index@(_Z13min_reductionPfS_)
        /*0338*/ 	.word	0x00000000


	//----- nvinfo : EIATTR_MIN_STACK_SIZE
	.align		4
.L_155:
        /*033c*/ 	.byte	0x04, 0x12
        /*033e*/ 	.short	(.L_157 - .L_156)
	.align		4
.L_156:
        /*0340*/ 	.word	index@(_Z16calcRolloutCost2PfS_)
        /*0344*/ 	.word	0x00000000


	//----- nvinfo : EIATTR_MIN_STACK_SIZE
	.align		4
.L_157:
        /*0348*/ 	.byte	0x04, 0x12
        /*034a*/ 	.short	(.L_159 - .L_158)
	.align		4
.L_158:
        /*034c*/ 	.word	index@(_Z15calcRolloutCostPfS_)
        /*0350*/ 	.word	0x00000000


	//----- nvinfo : EIATTR_MIN_STACK_SIZE
	.align		4
.L_159:
        /*0354*/ 	.byte	0x04, 0x12
        /*0356*/ 	.short	(.L_161 - .L_160)
	.align		4
.L_160:
        /*0358*/ 	.word	index@(_Z7costFcnPfP5StateP5TrackS3_S3_P3ObsP3Pos)
        /*035c*/ 	.word	0x00000000


	//----- nvinfo : EIATTR_MIN_STACK_SIZE
	.align		4
.L_161:
        /*0360*/ 	.byte	0x04, 0x12
        /*0362*/ 	.short	(.L_163 - .L_162)
	.align		4
.L_162:
        /*0364*/ 	.word	index@(_Z8genStateP5StateS0_P7Control)
        /*0368*/ 	.word	0x00000020


	//----- nvinfo : EIATTR_MIN_STACK_SIZE
	.align		4
.L_163:
        /*036c*/ 	.byte	0x04, 0x12
        /*036e*/ 	.short	(.L_165 - .L_164)
	.align		4
.L_164:
        /*0370*/ 	.word	index@(_Z13genControlNewmP7ControlS0_)
        /*0374*/ 	.word	0x00000000


	//----- nvinfo : EIATTR_MIN_STACK_SIZE
	.align		4
.L_165:
        /*0378*/ 	.byte	0x04, 0x12
        /*037a*/ 	.short	(.L_167 - .L_166)
	.align		4
.L_166:
        /*037c*/ 	.word	index@(_Z10genControlP17curandStateXORWOWP7ControlS2_f)
        /*0380*/ 	.word	0x00000000


	//----- nvinfo : EIATTR_MIN_STACK_SIZE
	.align		4
.L_167:
        /*0384*/ 	.byte	0x04, 0x12
        /*0386*/ 	.short	(.L_169 - .L_168)
	.align		4
.L_168:
        /*0388*/ 	.word	index@(_Z13genControlOldP17curandStateXORWOWP7ControlPff)
        /*038c*/ 	.word	0x00000000


	//----- nvinfo : EIATTR_MIN_STACK_SIZE
	.align		4
.L_169:
        /*0390*/ 	.byte	0x04, 0x12
        /*0392*/ 	.short	(.L_171 - .L_170)
	.align		4
.L_170:
        /*0394*/ 	.word	index@(_Z10normalRandP17curandStateXORWOWPff)
        /*0398*/ 	.word	0x00000000


	//----- nvinfo : EIATTR_MIN_STACK_SIZE
	.align		4
.L_171:
        /*039c*/ 	.byte	0x04, 0x12
        /*039e*/ 	.short	(.L_173 - .L_172)
	.align		4
.L_172:
        /*03a0*/ 	.word	index@(_Z10initCurandP17curandStateXORWOWm)
        /*03a4*/ 	.word	0x00000000


	//----- nvinfo : EIATTR_MIN_STACK_SIZE
	.align		4
.L_173:
        /*03a8*/ 	.byte	0x04, 0x12
        /*03aa*/ 	.short	(.L_175 - .L_174)
	.align		4
.L_174:
        /*03ac*/ 	.word	index@(_Z13sum_reductionPfS_)
        /*03b0*/ 	.word	0x00000000
.L_175:


//--------------------- .nv.compat                --------------------------
	.section	.nv.compat,"",@"SHT_CUDA_COMPAT_INFO"
	.align	4
        /*0000*/ 	.byte	0x02, 0x09, 0x00, 0x00, 0x02, 0x02, 0x01, 0x00, 0x02, 0x05, 0x05, 0x00, 0x03, 0x07, 0x01, 0x01
        /*0010*/ 	.byte	0x02, 0x03, 0x00, 0x00, 0x02, 0x06, 0x01, 0x00, 0x04, 0x0b, 0x08, 0x00, 0x01, 0x00, 0x00, 0x00
        /*0020*/ 	.byte	0x00, 0x00, 0x00, 0x00


//--------------------- .nv.info._Z10printfloatPf --------------------------
	.section	.nv.info._Z10printfloatPf,"",@"SHT_CUDA_INFO"
	.sectionflags	@""
	.align	4


	//----- nvinfo : EIATTR_CUDA_API_VERSION
	.align		4
        /*0000*/ 	.byte	0x04, 0x37
        /*0002*/ 	.short	(.L_177 - .L_176)
.L_176:
        /*0004*/ 	.word	0x00000082


	//----- nvinfo : EIATTR_KPARAM_INFO
	.align		4
.L_177:
        /*0008*/ 	.byte	0x04, 0x17
        /*000a*/ 	.short	(.L_179 - .L_178)
.L_178:
        /*000c*/ 	.word	0x00000000
        /*0010*/ 	.short	0x0000
        /*0012*/ 	.short	0x0000
        /*0014*/ 	.byte	0x00, 0xf5, 0x21, 0x00


	//----- nvinfo : EIATTR_SPARSE_MMA_MASK
	.align		4
.L_179:
        /*0018*/ 	.byte	0x03, 0x50
        /*001a*/ 	.short	0x0000


	//----- nvinfo : EIATTR_MAXREG_COUNT
	.align		4
        /*001c*/ 	.byte	0x03, 0x1b
        /*001e*/ 	.short	0x00ff


	//----- nvinfo : EIATTR_EXTERNS
	.align		4
        /*0020*/ 	.byte	0x04, 0x0f
        /*0022*/ 	.short	(.L_181 - .L_180)


	//   ....[0]....
	.align		4
.L_180:
        /*0024*/ 	.word	index@(vprintf)


	//----- nvinfo : EIATTR_MERCURY_ISA_VERSION
	.align		4
.L_181:
        /*0028*/ 	.byte	0x03, 0x5f
        /*002a*/ 	.short	0x0101


	//----- nvinfo : EIATTR_VRC_CTA_INIT_COUNT
	.align		4
        /*002c*/ 	.byte	0x02, 0x4a
	.zero		1
	.zero		1


	//----- nvinfo : EIATTR_SYSCALL_OFFSETS
	.align		4
        /*0030*/ 	.byte	0x04, 0x46
        /*0032*/ 	.short	(.L_183 - .L_182)


	//   ....[0]....
.L_182:
        /*0034*/ 	.word	0x00000170


	//----- nvinfo : EIATTR_EXIT_INSTR_OFFSETS
	.align		4
.L_183:
        /*0038*/ 	.byte	0x04, 0x1c
        /*003a*/ 	.short	(.L_185 - .L_184)


	//   ....[0]....
.L_184:
        /*003c*/ 	.word	0x00000180


	//----- nvinfo : EIATTR_CBANK_PARAM_SIZE
	.align		4
.L_185:
        /*0040*/ 	.byte	0x03, 0x19
        /*0042*/ 	.short	0x0008


	//----- nvinfo : EIATTR_PARAM_CBANK
	.align		4
        /*0044*/ 	.byte	0x04, 0x0a
        /*0046*/ 	.short	(.L_187 - .L_186)
	.align		4
.L_186:
        /*0048*/ 	.word	index@(.nv.constant0._Z10printfloatPf)
        /*004c*/ 	.short	0x0380
        /*004e*/ 	.short	0x0008


	//----- nvinfo : EIATTR_SW_WAR
	.align		4
.L_187:
        /*0050*/ 	.byte	0x04, 0x36
        /*0052*/ 	.short	(.L_189 - .L_188)
.L_188:
        /*0054*/ 	.word	0x00000008
.L_189:


//--------------------- .nv.info._Z4linev         --------------------------
	.section	.nv.info._Z4linev,"",@"SHT_CUDA_INFO"
	.sectionflags	@""
	.align	4


	//----- nvinfo : EIATTR_CUDA_API_VERSION
	.align		4
        /*0000*/ 	.byte	0x04, 0x37
        /*0002*/ 	.short	(.L_191 - .L_190)
.L_190:
        /*0004*/ 	.word	0x00000082


	//----- nvinfo : EIATTR_SPARSE_MMA_MASK
	.align		4
.L_191:
        /*0008*/ 	.byte	0x03, 0x50
        /*000a*/ 	.short	0x0000


	//----- nvinfo : EIATTR_MAXREG_COUNT
	.align		4
        /*000c*/ 	.byte	0x03, 0x1b
        /*000e*/ 	.short	0x00ff


	//----- nvinfo : EIATTR_EXTERNS
	.align		4
        /*0010*/ 	.byte	0x04, 0x0f
        /*0012*/ 	.short	(.L_193 - .L_192)


	//   ....[0]....
	.align		4
.L_192:
        /*0014*/ 	.word	index@(vprintf)


	//----- nvinfo : EIATTR_MERCURY_ISA_VERSION
	.align		4
.L_193:
        /*0018*/ 	.byte	0x03, 0x5f
        /*001a*/ 	.short	0x0101


	//----- nvinfo : EIATTR_VRC_CTA_INIT_COUNT
	.align		4
        /*001c*/ 	.byte	0x02, 0x4a
	.zero		1
	.zero		1


	//----- nvinfo : EIATTR_SYSCALL_OFFSETS
	.align		4
        /*0020*/ 	.byte	0x04, 0x46
        /*0022*/ 	.short	(.L_195 - .L_194)


	//   ....[0]....
.L_194:
        /*0024*/ 	.word	0x00000080


	//----- nvinfo : EIATTR_EXIT_INSTR_OFFSETS
	.align		4
.L_195:
        /*0028*/ 	.byte	0x04, 0x1c
        /*002a*/ 	.short	(.L_197 - .L_196)


	//   ....[0]....
.L_196:
        /*002c*/ 	.word	0x00000090


	//----- nvinfo : EIATTR_SW_WAR
	.align		4
.L_197:
        /*0030*/ 	.byte	0x04, 0x36
        /*0032*/ 	.short	(.L_199 - .L_198)
.L_198:
        /*0034*/ 	.word	0x00000008
.L_199:


//--------------------- .nv.info._Z12printMinCostPf --------------------------
	.section	.nv.info._Z12printMinCostPf,"",@"SHT_CUDA_INFO"
	.sectionflags	@""
	.align	4


	//----- nvinfo : EIATTR_CUDA_API_VERSION
	.align		4
        /*0000*/ 	.byte	0x04, 0x37
        /*0002*/ 	.short	(.L_201 - .L_200)
.L_200:
        /*0004*/ 	.word	0x00000082


	//----- nvinfo : EIATTR_KPARAM_INFO
	.align		4
.L_201:
        /*0008*/ 	.byte	0x04, 0x17
        /*000a*/ 	.short	(.L_203 - .L_202)
.L_202:
        /*000c*/ 	.word	0x00000000
        /*0010*/ 	.short	0x0000
        /*0012*/ 	.short	0x0000
        /*0014*/ 	.byte	0x00, 0xf5, 0x21, 0x00


	//----- nvinfo : EIATTR_SPARSE_MMA_MASK
	.align		4
.L_203:
        /*0018*/ 	.byte	0x03, 0x50
        /*001a*/ 	.short	0x0000


	//----- nvinfo : EIATTR_MAXREG_COUNT
	.align		4
        /*001c*/ 	.byte	0x03, 0x1b
        /*001e*/ 	.short	0x00ff


	//----- nvinfo : EIATTR_EXTERNS
	.align		4
        /*0020*/ 	.byte	0x04, 0x0f
        /*0022*/ 	.short	(.L_205 - .L_204)


	//   ....[0]....
	.align		4
.L_204:
        /*0024*/ 	.word	index@(vprintf)


	//----- nvinfo : EIATTR_MERCURY_ISA_VERSION
	.align		4
.L_205:
        /*0028*/ 	.byte	0x03, 0x5f
        /*002a*/ 	.short	0x0101


	//----- nvinfo : EIATTR_VRC_CTA_INIT_COUNT
	.align		4
        /*002c*/ 	.byte	0x02, 0x4a
	.zero		1
	.zero		1


	//----- nvinfo : EIATTR_SYSCALL_OFFSETS
	.align		4
        /*0030*/ 	.byte	0x04, 0x46
        /*0032*/ 	.short	(.L_207 - .L_206)


	//   ....[0]....
.L_206:
        /*0034*/ 	.word	0x00000110


	//----- nvinfo : EIATTR_EXIT_INSTR_OFFSETS
	.align		4
.L_207:
        /*0038*/ 	.byte	0x04, 0x1c
        /*003a*/ 	.short	(.L_209 - .L_208)


	//   ....[0]....
.L_208:
        /*003c*/ 	.word	0x00000120


	//----- nvinfo : EIATTR_CBANK_PARAM_SIZE
	.align		4
.L_209:
        /*0040*/ 	.byte	0x03, 0x19
        /*0042*/ 	.short	0x0008


	//----- nvinfo : EIATTR_PARAM_CBANK
	.align		4
        /*0044*/ 	.byte	0x04, 0x0a
        /*0046*/ 	.short	(.L_211 - .L_210)
	.align		4
.L_210:
        /*0048*/ 	.word	index@(.nv.constant0._Z12printMinCostPf)
        /*004c*/ 	.short	0x0380
        /*004e*/ 	.short	0x0008


	//----- nvinfo : EIATTR_SW_WAR
	.align		4
.L_211:
        /*0050*/ 	.byte	0x04, 0x36
        /*0052*/ 	.short	(.L_213 - .L_212)
.L_212:
        /*0054*/ 	.word	0x00000008
.L_213:


//--------------------- .nv.info._Z12printControlP7Control --------------------------
	.section	.nv.info._Z12printControlP7Control,"",@"SHT_CUDA_INFO"
	.sectionflags	@""
	.align	4


	//----- nvinfo : EIATTR_CUDA_API_VERSION
	.align		4
        /*0000*/ 	.byte	0x04, 0x37
        /*0002*/ 	.short	(.L_215 - .L_214)
.L_214:
        /*0004*/ 	.word	0x00000082


	//----- nvinfo : EIATTR_KPARAM_INFO
	.align		4
.L_215:
        /*0008*/ 	.byte	0x04, 0x17
        /*000a*/ 	.short	(.L_217 - .L_216)
.L_216:
        /*000c*/ 	.word	0x00000000
        /*0010*/ 	.short	0x0000
        /*0012*/ 	.short	0x0000
        /*0014*/ 	.byte	0x00, 0xf5, 0x21, 0x00


	//----- nvinfo : EIATTR_SPARSE_MMA_MASK
	.align		4
.L_217:
        /*0018*/ 	.byte	0x03, 0x50
        /*001a*/ 	.short	0x0000


	//----- nvinfo : EIATTR_MAXREG_COUNT
	.align		4
        /*001c*/ 	.byte	0x03, 0x1b
        /*001e*/ 	.short	0x00ff


	//----- nvinfo : EIATTR_EXTERNS
	.align		4
        /*0020*/ 	.byte	0x04, 0x0f
        /*0022*/ 	.short	(.L_219 - .L_218)


	//   ....[0]....
	.align		4
.L_218:
        /*0024*/ 	.word	index@(vprintf)


	//----- nvinfo : EIATTR_MERCURY_ISA_VERSION
	.align		4
.L_219:
        /*0028*/ 	.byte	0x03, 0x5f
        /*002a*/ 	.short	0x0101


	//----- nvinfo : EIATTR_VRC_CTA_INIT_COUNT
	.align		4
        /*002c*/ 	.byte	0x02, 0x4a
	.zero		1
	.zero		1


	//----- nvinfo : EIATTR_SYSCALL_OFFSETS
	.align		4
        /*0030*/ 	.byte	0x04, 0x46
        /*0032*/ 	.short	(.L_221 - .L_220)


	//   ....[0]....
.L_220:
        /*0034*/ 	.word	0x00000130


	//----- nvinfo : EIATTR_EXIT_INSTR_OFFSETS
	.align		4
.L_221:
        /*0038*/ 	.byte	0x04, 0x1c
        /*003a*/ 	.short	(.L_223 - .L_222)


	//   ....[0]....
.L_222:
        /*003c*/ 	.word	0x00000140


	//----- nvinfo : EIATTR_CBANK_PARAM_SIZE
	.align		4
.L_223:
        /*0040*/ 	.byte	0x03, 0x19
        /*0042*/ 	.short	0x0008


	//----- nvinfo : EIATTR_PARAM_CBANK
	.align		4
        /*0044*/ 	.byte	0x04, 0x0a
        /*0046*/ 	.short	(.L_225 - .L_224)
	.align		4
.L_224:
        /*0048*/ 	.word	index@(.nv.constant0._Z12printControlP7Control)
        /*004c*/ 	.short	0x0380
        /*004e*/ 	.short	0x0008


	//----- nvinfo : EIATTR_SW_WAR
	.align		4
.L_225:
        /*0050*/ 	.byte	0x04, 0x36
        /*0052*/ 	.short	(.L_227 - .L_226)
.L_226:
        /*0054*/ 	.word	0x00000008
.L_227:


//--------------------- .nv.info._Z8PertCostPfP7ControlS1_ --------------------------
	.section	.nv.info._Z8PertCostPfP7ControlS1_,"",@"SHT_CUDA_INFO"
	.sectionflags	@""
	.align	4


	//----- nvinfo : EIATTR_CUDA_API_VERSION
	.align		4
        /*0000*/ 	.byte	0x04, 0x37
        /*0002*/ 	.short	(.L_229 - .L_228)
.L_228:
        /*0004*/ 	.word	0x00000082


	//----- nvinfo : EIATTR_KPARAM_INFO
	.align		4
.L_229:
        /*0008*/ 	.byte	0x04, 0x17
        /*000a*/ 	.short	(.L_231 - .L_230)
.L_230:
        /*000c*/ 	.word	0x00000000
        /*0010*/ 	.short	0x0002
        /*0012*/ 	.short	0x0010
        /*0014*/ 	.byte	0x00, 0xf5, 0x21, 0x00


	//----- nvinfo : EIATTR_KPARAM_INFO
	.align		4
.L_231:
        /*0018*/ 	.byte	0x04, 0x17
        /*001a*/ 	.short	(.L_233 - .L_232)
.L_232:
        /*001c*/ 	.word	0x00000000
        /*0020*/ 	.short	0x0001
        /*0022*/ 	.short	0x0008
        /*0024*/ 	.byte	0x00, 0xf5, 0x21, 0x00


	//----- nvinfo : EIATTR_KPARAM_INFO
	.align		4
.L_233:
        /*0028*/ 	.byte	0x04, 0x17
        /*002a*/ 	.short	(.L_235 - .L_234)
.L_234:
        /*002c*/ 	.word	0x00000000
        /*0030*/ 	.short	0x0000
        /*0032*/ 	.short	0x0000
        /*0034*/ 	.byte	0x00, 0xf5, 0x21, 0x00


	//----- nvinfo : EIATTR_SPARSE_MMA_MASK
	.align		4
.L_235:
        /*0038*/ 	.byte	0x03, 0x50
        /*003a*/ 	.short	0x0000


	//----- nvinfo : EIATTR_MAXREG_COUNT
	.align		4
        /*003c*/ 	.byte	0x03, 0x1b
        /*003e*/ 	.short	0x00ff


	//----- nvinfo : EIATTR_MERCURY_ISA_VERSION
	.align		4
        /*0040*/ 	.byte	0x03, 0x5f
        /*0042*/ 	.short	0x0101


	//----- nvinfo : EIATTR_VRC_CTA_INIT_COUNT
	.align		4
        /*0044*/ 	.byte	0x02, 0x4a
	.zero		1
	.zero		1


	//----- nvinfo : EIATTR_EXIT_INSTR_OFFSETS
	.align		4
        /*0048*/ 	.byte	0x04, 0x1c
        /*004a*/ 	.short	(.L_237 - .L_236)


	//   ....[0]....
.L_236:
        /*004c*/ 	.word	0x000001e0


	//----- nvinfo : EIATTR_CBANK_PARAM_SIZE
	.align		4
.L_237:
        /*0050*/ 	.byte	0x03, 0x19
        /*0052*/ 	.short	0x0018


	//----- nvinfo : EIATTR_PARAM_CBANK
	.align		4
        /*0054*/ 	.byte	0x04, 0x0a
        /*0056*/ 	.short	(.L_239 - .L_238)
	.align		4
.L_238:
        /*0058*/ 	.word	index@(.nv.constant0._Z8PertCostPfP7ControlS1_)
        /*005c*/ 	.short	0x0380
        /*005e*/ 	.short	0x0018


	//----- nvinfo : EIATTR_SW_WAR
	.align		4
.L_239:
        /*0060*/ 	.byte	0x04, 0x36
        /*0062*/ 	.short	(.L_241 - .L_240)
.L_240:
        /*0064*/ 	.word	0x00000008
.L_241:


//--------------------- .nv.info._Z22wsum_reduction_partialP7ControlS0_i --------------------------
	.section	.nv.info._Z22wsum_reduction_partialP7ControlS0_i,"",@"SHT_CUDA_INFO"
	.sectionflags	@""
	.align	4


	//----- nvinfo : EIATTR_CUDA_API_VERSION
	.align		4
        /*0000*/ 	.byte	0x04, 0x37
        /*0002*/ 	.short	(.L_243 - .L_242)
.L_242:
        /*0004*/ 	.word	0x00000082


	//----- nvinfo : EIATTR_KPARAM_INFO
	.align		4
.L_243:
        /*0008*/ 	.byte	0x04, 0x17
        /*000a*/ 	.short	(.L_245 - .L_244)
.L_244:
        /*000c*/ 	.word	0x00000000
        /*0010*/ 	.short	0x0002
        /*0012*/ 	.short	0x0010
        /*0014*/ 	.byte	0x00, 0xf0, 0x11, 0x00


	//----- nvinfo : EIATTR_KPARAM_INFO
	.align		4
.L_245:
        /*0018*/ 	.byte	0x04, 0x17
        /*001a*/ 	.short	(.L_247 - .L_246)
.L_246:
        /*001c*/ 	.word	0x00000000
        /*0020*/ 	.short	0x0001
        /*0022*/ 	.short	0x0008
        /*0024*/ 	.byte	0x00, 0xf5, 0x21, 0x00


	//----- nvinfo : EIATTR_KPARAM_INFO
	.align		4
.L_247:
        /*0028*/ 	.byte	0x04, 0x17
        /*002a*/ 	.short	(.L_249 - .L_248)
.L_248:
        /*002c*/ 	.word	0x00000000
        /*0030*/ 	.short	0x0000
        /*0032*/ 	.short	0x0000
        /*0034*/ 	.byte	0x00, 0xf5, 0x21, 0x00


	//----- nvinfo : EIATTR_SPARSE_MMA_MASK
	.align		4
.L_249:
        /*0038*/ 	.byte	0x03, 0x50
        /*003a*/ 	.short	0x0000


	//----- nvinfo : EIATTR_MAXREG_COUNT
	.align		4
        /*003c*/ 	.byte	0x03, 0x1b
        /*003e*/ 	.short	0x00ff


	//----- nvinfo : EIATTR_NUM_BARRIERS
	.align		4
        /*0040*/ 	.byte	0x02, 0x4c
        /*0042*/ 	.byte	0x01
	.zero		1


	//----- nvinfo : EIATTR_MERCURY_ISA_VERSION
	.align		4
        /*0044*/ 	.byte	0x03, 0x5f
        /*0046*/ 	.short	0x0101


	//----- nvinfo : EIATTR_VRC_CTA_INIT_COUNT
	.align		4
        /*0048*/ 	.byte	0x02, 0x4a
	.zero		1
	.zero		1


	//----- nvinfo : EIATTR_EXIT_INSTR_OFFSETS
	.align		4
        /*004c*/ 	.byte	0x04, 0x1c
        /*004e*/ 	.short	(.L_251 - .L_250)


	//   ....[0]....
.L_250:
        /*0050*/ 	.word	0x00000290


	//   ....[1]....
        /*0054*/ 	.word	0x00000320


	//----- nvinfo : EIATTR_CRS_STACK_SIZE
	.align		4
.L_251:
        /*0058*/ 	.byte	0x04, 0x1e
        /*005a*/ 	.short	(.L_253 - .L_252)
.L_252:
        /*005c*/ 	.word	0x00000000


	//----- nvinfo : EIATTR_CBANK_PARAM_SIZE
	.align		4
.L_253:
        /*0060*/ 	.byte	0x03, 0x19
        /*0062*/ 	.short	0x0014


	//----- nvinfo : EIATTR_PARAM_CBANK
	.align		4
        /*0064*/ 	.byte	0x04, 0x0a
        /*0066*/ 	.short	(.L_255 - .L_254)
	.align		4
.L_254:
        /*0068*/ 	.word	index@(.nv.constant0._Z22wsum_reduction_partialP7ControlS0_i)
        /*006c*/ 	.short	0x0380
        /*006e*/ 	.short	0x0014


	//----- nvinfo : EIATTR_SW_WAR
	.align		4
.L_255:
        /*0070*/ 	.byte	0x04, 0x36
        /*0072*/ 	.short	(.L_257 - .L_256)
.L_256:
        /*0074*/ 	.word	0x00000008
.L_257:


//--------------------- .nv.info._Z10sumControlP7ControlS0_ --------------------------
	.section	.nv.info._Z10sumControlP7ControlS0_,"",@"SHT_CUDA_INFO"
	.sectionflags	@""
	.align	4


	//----- nvinfo : EIATTR_CUDA_API_VERSION
	.align		4
        /*0000*/ 	.byte	0x04, 0x37
        /*0002*/ 	.short	(.L_259 - .L_258)
.L_258:
        /*0004*/ 	.word	0x00000082


	//----- nvinfo : EIATTR_KPARAM_INFO
	.align		4
.L_259:
        /*0008*/ 	.byte	0x04, 0x17
        /*000a*/ 	.short	(.L_261 - .L_260)
.L_260:
        /*000c*/ 	.word	0x00000000
        /*0010*/ 	.short	0x0001
        /*0012*/ 	.short	0x0008
        /*0014*/ 	.byte	0x00, 0xf5, 0x21, 0x00


	//----- nvinfo : EIATTR_KPARAM_INFO
	.align		4
.L_261:
        /*0018*/ 	.byte	0x04, 0x17
        /*001a*/ 	.short	(.L_263 - .L_262)
.L_262:
        /*001c*/ 	.word	0x00000000
        /*0020*/ 	.short	0x0000
        /*0022*/ 	.short	0x0000
        /*0024*/ 	.byte	0x00, 0xf5, 0x21, 0x00


	//----- nvinfo : EIATTR_SPARSE_MMA_MASK
	.align		4
.L_263:
        /*0028*/ 	.byte	0x03, 0x50
        /*002a*/ 	.short	0x0000


	//----- nvinfo : EIATTR_MAXREG_COUNT
	.align		4
        /*002c*/ 	.byte	0x03, 0x1b
        /*002e*/ 	.short	0x00ff


	//----- nvinfo : EIATTR_MERCURY_ISA_VERSION
	.align		4
        /*0030*/ 	.byte	0x03, 0x5f
        /*0032*/ 	.short	0x0101


	//----- nvinfo : EIATTR_VRC_CTA_INIT_COUNT
	.align		4
        /*0034*/ 	.byte	0x02, 0x4a
	.zero		1
	.zero		1


	//----- nvinfo : EIATTR_EXIT_INSTR_OFFSETS
	.align		4
        /*0038*/ 	.byte	0x04, 0x1c
        /*003a*/ 	.short	(.L_265 - .L_264)


	//   ....[0]....
.L_264:
        /*003c*/ 	.word	0x00000120


	//----- nvinfo : EIATTR_CBANK_PARAM_SIZE
	.align		4
.L_265:
        /*0040*/ 	.byte	0x03, 0x19
        /*0042*/ 	.short	0x0010


	//----- nvinfo : EIATTR_PARAM_CBANK
	.align		4
        /*0044*/ 	.byte	0x04, 0x0a
        /*0046*/ 	.short	(.L_267 - .L_266)
	.align		4
.L_266:
        /*0048*/ 	.word	index@(.nv.constant0._Z10sumControlP7ControlS0_)
        /*004c*/ 	.short	0x0380
        /*004e*/ 	.short	0x0010


	//----- nvinfo : EIATTR_SW_WAR
	.align		4
.L_267:
        /*0050*/ 	.byte	0x04, 0x36
        /*0052*/ 	.short	(.L_269 - .L_268)
.L_268:
        /*0054*/ 	.word	0x00000008
.L_269:


//--------------------- .nv.info._Z14wsum_reductionP7ControlS0_ --------------------------
	.section	.nv.info._Z14wsum_reductionP7ControlS0_,"",@"SHT_CUDA_INFO"
	.sectionflags	@""
	.align	4


	//----- nvinfo : EIATTR_CUDA_API_VERSION
	.align		4
        /*0000*/ 	.byte	0x04, 0x37
        /*0002*/ 	.short	(.L_271 - .L_270)
.L_270:
        /*0004*/ 	.word	0x00000082


	//----- nvinfo : EIATTR_KPARAM_INFO
	.align		4
.L_271:
        /*0008*/ 	.byte	0x04, 0x17
        /*000a*/ 	.short	(.L_273 - .L_272)
.L_272:
        /*000c*/ 	.word	0x00000000
        /*0010*/ 	.short	0x0001
        /*0012*/ 	.short	0x0008
        /*0014*/ 	.byte	0x00, 0xf5, 0x21, 0x00


	//----- nvinfo : EIATTR_KPARAM_INFO
	.align		4
.L_273:
        /*0018*/ 	.byte	0x04, 0x17
        /*001a*/ 	.short	(.L_275 - .L_274)
.L_274:
        /*001c*/ 	.word	0x00000000
        /*0020*/ 	.short	0x0000
        /*0022*/ 	.short	0x0000
        /*0024*/ 	.byte	0x00, 0xf5, 0x21, 0x00


	//----- nvinfo : EIATTR_SPARSE_MMA_MASK
	.align		4
.L_275:
        /*0028*/ 	.byte	0x03, 0x50
        /*002a*/ 	.short	0x0000


	//----- nvinfo : EIATTR_MAXREG_COUNT
	.align		4
        /*002c*/ 	.byte	0x03, 0x1b
        /*002e*/ 	.short	0x00ff


	//----- nvinfo : EIATTR_NUM_BARRIERS
	.align		4
        /*0030*/ 	.byte	0x02, 0x4c
        /*0032*/ 	.byte	0x01
	.zero		1


	//----- nvinfo : EIATTR_MERCURY_ISA_VERSION
	.align		4
        /*0034*/ 	.byte	0x03, 0x5f
        /*0036*/ 	.short	0x0101


	//----- nvinfo : EIATTR_VRC_CTA_INIT_COUNT
	.align		4
        /*0038*/ 	.byte	0x02, 0x4a
	.zero		1
	.zero		1


	//----- nvinfo : EIATTR_EXIT_INSTR_OFFSETS
	.align		4
        /*003c*/ 	.byte	0x04, 0x1c
        /*003e*/ 	.short	(.L_277 - .L_276)


	//   ....[0]....
.L_276:
        /*0040*/ 	.word	0x00000270


	//   ....[1]....
        /*0044*/ 	.word	0x00000300


	//----- nvinfo : EIATTR_CRS_STACK_SIZE
	.align		4
.L_277:
        /*0048*/ 	.byte	0x04, 0x1e
        /*004a*/ 	.short	(.L_279 - .L_278)
.L_278:
        /*004c*/ 	.word	0x00000000


	//----- nvinfo : EIATTR_CBANK_PARAM_SIZE
	.align		4
.L_279:
        /*0050*/ 	.byte	0x03, 0x19
        /*0052*/ 	.short	0x0010


	//----- nvinfo : EIATTR_PARAM_CBANK
	.align		4
        /*0054*/ 	.byte	0x04, 0x0a
        /*0056*/ 	.short	(.L_281 - .L_280)
	.align		4
.L_280:
        /*0058*/ 	.word	index@(.nv.constant0._Z14wsum_reductionP7ControlS0_)
        /*005c*/ 	.short	0x0380
        /*005e*/ 	.short	0x0010


	//----- nvinfo : EIATTR_SW_WAR
	.align		4
.L_281:
        /*0060*/ 	.byte	0x04, 0x36
        /*0062*/ 	.short	(.L_283 - .L_282)
.L_282:
        /*0064*/ 	.word	0x00000008
.L_283:


//--------------------- .nv.info._Z11genWCorrectP7ControlPfS1_S0_S0_ --------------------------
	.section	.nv.info._Z11genWCorrectP7ControlPfS1_S0_S0_,"",@"SHT_CUDA_INFO"
	.sectionflags	@""
	.align	4


	//----- nvinfo : EIATTR_CUDA_API_VERSION
	.align		4
        /*0000*/ 	.byte	0x04, 0x37
        /*0002*/ 	.short	(.L_285 - .L_284)
.L_284:
        /*0004*/ 	.word	0x00000082


	//----- nvinfo : EIATTR_KPARAM_INFO
	.align		4
.L_285:
        /*0008*/ 	.byte	0x04, 0x17
        /*000a*/ 	.short	(.L_287 - .L_286)
.L_286:
        /*000c*/ 	.word	0x00000000
        /*0010*/ 	.short	0x0004
        /*0012*/ 	.short	0x0020
        /*0014*/ 	.byte	0x00, 0xf5, 0x21, 0x00


	//----- nvinfo : EIATTR_KPARAM_INFO
	.align		4
.L_287:
        /*0018*/ 	.byte	0x04, 0x17
        /*001a*/ 	.short	(.L_289 - .L_288)
.L_288:
        /*001c*/ 	.word	0x00000000
        /*0020*/ 	.short	0x0003
        /*0022*/ 	.short	0x0018
        /*0024*/ 	.byte	0x00, 0xf5, 0x21, 0x00


	//----- nvinfo : EIATTR_KPARAM_INFO
	.align		4
.L_289:
        /*0028*/ 	.byte	0x04, 0x17
        /*002a*/ 	.short	(.L_291 - .L_290)
.L_290:
        /*002c*/ 	.word	0x00000000
        /*0030*/ 	.short	0x0002
        /*0032*/ 	.short	0x0010
        /*0034*/ 	.byte	0x00, 0xf5, 0x21, 0x00


	//----- nvinfo : EIATTR_KPARAM_INFO
	.align		4
.L_291:
        /*0038*/ 	.byte	0x04, 0x17
        /*003a*/ 	.short	(.L_293 - .L_292)
.L_292:
        /*003c*/ 	.word	0x00000000
        /*0040*/ 	.short	0x0001
        /*0042*/ 	.short	0x0008
        /*0044*/ 	.byte	0x00, 0xf5, 0x21, 0x00


	//----- nvinfo : EIATTR_KPARAM_INFO
	.align		4
.L_293:
        /*0048*/ 	.byte	0x04, 0x17
        /*004a*/ 	.short	(.L_295 - .L_294)
.L_294:
        /*004c*/ 	.word	0x00000000
        /*0050*/ 	.short	0x0000
        /*0052*/ 	.short	0x0000
        /*0054*/ 	.byte	0x00, 0xf5, 0x21, 0x00


	//----- nvinfo : EIATTR_SPARSE_MMA_MASK
	.align		4
.L_295:
        /*0058*/ 	.byte	0x03, 0x50
        /*005a*/ 	.short	0x0000


	//----- nvinfo : EIATTR_MAXREG_COUNT
	.align		4
        /*005c*/ 	.byte	0x03, 0x1b
        /*005e*/ 	.short	0x00ff


	//----- nvinfo : EIATTR_MERCURY_ISA_VERSION
	.align		4
        /*0060*/ 	.byte	0x03, 0x5f
        /*0062*/ 	.short	0x0101


	//----- nvinfo : EIATTR_VRC_CTA_INIT_COUNT
	.align		4
        /*0064*/ 	.byte	0x02, 0x4a
	.zero		1
	.zero		1


	//----- nvinfo : EIATTR_EXIT_INSTR_OFFSETS
	.align		4
        /*0068*/ 	.byte	0x04, 0x1c
        /*006a*/ 	.short	(.L_297 - .L_296)


	//   ....[0]....
.L_296:
        /*006c*/ 	.word	0x000002a0


	//----- nvinfo : EIATTR_CRS_STACK_SIZE
	.align		4
.L_297:
        /*0070*/ 	.byte	0x04, 0x1e
        /*0072*/ 	.short	(.L_299 - .L_298)
.L_298:
        /*0074*/ 	.word	0x00000000


	//----- nvinfo : EIATTR_CBANK_PARAM_SIZE
	.align		4
.L_299:
        /*0078*/ 	.byte	0x03, 0x19
        /*007a*/ 	.short	0x0028


	//----- nvinfo : EIATTR_PARAM_CBANK
	.align		4
        /*007c*/ 	.byte	0x04, 0x0a
        /*007e*/ 	.short	(.L_301 - .L_300)
	.align		4
.L_300:
        /*0080*/ 	.word	index@(.nv.constant0._Z11genWCorrectP7ControlPfS1_S0_S0_)
        /*0084*/ 	.short	0x0380
        /*0086*/ 	.short	0x0028


	//----- nvinfo : EIATTR_SW_WAR
	.align		4
.L_301:
        /*0088*/ 	.byte	0x04, 0x36
        /*008a*/ 	.short	(.L_303 - .L_302)
.L_302:
        /*008c*/ 	.word	0x00000008
.L_303:


//--------------------- .nv.info._Z4genWP7ControlPfS1_S0_ --------------------------
	.section	.nv.info._Z4genWP7ControlPfS1_S0_,"",@"SHT_CUDA_INFO"
	.sectionflags	@""
	.align	4


	//----- nvinfo : EIATTR_CUDA_API_VERSION
	.align		4
        /*0000*/ 	.byte	0x04, 0x37
        /*0002*/ 	.short	(.L_305 - .L_304)
.L_304:
        /*0004*/ 	.word	0x00000082


	//----- nvinfo : EIATTR_KPARAM_INFO
	.align		4
.L_305:
        /*0008*/ 	.byte	0x04, 0x17
        /*000a*/ 	.short	(.L_307 - .L_306)
.L_306:
        /*000c*/ 	.word	0x00000000
        /*0010*/ 	.short	0x0003
        /*0012*/ 	.short	0x0018
        /*0014*/ 	.byte	0x00, 0xf5, 0x21, 0x00


	//----- nvinfo : EIATTR_KPARAM_INFO
	.align		4
.L_307:
        /*0018*/ 	.byte	0x04, 0x17
        /*001a*/ 	.short	(.L_309 - .L_308)
.L_308:
        /*001c*/ 	.word	0x00000000
        /*0020*/ 	.short	0x0002
        /*0022*/ 	.short	0x0010
        /*0024*/ 	.byte	0x00, 0xf5, 0x21, 0x00


	//----- nvinfo : EIATTR_KPARAM_INFO
	.align		4
.L_309:
        /*0028*/ 	.byte	0x04, 0x17
        /*002a*/ 	.short	(.L_311 - .L_310)
.L_310:
        /*002c*/ 	.word	0x00000000
        /*0030*/ 	.short	0x0001
        /*0032*/ 	.short	0x0008
        /*0034*/ 	.byte	0x00, 0xf5, 0x21, 0x00


	//----- nvinfo : EIATTR_KPARAM_INFO
	.align		4
.L_311:
        /*0038*/ 	.byte	0x04, 0x17
        /*003a*/ 	.short	(.L_313 - .L_312)
.L_312:
        /*003c*/ 	.word	0x00000000
        /*0040*/ 	.short	0x0000
        /*0042*/ 	.short	0x0000
        /*0044*/ 	.byte	0x00, 0xf5, 0x21, 0x00


	//----- nvinfo : EIATTR_SPARSE_MMA_MASK
	.align		4
.L_313:
        /*0048*/ 	.byte	0x03, 0x50
        /*004a*/ 	.short	0x0000


	//----- nvinfo : EIATTR_MAXREG_COUNT
	.align		4
        /*004c*/ 	.byte	0x03, 0x1b
        /*004e*/ 	.short	0x00ff


	//----- nvinfo : EIATTR_MERCURY_ISA_VERSION
	.align		4
        /*0050*/ 	.byte	0x03, 0x5f
        /*0052*/ 	.short	0x0101


	//----- nvinfo : EIATTR_VRC_CTA_INIT_COUNT
	.align		4
        /*0054*/ 	.byte	0x02, 0x4a
	.zero		1
	.zero		1


	//----- nvinfo : EIATTR_EXIT_INSTR_OFFSETS
	.align		4
        /*0058*/ 	.byte	0x04, 0x1c
        /*005a*/ 	.short	(.L_315 - .L_314)


	//   ....[0]....
.L_314:
        /*005c*/ 	.word	0x00000240


	//----- nvinfo : EIATTR_CRS_STACK_SIZE
	.align		4
.L_315:
        /*0060*/ 	.byte	0x04, 0x1e
        /*0062*/ 	.short	(.L_317 - .L_316)
.L_316:
        /*0064*/ 	.word	0x00000000


	//----- nvinfo : EIATTR_CBANK_PARAM_SIZE
	.align		4
.L_317:
        /*0068*/ 	.byte	0x03, 0x19
        /*006a*/ 	.short	0x0020


	//----- nvinfo : EIATTR_PARAM_CBANK
	.align		4
        /*006c*/ 	.byte	0x04, 0x0a
        /*006e*/ 	.short	(.L_319 - .L_318)
	.align		4
.L_318:
        /*0070*/ 	.word	index@(.nv.constant0._Z4genWP7ControlPfS1_S0_)
        /*0074*/ 	.short	0x0380
        /*0076*/ 	.short	0x0020


	//----- nvinfo : EIATTR_SW_WAR
	.align		4
.L_319:
        /*0078*/ 	.byte	0x04, 0x36
        /*007a*/ 	.short	(.L_321 - .L_320)
.L_320:
        /*007c*/ 	.word	0x00000008
.L_321:


//--------------------- .nv.info._Z10calcWTildePfS_S_ --------------------------
	.section	.nv.info._Z10calcWTildePfS_S_,"",@"SHT_CUDA_INFO"
	.sectionflags	@""
	.align	4


	//----- nvinfo : EIATTR_CUDA_API_VERSION
	.align		4
        /*0000*/ 	.byte	0x04, 0x37
        /*0002*/ 	.short	(.L_323 - .L_322)
.L_322:
        /*0004*/ 	.word	0x00000082


	//----- nvinfo : EIATTR_KPARAM_INFO
	.align		4
.L_323:
        /*0008*/ 	.byte	0x04, 0x17
        /*000a*/ 	.short	(.L_325 - .L_324)
.L_324:
        /*000c*/ 	.word	0x00000000
        /*0010*/ 	.short	0x0002
        /*0012*/ 	.short	0x0010
        /*0014*/ 	.byte	0x00, 0xf5, 0x21, 0x00


	//----- nvinfo : EIATTR_KPARAM_INFO
	.align		4
.L_325:
        /*0018*/ 	.byte	0x04, 0x17
        /*001a*/ 	.short	(.L_327 - .L_326)
.L_326:
        /*001c*/ 	.word	0x00000000
        /*0020*/ 	.short	0x0001
        /*0022*/ 	.short	0x0008
        /*0024*/ 	.byte	0x00, 0xf5, 0x21, 0x00


	//----- nvinfo : EIATTR_KPARAM_INFO
	.align		4
.L_327:
        /*0028*/ 	.byte	0x04, 0x17
        /*002a*/ 	.short	(.L_329 - .L_328)
.L_328:
        /*002c*/ 	.word	0x00000000
        /*0030*/ 	.short	0x0000
        /*0032*/ 	.short	0x0000
        /*0034*/ 	.byte	0x00, 0xf5, 0x21, 0x00


	//----- nvinfo : EIATTR_SPARSE_MMA_MASK
	.align		4
.L_329:
        /*0038*/ 	.byte	0x03, 0x50
        /*003a*/ 	.short	0x0000


	//----- nvinfo : EIATTR_MAXREG_COUNT
	.align		4
        /*003c*/ 	.byte	0x03, 0x1b
        /*003e*/ 	.short	0x00ff


	//----- nvinfo : EIATTR_MERCURY_ISA_VERSION
	.align		4
        /*0040*/ 	.byte	0x03, 0x5f
        /*0042*/ 	.short	0x0101


	//----- nvinfo : EIATTR_VRC_CTA_INIT_COUNT
	.align		4
        /*0044*/ 	.byte	0x02, 0x4a
	.zero		1
	.zero		1


	//----- nvinfo : EIATTR_EXIT_INSTR_OFFSETS
	.align		4
        /*0048*/ 	.byte	0x04, 0x1c
        /*004a*/ 	.short	(.L_331 - .L_330)


	//   ....[0]....
.L_330:
        /*004c*/ 	.word	0x00000150


	//----- nvinfo : EIATTR_CBANK_PARAM_SIZE
	.align		4
.L_331:
        /*0050*/ 	.byte	0x03, 0x19
        /*0052*/ 	.short	0x0018


	//----- nvinfo : EIATTR_PARAM_CBANK
	.align		4
        /*0054*/ 	.byte	0x04, 0x0a
        /*0056*/ 	.short	(.L_333 - .L_332)
	.align		4
.L_332:
        /*0058*/ 	.word	index@(.nv.constant0._Z10calcWTildePfS_S_)
        /*005c*/ 	.short	0x0380
        /*005e*/ 	.short	0x0018


	//----- nvinfo : EIATTR_SW_WAR
	.align		4
.L_333:
        /*0060*/ 	.byte	0x04, 0x36
        /*0062*/ 	.short	(.L_335 - .L_334)
.L_334:
        /*0064*/ 	.word	0x00000008
.L_335:


//--------------------- .nv.info._Z14min_reduction2PfS_ --------------------------
	.section	.nv.info._Z14min_reduction2PfS_,"",@"SHT_CUDA_INFO"
	.sectionflags	@""
	.align	4


	//----- nvinfo : EIATTR_CUDA_API_VERSION
	.align		4
        /*0000*/ 	.byte	0x04, 0x37
        /*0002*/ 	.short	(.L_337 - .L_336)
.L_336:
        /*0004*/ 	.word	0x00000082


	//----- nvinfo : EIATTR_KPARAM_INFO
	.align		4
.L_337:
        /*0008*/ 	.byte	0x04, 0x17
        /*000a*/ 	.short	(.L_339 - .L_338)
.L_338:
        /*000c*/ 	.word	0x00000000
        /*0010*/ 	.short	0x0001
        /*0012*/ 	.short	0x0008
        /*0014*/ 	.byte	0x00, 0xf5, 0x21, 0x00


	//----- nvinfo : EIATTR_KPARAM_INFO
	.align		4
.L_339:
        /*0018*/ 	.byte	0x04, 0x17
        /*001a*/ 	.short	(.L_341 - .L_340)
.L_340:
        /*001c*/ 	.word	0x00000000
        /*0020*/ 	.short	0x0000
        /*0022*/ 	.short	0x0000
        /*0024*/ 	.byte	0x00, 0xf5, 0x21, 0x00


	//----- nvinfo : EIATTR_SPARSE_MMA_MASK
	.align		4
.L_341:
        /*0028*/ 	.byte	0x03, 0x50
        /*002a*/ 	.short	0x0000


	//----- nvinfo : EIATTR_MAXREG_COUNT
	.align		4
        /*002c*/ 	.byte	0x03, 0x1b
        /*002e*/ 	.short	0x00ff


	//----- nvinfo : EIATTR_NUM_BARRIERS
	.align		4
        /*0030*/ 	.byte	0x02, 0x4c
        /*0032*/ 	.byte	0x01
	.zero		1


	//----- nvinfo : EIATTR_MERCURY_ISA_VERSION
	.align		4
        /*0034*/ 	.byte	0x03, 0x5f
        /*0036*/ 	.short	0x0101


	//----- nvinfo : EIATTR_VRC_CTA_INIT_COUNT
	.align		4
        /*0038*/ 	.byte	0x02, 0x4a
	.zero		1
	.zero		1


	//----- nvinfo : EIATTR_EXIT_INSTR_OFFSETS
	.align		4
        /*003c*/ 	.byte	0x04, 0x1c
        /*003e*/ 	.short	(.L_343 - .L_342)


	//   ....[0]....
.L_342:
        /*0040*/ 	.word	0x000001e0


	//   ....[1]....
        /*0044*/ 	.word	0x00000260


	//----- nvinfo : EIATTR_CBANK_PARAM_SIZE
	.align		4
.L_343:
        /*0048*/ 	.byte	0x03, 0x19
        /*004a*/ 	.short	0x0010


	//----- nvinfo : EIATTR_PARAM_CBANK
	.align		4
        /*004c*/ 	.byte	0x04, 0x0a
        /*004e*/ 	.short	(.L_345 - .L_344)
	.align		4
.L_344:
        /*0050*/ 	.word	index@(.nv.constant0._Z14min_reduction2PfS_)
        /*0054*/ 	.short	0x0380
        /*0056*/ 	.short	0x0010


	//----- nvinfo : EIATTR_SW_WAR
	.align		4
.L_345:
        /*0058*/ 	.byte	0x04, 0x36
        /*005a*/ 	.short	(.L_347 - .L_346)
.L_346:
        /*005c*/ 	.word	0x00000008
.L_347:


//--------------------- .nv.info._Z13min_reductionPfS_ --------------------------
	.section	.nv.info._Z13min_reductionPfS_,"",@"SHT_CUDA_INFO"
	.sectionflags	@""
	.align	4


	//----- nvinfo : EIATTR_CUDA_API_VERSION
	.align		4
        /*0000*/ 	.byte	0x04, 0x37
        /*0002*/ 	.short	(.L_349 - .L_348)
.L_348:
        /*0004*/ 	.word	0x00000082


	//----- nvinfo : EIATTR_KPARAM_INFO
	.align		4
.L_349:
        /*0008*/ 	.byte	0x04, 0x17
        /*000a*/ 	.short	(.L_351 - .L_350)
.L_350:
        /*000c*/ 	.word	0x00000000
        /*0010*/ 	.short	0x0001
        /*0012*/ 	.short	0x0008
        /*0014*/ 	.byte	0x00, 0xf5, 0x21, 0x00


	//----- nvinfo : EIATTR_KPARAM_INFO
	.align		4
.L_351:
        /*0018*/ 	.byte	0x04, 0x17
        /*001a*/ 	.short	(.L_353 - .L_352)
.L_352:
        /*001c*/ 	.word	0x00000000
        /*0020*/ 	.short	0x0000
        /*0022*/ 	.short	0x0000
        /*0024*/ 	.byte	0x00, 0xf5, 0x21, 0x00


	//----- nvinfo : EIATTR_SPARSE_MMA_MASK
	.align		4
.L_353:
        /*0028*/ 	.byte	0x03, 0x50
        /*002a*/ 	.short	0x0000


	//----- nvinfo : EIATTR_MAXREG_COUNT
	.align		4
        /*002c*/ 	.byte	0x03, 0x1b
        /*002e*/ 	.short	0x00ff


	//----- nvinfo : EIATTR_NUM_BARRIERS
	.align		4
        /*0030*/ 	.byte	0x02, 0x4c
        /*0032*/ 	.byte	0x01
	.zero		1


	//----- nvinfo : EIATTR_MERCURY_ISA_VERSION
	.align		4
        /*0034*/ 	.byte	0x03, 0x5f
        /*0036*/ 	.short	0x0101


	//----- nvinfo : EIATTR_VRC_CTA_INIT_COUNT
	.align		4
        /*0038*/ 	.byte	0x02, 0x4a
	.zero		1
	.zero		1


	//----- nvinfo : EIATTR_EXIT_INSTR_OFFSETS
	.align		4
        /*003c*/ 	.byte	0x04, 0x1c
        /*003e*/ 	.short	(.L_355 - .L_354)


	//   ....[0]....
.L_354:
        /*0040*/ 	.word	0x00000230


	//   ....[1]....
        /*0044*/ 	.word	0x000002b0


	//----- nvinfo : EIATTR_CBANK_PARAM_SIZE
	.align		4
.L_355:
        /*0048*/ 	.byte	0x03, 0x19
        /*004a*/ 	.short	0x0010


	//----- nvinfo : EIATTR_PARAM_CBANK
	.align		4
        /*004c*/ 	.byte	0x04, 0x0a
        /*004e*/ 	.short	(.L_357 - .L_356)
	.align		4
.L_356:
        /*0050*/ 	.word	index@(.nv.constant0._Z13min_reductionPfS_)
        /*0054*/ 	.short	0x0380
        /*0056*/ 	.short	0x0010


	//----- nvinfo : EIATTR_SW_WAR
	.align		4
.L_357:
        /*0058*/ 	.byte	0x04, 0x36
        /*005a*/ 	.short	(.L_359 - .L_358)
.L_358:
        /*005c*/ 	.word	0x00000008
.L_359:


//--------------------- .nv.info._Z16calcRolloutCost2PfS_ --------------------------
	.section	.nv.info._Z16calcRolloutCost2PfS_,"",@"SHT_CUDA_INFO"
	.sectionflags	@""
	.align	4


	//----- nvinfo : EIATTR_CUDA_API_VERSION
	.align		4
        /*0000*/ 	.byte	0x04, 0x37
        /*0002*/ 	.short	(.L_361 - .L_360)
.L_360:
        /*0004*/ 	.word	0x00000082


	//----- nvinfo : EIATTR_KPARAM_INFO
	.align		4
.L_361:
        /*0008*/ 	.byte	0x04, 0x17
        /*000a*/ 	.short	(.L_363 - .L_362)
.L_362:
        /*000c*/ 	.word	0x00000000
        /*0010*/ 	.short	0x0001
        /*0012*/ 	.short	0x0008
        /*0014*/ 	.byte	0x00, 0xf5, 0x21, 0x00


	//----- nvinfo : EIATTR_KPARAM_INFO
	.align		4
.L_363:
        /*0018*/ 	.byte	0x04, 0x17
        /*001a*/ 	.short	(.L_365 - .L_364)
.L_364:
        /*001c*/ 	.word	0x00000000
        /*0020*/ 	.short	0x0000
        /*0022*/ 	.short	0x0000
        /*0024*/ 	.byte	0x00, 0xf5, 0x21, 0x00


	//----- nvinfo : EIATTR_SPARSE_MMA_MASK
	.align		4
.L_365:
        /*0028*/ 	.byte	0x03, 0x50
        /*002a*/ 	.short	0x0000


	//----- nvinfo : EIATTR_MAXREG_COUNT
	.align		4
        /*002c*/ 	.byte	0x03, 0x1b
        /*002e*/ 	.short	0x00ff


	//----- nvinfo : EIATTR_NUM_BARRIERS
	.align		4
        /*0030*/ 	.byte	0x02, 0x4c
        /*0032*/ 	.byte	0x01
	.zero		1


	//----- nvinfo : EIATTR_MERCURY_ISA_VERSION
	.align		4
        /*0034*/ 	.byte	0x03, 0x5f
        /*0036*/ 	.short	0x0101


	//----- nvinfo : EIATTR_VRC_CTA_INIT_COUNT
	.align		4
        /*0038*/ 	.byte	0x02, 0x4a
	.zero		1
	.zero		1


	//----- nvinfo : EIATTR_EXIT_INSTR_OFFSETS
	.align		4
        /*003c*/ 	.byte	0x04, 0x1c
        /*003e*/ 	.short	(.L_367 - .L_366)


	//   ....[0]....
.L_366:
        /*0040*/ 	.word	0x00000210


	//   ....[1]....
        /*0044*/ 	.word	0x00000290


	//----- nvinfo : EIATTR_CBANK_PARAM_SIZE
	.align		4
.L_367:
        /*0048*/ 	.byte	0x03, 0x19
        /*004a*/ 	.short	0x0010


	//----- nvinfo : EIATTR_PARAM_CBANK
	.align		4
        /*004c*/ 	.byte	0x04, 0x0a
        /*004e*/ 	.short	(.L_369 - .L_368)
	.align		4
.L_368:
        /*0050*/ 	.word	index@(.nv.constant0._Z16calcRolloutCost2PfS_)
        /*0054*/ 	.short	0x0380
        /*0056*/ 	.short	0x0010


	//----- nvinfo : EIATTR_SW_WAR
	.align		4
.L_369:
        /*0058*/ 	.byte	0x04, 0x36
        /*005a*/ 	.short	(.L_371 - .L_370)
.L_370:
        /*005c*/ 	.word	0x00000008
.L_371:


//--------------------- .nv.info._Z15calcRolloutCostPfS_ --------------------------
	.section	.nv.info._Z15calcRolloutCostPfS_,"",@"SHT_CUDA_INFO"
	.sectionflags	@""
	.align	4


	//----- nvinfo : EIATTR_CUDA_API_VERSION
	.align		4
        /*0000*/ 	.byte	0x04, 0x37
        /*0002*/ 	.short	(.L_373 - .L_372)
.L_372:
        /*0004*/ 	.word	0x00000082


	//----- nvinfo : EIATTR_KPARAM_INFO
	.align		4
.L_373:
        /*0008*/ 	.byte	0x04, 0x17
        /*000a*/ 	.short	(.L_375 - .L_374)
.L_374:
        /*000c*/ 	.word	0x00000000
        /*0010*/ 	.short	0x0001
        /*0012*/ 	.short	0x0008
        /*0014*/ 	.byte	0x00, 0xf5, 0x21, 0x00


	//----- nvinfo : EIATTR_KPARAM_INFO
	.align		4
.L_375:
        /*0018*/ 	.byte	0x04, 0x17
        /*001a*/ 	.short	(.L_377 - .L_376)
.L_376:
        /*001c*/ 	.word	0x00000000
        /*0020*/ 	.short	0x0000
        /*0022*/ 	.short	0x0000
        /*0024*/ 	.byte	0x00, 0xf5, 0x21, 0x00


	//----- nvinfo : EIATTR_SPARSE_MMA_MASK
	.align		4
.L_377:
        /*0028*/ 	.byte	0x03, 0x50
        /*002a*/ 	.short	0x0000


	//----- nvinfo : EIATTR_MAXREG_COUNT
	.align		4
        /*002c*/ 	.byte	0x03, 0x1b
        /*002e*/ 	.short	0x00ff


	//----- nvinfo : EIATTR_NUM_BARRIERS
	.align		4
        /*0030*/ 	.byte	0x02, 0x4c
        /*0032*/ 	.byte	0x01
	.zero		1


	//----- nvinfo : EIATTR_MERCURY_ISA_VERSION
	.align		4
        /*0034*/ 	.byte	0x03, 0x5f
        /*0036*/ 	.short	0x0101


	//----- nvinfo : EIATTR_VRC_CTA_INIT_COUNT
	.align		4
        /*0038*/ 	.byte	0x02, 0x4a
	.zero		1
	.zero		1


	//----- nvinfo : EIATTR_EXIT_INSTR_OFFSETS
	.align		4
        /*003c*/ 	.byte	0x04, 0x1c
        /*003e*/ 	.short	(.L_379 - .L_378)


	//   ....[0]....
.L_378:
        /*0040*/ 	.word	0x000001e0


	//   ....[1]....
        /*0044*/ 	.word	0x00000260


	//----- nvinfo : EIATTR_CBANK_PARAM_SIZE
	.align		4
.L_379:
        /*0048*/ 	.byte	0x03, 0x19
        /*004a*/ 	.short	0x0010


	//----- nvinfo : EIATTR_PARAM_CBANK
	.align		4
        /*004c*/ 	.byte	0x04, 0x0a
        /*004e*/ 	.short	(.L_381 - .L_380)
	.align		4
.L_380:
        /*0050*/ 	.word	index@(.nv.constant0._Z15calcRolloutCostPfS_)
        /*0054*/ 	.short	0x0380
        /*0056*/ 	.short	0x0010


	//----- nvinfo : EIATTR_SW_WAR
	.align		4
.L_381:
        /*0058*/ 	.byte	0x04, 0x36
        /*005a*/ 	.short	(.L_383 - .L_382)
.L_382:
        /*005c*/ 	.word	0x00000008
.L_383:


//--------------------- .nv.info._Z7costFcnPfP5StateP5TrackS3_S3_P3ObsP3Pos --------------------------
	.section	.nv.info._Z7costFcnPfP5StateP5TrackS3_S3_P3ObsP3Pos,"",@"SHT_CUDA_INFO"
	.sectionflags	@""
	.align	4


	//----- nvinfo : EIATTR_CUDA_API_VERSION
	.align		4
        /*0000*/ 	.byte	0x04, 0x37
        /*0002*/ 	.short	(.L_385 - .L_384)
.L_384:
        /*0004*/ 	.word	0x00000082


	//----- nvinfo : EIATTR_KPARAM_INFO
	.align		4
.L_385:
        /*0008*/ 	.byte	0x04, 0x17
        /*000a*/ 	.short	(.L_387 - .L_386)
.L_386:
        /*000c*/ 	.word	0x00000000
        /*0010*/ 	.short	0x0006
        /*0012*/ 	.short	0x0030
        /*0014*/ 	.byte	0x00, 0xf5, 0x21, 0x00


	//----- nvinfo : EIATTR_KPARAM_INFO
	.align		4
.L_387:
        /*0018*/ 	.byte	0x04, 0x17
        /*001a*/ 	.short	(.L_389 - .L_388)
.L_388:
        /*001c*/ 	.word	0x00000000
        /*0020*/ 	.short	0x0005
        /*0022*/ 	.short	0x0028
        /*0024*/ 	.byte	0x00, 0xf5, 0x21, 0x00


	//----- nvinfo : EIATTR_KPARAM_INFO
	.align		4
.L_389:
        /*0028*/ 	.byte	0x04, 0x17
        /*002a*/ 	.short	(.L_391 - .L_390)
.L_390:
        /*002c*/ 	.word	0x00000000
        /*0030*/ 	.short	0x0004
        /*0032*/ 	.short	0x0020
        /*0034*/ 	.byte	0x00, 0xf5, 0x21, 0x00


	//----- nvinfo : EIATTR_KPARAM_INFO
	.align		4
.L_391:
        /*0038*/ 	.byte	0x04, 0x17
        /*003a*/ 	.short	(.L_393 - .L_392)
.L_392:
        /*003c*/ 	.word	0x00000000
        /*0040*/ 	.short	0x0003
        /*0042*/ 	.short	0x0018
        /*0044*/ 	.byte	0x00, 0xf5, 0x21, 0x00


	//----- nvinfo : EIATTR_KPARAM_INFO
	.align		4
.L_393:
        /*0048*/ 	.byte	0x04, 0x17
        /*004a*/ 	.short	(.L_395 - .L_394)
.L_394:
        /*004c*/ 	.word	0x00000000
        /*0050*/ 	.short	0x0002
        /*0052*/ 	.short	0x0010
        /*0054*/ 	.byte	0x00, 0xf5, 0x21, 0x00


	//----- nvinfo : EIATTR_KPARAM_INFO
	.align		4
.L_395:
        /*0058*/ 	.byte	0x04, 0x17
        /*005a*/ 	.short	(.L_397 - .L_396)
.L_396:
        /*005c*/ 	.word	0x00000000
        /*0060*/ 	.short	0x0001
        /*0062*/ 	.short	0x0008
        /*0064*/ 	.byte	0x00, 0xf5, 0x21, 0x00


	//----- nvinfo : EIATTR_KPARAM_INFO
	.align		4
.L_397:
        /*0068*/ 	.byte	0x04, 0x17
        /*006a*/ 	.short	(.L_399 - .L_398)
.L_398:
        /*006c*/ 	.word	0x00000000
        /*0070*/ 	.short	0x0000
        /*0072*/ 	.short	0x0000
        /*0074*/ 	.byte	0x00, 0xf5, 0x21, 0x00


	//----- nvinfo : EIATTR_SPARSE_MMA_MASK
	.align		4
.L_399:
        /*0078*/ 	.byte	0x03, 0x50
        /*007a*/ 	.short	0x0000


	//----- nvinfo : EIATTR_MAXREG_COUNT
	.align		4
        /*007c*/ 	.byte	0x03, 0x1b
        /*007e*/ 	.short	0x00ff


	//----- nvinfo : EIATTR_MERCURY_ISA_VERSION
	.align		4
        /*0080*/ 	.byte	0x03, 0x5f
        /*0082*/ 	.short	0x0101


	//----- nvinfo : EIATTR_VRC_CTA_INIT_COUNT
	.align		4
        /*0084*/ 	.byte	0x02, 0x4a
	.zero		1
	.zero		1


	//----- nvinfo : EIATTR_EXIT_INSTR_OFFSETS
	.align		4
        /*0088*/ 	.byte	0x04, 0x1c
        /*008a*/ 	.short	(.L_401 - .L_400)


	//   ....[0]....
.L_400:
        /*008c*/ 	.word	0x00002f60


	//----- nvinfo : EIATTR_CRS_STACK_SIZE
	.align		4
.L_401:
        /*0090*/ 	.byte	0x04, 0x1e
        /*0092*/ 	.short	(.L_403 - .L_402)
.L_402:
        /*0094*/ 	.word	0x00000000


	//----- nvinfo : EIATTR_CBANK_PARAM_SIZE
	.align		4
.L_403:
        /*0098*/ 	.byte	0x03, 0x19
        /*009a*/ 	.short	0x0038


	//----- nvinfo : EIATTR_PARAM_CBANK
	.align		4
        /*009c*/ 	.byte	0x04, 0x0a
        /*009e*/ 	.short	(.L_405 - .L_404)
	.align		4
.L_404:
        /*00a0*/ 	.word	index@(.nv.constant0._Z7costFcnPfP5StateP5TrackS3_S3_P3ObsP3Pos)
        /*00a4*/ 	.short	0x0380
        /*00a6*/ 	.short	0x0038


	//----- nvinfo : EIATTR_SW_WAR
	.align		4
.L_405:
        /*00a8*/ 	.byte	0x04, 0x36
        /*00aa*/ 	.short	(.L_407 - .L_406)
.L_406:
        /*00ac*/ 	.word	0x00000008
.L_407:


//--------------------- .nv.info._Z8genStateP5StateS0_P7Control --------------------------
	.section	.nv.info._Z8genStateP5StateS0_P7Control,"",@"SHT_CUDA_INFO"
	.sectionflags	@""
	.align	4


	//----- nvinfo : EIATTR_CUDA_API_VERSION
	.align		4
        /*0000*/ 	.byte	0x04, 0x37
        /*0002*/ 	.short	(.L_409 - .L_408)
.L_408:
        /*0004*/ 	.word	0x00000082


	//----- nvinfo : EIATTR_KPARAM_INFO
	.align		4
.L_409:
        /*0008*/ 	.byte	0x04, 0x17
        /*000a*/ 	.short	(.L_411 - .L_410)
.L_410:
        /*000c*/ 	.word	0x00000000
        /*0010*/ 	.short	0x0002
        /*0012*/ 	.short	0x0010
        /*0014*/ 	.byte	0x00, 0xf5, 0x21, 0x00


	//----- nvinfo : EIATTR_KPARAM_INFO
	.align		4
.L_411:
        /*0018*/ 	.byte	0x04, 0x17
        /*001a*/ 	.short	(.L_413 - .L_412)
.L_412:
        /*001c*/ 	.word	0x00000000
        /*0020*/ 	.short	0x0001
        /*0022*/ 	.short	0x0008
        /*0024*/ 	.byte	0x00, 0xf5, 0x21, 0x00


	//----- nvinfo : EIATTR_KPARAM_INFO
	.align		4
.L_413:
        /*0028*/ 	.byte	0x04, 0x17
        /*002a*/ 	.short	(.L_415 - .L_414)
.L_414:
        /*002c*/ 	.word	0x00000000
        /*0030*/ 	.short	0x0000
        /*0032*/ 	.short	0x0000
        /*0034*/ 	.byte	0x00, 0xf5, 0x21, 0x00


	//----- nvinfo : EIATTR_SPARSE_MMA_MASK
	.align		4
.L_415:
        /*0038*/ 	.byte	0x03, 0x50
        /*003a*/ 	.short	0x0000


	//----- nvinfo : EIATTR_MAXREG_COUNT
	.align		4
        /*003c*/ 	.byte	0x03, 0x1b
        /*003e*/ 	.short	0x00ff


	//----- nvinfo : EIATTR_MERCURY_ISA_VERSION
	.align		4
        /*0040*/ 	.byte	0x03, 0x5f
        /*0042*/ 	.short	0x0101


	//----- nvinfo : EIATTR_VRC_CTA_INIT_COUNT
	.align		4
        /*0044*/ 	.byte	0x02, 0x4a
	.zero		1
	.zero		1


	//----- nvinfo : EIATTR_EXIT_INSTR_OFFSETS
	.align		4
        /*0048*/ 	.byte	0x04, 0x1c
        /*004a*/ 	.short	(.L_417 - .L_416)


	//   ....[0]....
.L_416:
        /*004c*/ 	.word	0x000021c0


	//----- nvinfo : EIATTR_CRS_STACK_SIZE
	.align		4
.L_417:
        /*0050*/ 	.byte	0x04, 0x1e
        /*0052*/ 	.short	(.L_419 - .L_418)
.L_418:
        /*0054*/ 	.word	0x00000000


	//----- nvinfo : EIATTR_CBANK_PARAM_SIZE
	.align		4
.L_419:
        /*0058*/ 	.byte	0x03, 0x19
        /*005a*/ 	.short	0x0018


	//----- nvinfo : EIATTR_PARAM_CBANK
	.align		4
        /*005c*/ 	.byte	0x04, 0x0a
        /*005e*/ 	.short	(.L_421 - .L_420)
	.align		4
.L_420:
        /*0060*/ 	.word	index@(.nv.constant0._Z8genStateP5StateS0_P7Control)
        /*0064*/ 	.short	0x0380
        /*0066*/ 	.short	0x0018


	//----- nvinfo : EIATTR_SW_WAR
	.align		4
.L_421:
        /*0068*/ 	.byte	0x04, 0x36
        /*006a*/ 	.short	(.L_423 - .L_422)
.L_422:
        /*006c*/ 	.word	0x00000008
.L_423:


//--------------------- .nv.info._Z13genControlNewmP7ControlS0_ --------------------------
	.section	.nv.info._Z13genControlNewmP7ControlS0_,"",@"SHT_CUDA_INFO"
	.sectionflags	@""
	.align	4


	//----- nvinfo : EIATTR_CUDA_API_VERSION
	.align		4
        /*0000*/ 	.byte	0x04, 0x37
        /*0002*/ 	.short	(.L_425 - .L_424)
.L_424:
        /*0004*/ 	.word	0x00000082


	//----- nvinfo : EIATTR_KPARAM_INFO
	.align		4
.L_425:
        /*0008*/ 	.byte	0x04, 0x17
        /*000a*/ 	.short	(.L_427 - .L_426)
.L_426:
        /*000c*/ 	.word	0x00000000
        /*0010*/ 	.short	0x0002
        /*0012*/ 	.short	0x0010
        /*0014*/ 	.byte	0x00, 0xf5, 0x21, 0x00


	//----- nvinfo : EIATTR_KPARAM_INFO
	.align		4
.L_427:
        /*0018*/ 	.byte	0x04, 0x17
        /*001a*/ 	.short	(.L_429 - .L_428)
.L_428:
        /*001c*/ 	.word	0x00000000
        /*0020*/ 	.short	0x0001
        /*0022*/ 	.short	0x0008
        /*0024*/ 	.byte	0x00, 0xf5, 0x21, 0x00


	//----- nvinfo : EIATTR_KPARAM_INFO
	.align		4
.L_429:
        /*0028*/ 	.byte	0x04, 0x17
        /*002a*/ 	.short	(.L_431 - .L_430)
.L_430:
        /*002c*/ 	.word	0x00000000
        /*0030*/ 	.short	0x0000
        /*0032*/ 	.short	0x0000
        /*0034*/ 	.byte	0x00, 0xf0, 0x21, 0x00


	//----- nvinfo : EIATTR_SPARSE_MMA_MASK
	.align		4
.L_431:
        /*0038*/ 	.byte	0x03, 0x50
        /*003a*/ 	.short	0x0000


	//----- nvinfo : EIATTR_MAXREG_COUNT
	.align		4
        /*003c*/ 	.byte	0x03, 0x1b
        /*003e*/ 	.short	0x00ff


	//----- nvinfo : EIATTR_MERCURY_ISA_VERSION
	.align		4
        /*0040*/ 	.byte	0x03, 0x5f
        /*0042*/ 	.short	0x0101


	//----- nvinfo : EIATTR_VRC_CTA_INIT_COUNT
	.align		4
        /*0044*/ 	.byte	0x02, 0x4a
	.zero		1
	.zero		1


	//----- nvinfo : EIATTR_EXIT_INSTR_OFFSETS
	.align		4
        /*0048*/ 	.byte	0x04, 0x1c
        /*004a*/ 	.short	(.L_433 - .L_432)


	//   ....[0]....
.L_432:
        /*004c*/ 	.word	0x00000bd0


	//   ....[1]....
        /*0050*/ 	.word	0x00000bf0


	//   ....[2]....
        /*0054*/ 	.word	0x00000c20


	//----- nvinfo : EIATTR_CRS_STACK_SIZE
	.align		4
.L_433:
        /*0058*/ 	.byte	0x04, 0x1e
        /*005a*/ 	.short	(.L_435 - .L_434)
.L_434:
        /*005c*/ 	.word	0x00000000


	//----- nvinfo : EIATTR_CBANK_PARAM_SIZE
	.align		4
.L_435:
        /*0060*/ 	.byte	0x03, 0x19
        /*0062*/ 	.short	0x0018


	//----- nvinfo : EIATTR_PARAM_CBANK
	.align		4
        /*0064*/ 	.byte	0x04, 0x0a
        /*0066*/ 	.short	(.L_437 - .L_436)
	.align		4
.L_436:
        /*0068*/ 	.word	index@(.nv.constant0._Z13genControlNewmP7ControlS0_)
        /*006c*/ 	.short	0x0380
        /*006e*/ 	.short	0x0018


	//----- nvinfo : EIATTR_SW_WAR
	.align		4
.L_437:
        /*0070*/ 	.byte	0x04, 0x36
        /*0072*/ 	.short	(.L_439 - .L_438)
.L_438:
        /*0074*/ 	.word	0x00000008
.L_439:


//--------------------- .nv.info._Z10genControlP17curandStateXORWOWP7ControlS2_f --------------------------
	.section	.nv.info._Z10genControlP17curandStateXORWOWP7ControlS2_f,"",@"SHT_CUDA_INFO"
	.sectionflags	@""
	.align	4


	//----- nvinfo : EIATTR_CUDA_API_VERSION
	.align		4
        /*0000*/ 	.byte	0x04, 0x37
        /*0002*/ 	.short	(.L_441 - .L_440)
.L_440:
        /*0004*/ 	.word	0x00000082


	//----- nvinfo : EIATTR_KPARAM_INFO
	.align		4
.L_441:
        /*0008*/ 	.byte	0x04, 0x17
        /*000a*/ 	.short	(.L_443 - .L_442)
.L_442:
        /*000c*/ 	.word	0x00000000
        /*0010*/ 	.short	0x0003
        /*0012*/ 	.short	0x0018
        /*0014*/ 	.byte	0x00, 0xf0, 0x11, 0x00


	//----- nvinfo : EIATTR_KPARAM_INFO
	.align		4
.L_443:
        /*0018*/ 	.byte	0x04, 0x17
        /*001a*/ 	.short	(.L_445 - .L_444)
.L_444:
        /*001c*/ 	.word	0x00000000
        /*0020*/ 	.short	0x0002
        /*0022*/ 	.short	0x0010
        /*0024*/ 	.byte	0x00, 0xf5, 0x21, 0x00


	//----- nvinfo : EIATTR_KPARAM_INFO
	.align		4
.L_445:
        /*0028*/ 	.byte	0x04, 0x17
        /*002a*/ 	.short	(.L_447 - .L_446)
.L_446:
        /*002c*/ 	.word	0x00000000
        /*0030*/ 	.short	0x0001
        /*0032*/ 	.short	0x0008
        /*0034*/ 	.byte	0x00, 0xf5, 0x21, 0x00


	//----- nvinfo : EIATTR_KPARAM_INFO
	.align		4
.L_447:
        /*0038*/ 	.byte	0x04, 0x17
        /*003a*/ 	.short	(.L_449 - .L_448)
.L_448:
        /*003c*/ 	.word	0x00000000
        /*0040*/ 	.short	0x0000
        /*0042*/ 	.short	0x0000
        /*0044*/ 	.byte	0x00, 0xf5, 0x21, 0x00


	//----- nvinfo : EIATTR_SPARSE_MMA_MASK
	.align		4
.L_449:
        /*0048*/ 	.byte	0x03, 0x50
        /*004a*/ 	.short	0x0000


	//----- nvinfo : EIATTR_MAXREG_COUNT
	.align		4
        /*004c*/ 	.byte	0x03, 0x1b
        /*004e*/ 	.short	0x00ff


	//----- nvinfo : EIATTR_MERCURY_ISA_VERSION
	.align		4
        /*0050*/ 	.byte	0x03, 0x5f
        /*0052*/ 	.short	0x0101


	//----- nvinfo : EIATTR_VRC_CTA_INIT_COUNT
	.align		4
        /*0054*/ 	.byte	0x02, 0x4a
	.zero		1
	.zero		1


	//----- nvinfo : EIATTR_EXIT_INSTR_OFFSETS
	.align		4
        /*0058*/ 	.byte	0x04, 0x1c
        /*005a*/ 	.short	(.L_451 - .L_450)


	//   ....[0]....
.L_450:
        /*005c*/ 	.word	0x00000b40


	//   ....[1]....
        /*0060*/ 	.word	0x00000b60


	//   ....[2]....
        /*0064*/ 	.word	0x00000b90


	//----- nvinfo : EIATTR_CRS_STACK_SIZE
	.align		4
.L_451:
        /*0068*/ 	.byte	0x04, 0x1e
        /*006a*/ 	.short	(.L_453 - .L_452)
.L_452:
        /*006c*/ 	.word	0x00000000


	//----- nvinfo : EIATTR_CBANK_PARAM_SIZE
	.align		4
.L_453:
        /*0070*/ 	.byte	0x03, 0x19
        /*0072*/ 	.short	0x001c


	//----- nvinfo : EIATTR_PARAM_CBANK
	.align		4
        /*0074*/ 	.byte	0x04, 0x0a
        /*0076*/ 	.short	(.L_455 - .L_454)
	.align		4
.L_454:
        /*0078*/ 	.word	index@(.nv.constant0._Z10genControlP17curandStateXORWOWP7ControlS2_f)
        /*007c*/ 	.short	0x0380
        /*007e*/ 	.short	0x001c


	//----- nvinfo : EIATTR_SW_WAR
	.align		4
.L_455:
        /*0080*/ 	.byte	0x04, 0x36
        /*0082*/ 	.short	(.L_457 - .L_456)
.L_456:
        /*0084*/ 	.word	0x00000008
.L_457:


//--------------------- .nv.info._Z13genControlOldP17curandStateXORWOWP7ControlPff --------------------------
	.section	.nv.info._Z13genControlOldP17curandStateXORWOWP7ControlPff,"",@"SHT_CUDA_INFO"
	.sectionflags	@""
	.align	4


	//----- nvinfo : EIATTR_CUDA_API_VERSION
	.align		4
        /*0000*/ 	.byte	0x04, 0x37
        /*0002*/ 	.short	(.L_459 - .L_458)
.L_458:
        /*0004*/ 	.word	0x00000082


	//----- nvinfo : EIATTR_KPARAM_INFO
	.align		4
.L_459:
        /*0008*/ 	.byte	0x04, 0x17
        /*000a*/ 	.short	(.L_461 - .L_460)
.L_460:
        /*000c*/ 	.word	0x00000000
        /*0010*/ 	.short	0x0003
        /*0012*/ 	.short	0x0018
        /*0014*/ 	.byte	0x00, 0xf0, 0x11, 0x00


	//----- nvinfo : EIATTR_KPARAM_INFO
	.align		4
.L_461:
        /*0018*/ 	.byte	0x04, 0x17
        /*001a*/ 	.short	(.L_463 - .L_462)
.L_462:
        /*001c*/ 	.word	0x00000000
        /*0020*/ 	.short	0x0002
        /*0022*/ 	.short	0x0010
        /*0024*/ 	.byte	0x00, 0xf5, 0x21, 0x00


	//----- nvinfo : EIATTR_KPARAM_INFO
	.align		4
.L_463:
        /*0028*/ 	.byte	0x04, 0x17
        /*002a*/ 	.short	(.L_465 - .L_464)
.L_464:
        /*002c*/ 	.word	0x00000000
        /*0030*/ 	.short	0x0001
        /*0032*/ 	.short	0x0008
        /*0034*/ 	.byte	0x00, 0xf5, 0x21, 0x00


	//----- nvinfo : EIATTR_KPARAM_INFO
	.align		4
.L_465:
        /*0038*/ 	.byte	0x04, 0x17
        /*003a*/ 	.short	(.L_467 - .L_466)
.L_466:
        /*003c*/ 	.word	0x00000000
        /*0040*/ 	.short	0x0000
        /*0042*/ 	.short	0x0000
        /*0044*/ 	.byte	0x00, 0xf5, 0x21, 0x00


	//----- nvinfo : EIATTR_SPARSE_MMA_MASK
	.align		4
.L_467:
        /*0048*/ 	.byte	0x03, 0x50
        /*004a*/ 	.short	0x0000


	//----- nvinfo : EIATTR_MAXREG_COUNT
	.align		4
        /*004c*/ 	.byte	0x03, 0x1b
        /*004e*/ 	.short	0x00ff


	//----- nvinfo : EIATTR_MERCURY_ISA_VERSION
	.align		4
        /*0050*/ 	.byte	0x03, 0x5f
        /*0052*/ 	.short	0x0101


	//----- nvinfo : EIATTR_VRC_CTA_INIT_COUNT
	.align		4
        /*0054*/ 	.byte	0x02, 0x4a
	.zero		1
	.zero		1


	//----- nvinfo : EIATTR_EXIT_INSTR_OFFSETS
	.align		4
        /*0058*/ 	.byte	0x04, 0x1c
        /*005a*/ 	.short	(.L_469 - .L_468)


	//   ....[0]....
.L_468:
        /*005c*/ 	.word	0x00000c90


	//   ....[1]....
        /*0060*/ 	.word	0x00000cb0


	//   ....[2]....
        /*0064*/ 	.word	0x00000ce0


	//----- nvinfo : EIATTR_CRS_STACK_SIZE
	.align		4
.L_469:
        /*0068*/ 	.byte	0x04, 0x1e
        /*006a*/ 	.short	(.L_471 - .L_470)
.L_470:
        /*006c*/ 	.word	0x00000000


	//----- nvinfo : EIATTR_CBANK_PARAM_SIZE
	.align		4
.L_471:
        /*0070*/ 	.byte	0x03, 0x19
        /*0072*/ 	.short	0x001c


	//----- nvinfo : EIATTR_PARAM_CBANK
	.align		4
        /*0074*/ 	.byte	0x04, 0x0a
        /*0076*/ 	.short	(.L_473 - .L_472)
	.align		4
.L_472:
        /*0078*/ 	.word	index@(.nv.constant0._Z13genControlOldP17curandStateXORWOWP7ControlPff)
        /*007c*/ 	.short	0x0380
        /*007e*/ 	.short	0x001c


	//----- nvinfo : EIATTR_SW_WAR
	.align		4
.L_473:
        /*0080*/ 	.byte	0x04, 0x36
        /*0082*/ 	.short	(.L_475 - .L_474)
.L_474:
        /*0084*/ 	.word	0x00000008
.L_475:


//--------------------- .nv.info._Z10normalRandP17curandStateXORWOWPff --------------------------
	.section	.nv.info._Z10normalRandP17curandStateXORWOWPff,"",@"SHT_CUDA_INFO"
	.sectionflags	@""
	.align	4


	//----- nvinfo : EIATTR_CUDA_API_VERSION
	.align		4
        /*0000*/ 	.byte	0x04, 0x37
        /*0002*/ 	.short	(.L_477 - .L_476)
.L_476:
        /*0004*/ 	.word	0x00000082


	//----- nvinfo : EIATTR_KPARAM_INFO
	.align		4
.L_477:
        /*0008*/ 	.byte	0x04, 0x17
        /*000a*/ 	.short	(.L_479 - .L_478)
.L_478:
        /*000c*/ 	.word	0x00000000
        /*0010*/ 	.short	0x0002
        /*0012*/ 	.short	0x0010
        /*0014*/ 	.byte	0x00, 0xf0, 0x11, 0x00


	//----- nvinfo : EIATTR_KPARAM_INFO
	.align		4
.L_479:
        /*0018*/ 	.byte	0x04, 0x17
        /*001a*/ 	.short	(.L_481 - .L_480)
.L_480:
        /*001c*/ 	.word	0x00000000
        /*0020*/ 	.short	0x0001
        /*0022*/ 	.short	0x0008
        /*0024*/ 	.byte	0x00, 0xf5, 0x21, 0x00


	//----- nvinfo : EIATTR_KPARAM_INFO
	.align		4
.L_481:
        /*0028*/ 	.byte	0x04, 0x17
        /*002a*/ 	.short	(.L_483 - .L_482)
.L_482:
        /*002c*/ 	.word	0x00000000
        /*0030*/ 	.short	0x0000
        /*0032*/ 	.short	0x0000
        /*0034*/ 	.byte	0x00, 0xf5, 0x21, 0x00


	//----- nvinfo : EIATTR_SPARSE_MMA_MASK
	.align		4
.L_483:
        /*0038*/ 	.byte	0x03, 0x50
        /*003a*/ 	.short	0x0000


	//----- nvinfo : EIATTR_MAXREG_COUNT
	.align		4
        /*003c*/ 	.byte	0x03, 0x1b
        /*003e*/ 	.short	0x00ff


	//----- nvinfo : EIATTR_MERCURY_ISA_VERSION
	.align		4
        /*0040*/ 	.byte	0x03, 0x5f
        /*0042*/ 	.short	0x0101


	//----- nvinfo : EIATTR_VRC_CTA_INIT_COUNT
	.align		4
        /*0044*/ 	.byte	0x02, 0x4a
	.zero		1
	.zero		1


	//----- nvinfo : EIATTR_EXIT_INSTR_OFFSETS
	.align		4
        /*0048*/ 	.byte	0x04, 0x1c
        /*004a*/ 	.short	(.L_485 - .L_484)


	//   ....[0]....
.L_484:
        /*004c*/ 	.word	0x00000570


	//----- nvinfo : EIATTR_CRS_STACK_SIZE
	.align		4
.L_485:
        /*0050*/ 	.byte	0x04, 0x1e
        /*0052*/ 	.short	(.L_487 - .L_486)
.L_486:
        /*0054*/ 	.word	0x00000000


	//----- nvinfo : EIATTR_CBANK_PARAM_SIZE
	.align		4
.L_487:
        /*0058*/ 	.byte	0x03, 0x19
        /*005a*/ 	.short	0x0014


	//----- nvinfo : EIATTR_PARAM_CBANK
	.align		4
        /*005c*/ 	.byte	0x04, 0x0a
        /*005e*/ 	.short	(.L_489 - .L_488)
	.align		4
.L_488:
        /*0060*/ 	.word	index@(.nv.constant0._Z10normalRandP17curandStateXORWOWPff)
        /*0064*/ 	.short	0x0380
        /*0066*/ 	.short	0x0014


	//----- nvinfo : EIATTR_SW_WAR
	.align		4
.L_489:
        /*0068*/ 	.byte	0x04, 0x36
        /*006a*/ 	.short	(.L_491 - .L_490)
.L_490:
        /*006c*/ 	.word	0x00000008
.L_491:


//--------------------- .nv.info._Z10initCurandP17curandStateXORWOWm --------------------------
	.section	.nv.info._Z10initCurandP17curandStateXORWOWm,"",@"SHT_CUDA_INFO"
	.sectionflags	@""
	.align	4


	//----- nvinfo : EIATTR_CUDA_API_VERSION
	.align		4
        /*0000*/ 	.byte	0x04, 0x37
        /*0002*/ 	.short	(.L_493 - .L_492)
.L_492:
        /*0004*/ 	.word	0x00000082


	//----- nvinfo : EIATTR_KPARAM_INFO
	.align		4
.L_493:
        /*0008*/ 	.byte	0x04, 0x17
        /*000a*/ 	.short	(.L_495 - .L_494)
.L_494:
        /*000c*/ 	.word	0x00000000
        /*0010*/ 	.short	0x0001
        /*0012*/ 	.short	0x0008
        /*0014*/ 	.byte	0x00, 0xf0, 0x21, 0x00


	//----- nvinfo : EIATTR_KPARAM_INFO
	.align		4
.L_495:
        /*0018*/ 	.byte	0x04, 0x17
        /*001a*/ 	.short	(.L_497 - .L_496)
.L_496:
        /*001c*/ 	.word	0x00000000
        /*0020*/ 	.short	0x0000
        /*0022*/ 	.short	0x0000
        /*0024*/ 	.byte	0x00, 0xf5, 0x21, 0x00


	//----- nvinfo : EIATTR_SPARSE_MMA_MASK
	.align		4
.L_497:
        /*0028*/ 	.byte	0x03, 0x50
        /*002a*/ 	.short	0x0000


	//----- nvinfo : EIATTR_MAXREG_COUNT
	.align		4
        /*002c*/ 	.byte	0x03, 0x1b
        /*002e*/ 	.short	0x00ff


	//----- nvinfo : EIATTR_MERCURY_ISA_VERSION
	.align		4
        /*0030*/ 	.byte	0x03, 0x5f
        /*0032*/ 	.short	0x0101


	//----- nvinfo : EIATTR_VRC_CTA_INIT_COUNT
	.align		4
        /*0034*/ 	.byte	0x02, 0x4a
	.zero		1
	.zero		1


	//----- nvinfo : EIATTR_EXIT_INSTR_OFFSETS
	.align		4
        /*0038*/ 	.byte	0x04, 0x1c
        /*003a*/ 	.short	(.L_499 - .L_498)


	//   ....[0]....
.L_498:
        /*003c*/ 	.word	0x00000ed0


	//----- nvinfo : EIATTR_CRS_STACK_SIZE
	.align		4
.L_499:
        /*0040*/ 	.byte	0x04, 0x1e
        /*0042*/ 	.short	(.L_501 - .L_500)
.L_500:
        /*0044*/ 	.word	0x00000000


	//----- nvinfo : EIATTR_CBANK_PARAM_SIZE
	.align		4
.L_501:
        /*0048*/ 	.byte	0x03, 0x19
        /*004a*/ 	.short	0x0010


	//----- nvinfo : EIATTR_PARAM_CBANK
	.align		4
        /*004c*/ 	.byte	0x04, 0x0a
        /*004e*/ 	.short	(.L_503 - .L_502)
	.align		4
.L_502:
        /*0050*/ 	.word	index@(.nv.constant0._Z10initCurandP17curandStateXORWOWm)
        /*0054*/ 	.short	0x0380
        /*0056*/ 	.short	0x0010


	//----- nvinfo : EIATTR_SW_WAR
	.align		4
.L_503:
        /*0058*/ 	.byte	0x04, 0x36
        /*005a*/ 	.short	(.L_505 - .L_504)
.L_504:
        /*005c*/ 	.word	0x00000008
.L_505:


//--------------------- .nv.info._Z13sum_reductionPfS_ --------------------------
	.section	.nv.info._Z13sum_reductionPfS_,"",@"SHT_CUDA_INFO"
	.sectionflags	@""
	.align	4


	//----- nvinfo : EIATTR_CUDA_API_VERSION
	.align		4
        /*0000*/ 	.byte	0x04, 0x37
        /*0002*/ 	.short	(.L_507 - .L_506)
.L_506:
        /*0004*/ 	.word	0x00000082


	//----- nvinfo : EIATTR_KPARAM_INFO
	.align		4
.L_507:
        /*0008*/ 	.byte	0x04, 0x17
        /*000a*/ 	.short	(.L_509 - .L_508)
.L_508:
        /*000c*/ 	.word	0x00000000
        /*0010*/ 	.short	0x0001
        /*0012*/ 	.short	0x0008
        /*0014*/ 	.byte	0x00, 0xf5, 0x21, 0x00


	//----- nvinfo : EIATTR_KPARAM_INFO
	.align		4
.L_509:
        /*0018*/ 	.byte	0x04, 0x17
        /*001a*/ 	.short	(.L_511 - .L_510)
.L_510:
        /*001c*/ 	.word	0x00000000
        /*0020*/ 	.short	0x0000
        /*0022*/ 	.short	0x0000
        /*0024*/ 	.byte	0x00, 0xf5, 0x21, 0x00


	//----- nvinfo : EIATTR_SPARSE_MMA_MASK
	.align		4
.L_511:
        /*0028*/ 	.byte	0x03, 0x50
        /*002a*/ 	.short	0x0000


	//----- nvinfo : EIATTR_MAXREG_COUNT
	.align		4
        /*002c*/ 	.byte	0x03, 0x1b
        /*002e*/ 	.short	0x00ff


	//----- nvinfo : EIATTR_NUM_BARRIERS
	.align		4
        /*0030*/ 	.byte	0x02, 0x4c
        /*0032*/ 	.byte	0x01
	.zero		1


	//----- nvinfo : EIATTR_MERCURY_ISA_VERSION
	.align		4
        /*0034*/ 	.byte	0x03, 0x5f
        /*0036*/ 	.short	0x0101


	//----- nvinfo : EIATTR_VRC_CTA_INIT_COUNT
	.align		4
        /*0038*/ 	.byte	0x02, 0x4a
	.zero		1
	.zero		1


	//----- nvinfo : EIATTR_EXIT_INSTR_OFFSETS
	.align		4
        /*003c*/ 	.byte	0x04, 0x1c
        /*003e*/ 	.short	(.L_513 - .L_512)


	//   ....[0]....
.L_512:
        /*0040*/ 	.word	0x00000230


	//   ....[1]....
        /*0044*/ 	.word	0x000002b0


	//----- nvinfo : EIATTR_CBANK_PARAM_SIZE
	.align		4
.L_513:
        /*0048*/ 	.byte	0x03, 0x19
        /*004a*/ 	.short	0x0010


	//----- nvinfo : EIATTR_PARAM_CBANK
	.align		4
        /*004c*/ 	.byte	0x04, 0x0a
        /*004e*/ 	.short	(.L_515 - .L_514)
	.align		4
.L_514:
        /*0050*/ 	.word	index@(.nv.constant0._Z13sum_reductionPfS_)
        /*0054*/ 	.short	0x0380
        /*0056*/ 	.short	0x0010


	//----- nvinfo : EIATTR_SW_WAR
	.align		4
.L_515:
        /*0058*/ 	.byte	0x04, 0x36
        /*005a*/ 	.short	(.L_517 - .L_516)
.L_516:
        /*005c*/ 	.word	0x00000008
.L_517:


//--------------------- .nv.callgraph             --------------------------
	.section	.nv.callgraph,"",@"SHT_CUDA_CALLGRAPH"
	.align	4
	.sectionentsize	8
	.align		4
        /*0000*/ 	.word	0x00000000
	.align		4
        /*0004*/ 	.word	0xffffffff
	.align		4
        /*0008*/ 	.word	index@(_Z10printfloatPf)
	.align		4
        /*000c*/ 	.word	index@(vprintf)
	.align		4
        /*0010*/ 	.word	index@(_Z4linev)
	.align		4
        /*0014*/ 	.word	index@(vprintf)
	.align		4
        /*0018*/ 	.word	index@(_Z12printMinCostPf)
	.align		4
        /*001c*/ 	.word	index@(vprintf)
	.align		4
        /*0020*/ 	.word	index@(_Z12printControlP7Control)
	.align		4
        /*0024*/ 	.word	index@(vprintf)
	.align		4
        /*0028*/ 	.word	0x00000000
	.align		4
        /*002c*/ 	.word	0xfffffffe
	.align		4
        /*0030*/ 	.word	0x00000000
	.align		4
        /*0034*/ 	.word	0xfffffffd
	.align		4
        /*0038*/ 	.word	0x00000000
	.align		4
        /*003c*/ 	.word	0xfffffffc


//--------------------- .nv.constant4             --------------------------
	.section	.nv.constant4,"a",@progbits
	.align	8
	.align		8
.nv.constant4:
        /*0000*/ 	.dword	vprintf
	.align		8
        /*0008*/ 	.dword	precalc_xorwow_matrix
	.align		8
        /*0010*/ 	.dword	precalc_xorwow_offset_matrix
	.align		8
        /*0018*/ 	.dword	mrg32k3aM1
	.align		8
        /*0020*/ 	.dword	mrg32k3aM2
	.align		8
        /*0028*/ 	.dword	mrg32k3aM1SubSeq
	.align		8
        /*0030*/ 	.dword	mrg32k3aM2SubSeq
	.align		8
        /*0038*/ 	.dword	mrg32k3aM1Seq
	.align		8
        /*0040*/ 	.dword	mrg32k3aM2Seq
	.align		8
        /*0048*/ 	.dword	dev_in_fcn
	.align		8
        /*0050*/ 	.dword	dev_out_fcn
	.align		8
        /*0058*/ 	.dword	dev_nominal_fcn
	.align		8
        /*0060*/ 	.dword	dev_turn_circle_intersec
	.align		8
        /*0068*/ 	.dword	$str
	.align		8
        /*0070*/ 	.dword	$str$1
	.align		8
        /*0078*/ 	.dword	$str$2
	.align		8
        /*0080*/ 	.dword	$str$3
	.align		8
        /*0088*/ 	.dword	__cudart_i2opi_f


//--------------------- .nv.constant3             --------------------------
	.section	.nv.constant3,"a",@progbits
	.align	8
.nv.constant3:
	.type		__cr_lgamma_table,@object
	.size		__cr_lgamma_table,(.L_8 - __cr_lgamma_table)
__cr_lgamma_table:
        /*0000*/ 	.byte	0x00, 0x00, 0x00, 0x00, 0x00, 0x00, 0x00, 0x00, 0x00, 0x00, 0x00, 0x00, 0x00, 0x00, 0x00, 0x00
        /*0010*/ 	.byte	0xef, 0x39, 0xfa, 0xfe, 0x42, 0x2e, 0xe6, 0x3f, 0x02, 0x20, 0x2a, 0xfa, 0x0b, 0xab, 0xfc, 0x3f
        /*0020*/ 	.byte	0xf9, 0x2c, 0x92, 0x7c, 0xa7, 0x6c, 0x09, 0x40, 0xc9, 0x79, 0x44, 0x3c, 0x64, 0x26, 0x13, 0x40
        /*0030*/ 	.byte	0xca, 0x01, 0xcf, 0x3a, 0x27, 0x51, 0x1a, 0x40, 0x30, 0xcc, 0x2d, 0xf3, 0xe1, 0x0c, 0x21, 0x40
        /*0040*/ 	.byte	0x0d, 0xb7, 0xfc, 0x82, 0x8e, 0x35, 0x25, 0x40
.L_8:


//--------------------- .text._Z10printfloatPf    --------------------------
	.section	.text._Z10printfloatPf,"ax",@progbits
	.align	128
        .global         _Z10printfloatPf
        .type           _Z10printfloatPf,@function
        .size           _Z10printfloatPf,(.L_x_266 - _Z10printfloatPf)
        .other          _Z10printfloatPf,@"STO_CUDA_ENTRY STV_DEFAULT"
_Z10printfloatPf:
.text._Z10printfloatPf:
[----:B------:R-:W0:Y:S01]  /*0000*/  LDC R1, c[0x0][0x37c] ;  /* 0x0000df00ff017b82 */ /* 0x000e220000000800 */
[----:B------:R-:W1:Y:S01]  /*0010*/  S2R R5, SR_TID.X ;  /* 0x0000000000057919 */ /* 0x000e620000002100 */
[----:B------:R-:W2:Y:S06]  /*0020*/  LDCU UR6, c[0x0][0x2fc] ;  /* 0x00005f80ff0677ac */ /* 0x000eac0008000800 */
[----:B------:R-:W3:Y:S01]  /*0030*/  S2UR UR7, SR_CTAID.X ;  /* 0x00000000000779c3 */ /* 0x000ee20000002500 */
[----:B0-----:R-:W-:Y:S01]  /*0040*/  VIADD R1, R1, 0xfffffff8 ;  /* 0xfffffff801017836 */ /* 0x001fe20000000000 */
[----:B------:R-:W0:Y:S01]  /*0050*/  LDCU.64 UR4, c[0x0][0x358] ;  /* 0x00006b00ff0477ac */ /* 0x000e220008000a00 */
[----:B------:R-:W4:Y:S05]  /*0060*/  LDCU.64 UR8, c[0x4][0x80] ;  /* 0x01001000ff0877ac */ /* 0x000f2a0008000a00 */
[----:B------:R-:W3:Y:S08]  /*0070*/  LDC R0, c[0x0][0x360] ;  /* 0x0000d800ff007b82 */ /* 0x000ef00000000800 */
[----:B------:R-:W5:Y:S01]  /*0080*/  LDC.64 R2, c[0x0][0x380] ;  /* 0x0000e000ff027b82 */ /* 0x000f620000000a00 */
[----:B---3--:R-:W-:-:S05]  /*0090*/  IMAD R0, R0, UR7, RZ ;  /* 0x0000000700007c24 */ /* 0x008fca000f8e02ff */
[----:B-1----:R-:W-:-:S05]  /*00a0*/  LEA R5, R0, R5, 0x1 ;  /* 0x0000000500057211 */ /* 0x002fca00078e08ff */
[----:B-----5:R-:W-:-:S06]  /*00b0*/  IMAD.WIDE R2, R5, 0x4, R2 ;  /* 0x0000000405027825 */ /* 0x020fcc00078e0202 */
[----:B0-----:R-:W3:Y:S01]  /*00c0*/  LDG.E R2, desc[UR4][R2.64] ;  /* 0x0000000402027981 */ /* 0x001ee2000c1e1900 */
[----:B------:R-:W-:Y:S01]  /*00d0*/  MOV R0, 0x0 ;  /* 0x0000000000007802 */ /* 0x000fe20000000f00 */
[----:B------:R-:W0:Y:S01]  /*00e0*/  LDCU UR4, c[0x0][0x2f8] ;  /* 0x00005f00ff0477ac */ /* 0x000e220008000800 */
[----:B----4-:R-:W-:Y:S01]  /*00f0*/  IMAD.U32 R4, RZ, RZ, UR8 ;  /* 0x00000008ff047e24 */ /* 0x010fe2000f8e00ff */
[----:B------:R-:W-:Y:S01]  /*0100*/  MOV R5, UR9 ;  /* 0x0000000900057c02 */ /* 0x000fe20008000f00 */
[----:B------:R1:W4:Y:S01]  /*0110*/  LDC.64 R10, c[0x4][R0] ;  /* 0x01000000000a7b82 */ /* 0x0003220000000a00 */
[----:B0-----:R-:W-:-:S05]  /*0120*/  IADD3 R6, P0, PT, R1, UR4, RZ ;  /* 0x0000000401067c10 */ /* 0x001fca000ff1e0ff */
[----:B--2---:R-:W-:Y:S01]  /*0130*/  IMAD.X R7, RZ, RZ, UR6, P0 ;  /* 0x00000006ff077e24 */ /* 0x004fe200080e06ff */
[----:B---3--:R-:W0:Y:S02]  /*0140*/  F2F.F64.F32 R8, R2 ;  /* 0x0000000200087310 */ /* 0x008e240000201800 */
[----:B0---4-:R1:W-:Y:S05]  /*0150*/  STL.64 [R1], R8 ;  /* 0x0000000801007387 */ /* 0x0113ea0000100a00 */
[----:B------:R-:W-:-:S07]  /*0160*/  LEPC R20, `(.L_x_0) ;  /* 0x000000001014794e */ /* 0x000fce0000000000 */
[----:B-1----:R-:W-:Y:S05]  /*0170*/  CALL.ABS.NOINC R10 ;  /* 0x000000000a007343 */ /* 0x002fea0003c00000 */
.L_x_0:
[----:B------:R-:W-:Y:S05]  /*0180*/  EXIT ;  /* 0x000000000000794d */ /* 0x000fea0003800000 */
.L_x_1:
[----:B------:R-:W-:-:S00]  /*0190*/  BRA `(.L_x_1) ;  /* 0xfffffffc00fc7947 */ /* 0x000fc0000383ffff */
[----:B------:R-:W-:-:S00]  /*01a0*/  NOP ;  /* 0x0000000000007918 */ /* 0x000fc00000000000 */
        /* <DEDUP_REMOVED lines=13> */
.L_x_266:


//--------------------- .text._Z4linev            --------------------------
	.section	.text._Z4linev,"ax",@progbits
	.align	128
        .global         _Z4linev
        .type           _Z4linev,@function
        .size           _Z4linev,(.L_x_267 - _Z4linev)
        .other          _Z4linev,@"STO_CUDA_ENTRY STV_DEFAULT"
_Z4linev:
.text._Z4linev:
[----:B------:R-:W0:Y:S01]  /*0000*/  LDC R1, c[0x0][0x37c] ;  /* 0x0000df00ff017b82 */ /* 0x000e220000000800 */
[----:B------:R-:W-:Y:S01]  /*0010*/  MOV R0, 0x0 ;  /* 0x0000000000007802 */ /* 0x000fe20000000f00 */
[----:B------:R-:W1:Y:S01]  /*0020*/  LDCU.64 UR4, c[0x4][0x78] ;  /* 0x01000f00ff0477ac */ /* 0x000e620008000a00 */
[----:B------:R-:W-:-:S05]  /*0030*/  CS2R R6, SRZ ;  /* 0x0000000000067805 */ /* 0x000fca000001ff00 */
[----:B------:R2:W3:Y:S01]  /*0040*/  LDC.64 R2, c[0x4][R0] ;  /* 0x0100000000027b82 */ /* 0x0004e20000000a00 */
[----:B-1----:R-:W-:Y:S02]  /*0050*/  IMAD.U32 R4, RZ, RZ, UR4 ;  /* 0x00000004ff047e24 */ /* 0x002fe4000f8e00ff */
[----:B--2---:R-:W-:-:S07]  /*0060*/  IMAD.U32 R5, RZ, RZ, UR5 ;  /* 0x00000005ff057e24 */ /* 0x004fce000f8e00ff */
[----:B------:R-:W-:-:S07]  /*0070*/  LEPC R20, `(.L_x_2) ;  /* 0x000000001014794e */ /* 0x000fce0000000000 */
[----:B0--3--:R-:W-:Y:S05]  /*0080*/  CALL.ABS.NOINC R2 ;  /* 0x0000000002007343 */ /* 0x009fea0003c00000 */
.L_x_2:
[----:B------:R-:W-:Y:S05]  /*0090*/  EXIT ;  /* 0x000000000000794d */ /* 0x000fea0003800000 */
.L_x_3:
        /* <DEDUP_REMOVED lines=14> */
.L_x_267:


//--------------------- .text._Z12printMinCostPf  --------------------------
	.section	.text._Z12printMinCostPf,"ax",@progbits
	.align	128
        .global         _Z12printMinCostPf
        .type           _Z12printMinCostPf,@function
        .size           _Z12printMinCostPf,(.L_x_268 - _Z12printMinCostPf)
        .other          _Z12printMinCostPf,@"STO_CUDA_ENTRY STV_DEFAULT"
_Z12printMinCostPf:
.text._Z12printMinCostPf:
[----:B------:R-:W0:Y:S08]  /*0000*/  LDC R1, c[0x0][0x37c] ;  /* 0x0000df00ff017b82 */ /* 0x000e300000000800 */
[----:B------:R-:W1:Y:S01]  /*0010*/  LDC.64 R2, c[0x0][0x380] ;  /* 0x0000e000ff027b82 */ /* 0x000e620000000a00 */
[----:B------:R-:W1:Y:S01]  /*0020*/  LDCU.64 UR4, c[0x0][0x358] ;  /* 0x00006b00ff0477ac */ /* 0x000e620008000a00 */
[----:B0-----:R-:W-:Y:S01]  /*0030*/  VIADD R1, R1, 0xfffffff8 ;  /* 0xfffffff801017836 */ /* 0x001fe20000000000 */
[----:B------:R-:W0:Y:S01]  /*0040*/  LDCU.64 UR6, c[0x4][0x70] ;  /* 0x01000e00ff0677ac */ /* 0x000e220008000a00 */
[----:B-1----:R-:W2:Y:S01]  /*0050*/  LDG.E R2, desc[UR4][R2.64] ;  /* 0x0000000402027981 */ /* 0x002ea2000c1e1900 */
[----:B------:R-:W-:Y:S01]  /*0060*/  MOV R0, 0x0 ;  /* 0x0000000000007802 */ /* 0x000fe20000000f00 */
[----:B------:R-:W1:Y:S01]  /*0070*/  LDCU UR4, c[0x0][0x2f8] ;  /* 0x00005f00ff0477ac */ /* 0x000e620008000800 */
[----:B0-----:R-:W-:Y:S01]  /*0080*/  IMAD.U32 R4, RZ, RZ, UR6 ;  /* 0x00000006ff047e24 */ /* 0x001fe2000f8e00ff */
[----:B------:R-:W-:Y:S01]  /*0090*/  MOV R5, UR7 ;  /* 0x0000000700057c02 */ /* 0x000fe20008000f00 */
[----:B------:R0:W3:Y:S01]  /*00a0*/  LDC.64 R10, c[0x4][R0] ;  /* 0x01000000000a7b82 */ /* 0x0000e20000000a00 */
[----:B------:R-:W4:Y:S01]  /*00b0*/  LDCU UR5, c[0x0][0x2fc] ;  /* 0x00005f80ff0577ac */ /* 0x000f220008000800 */
[----:B-1----:R-:W-:-:S05]  /*00c0*/  IADD3 R6, P0, PT, R1, UR4, RZ ;  /* 0x0000000401067c10 */ /* 0x002fca000ff1e0ff */
[----:B----4-:R-:W-:Y:S01]  /*00d0*/  IMAD.X R7, RZ, RZ, UR5, P0 ;  /* 0x00000005ff077e24 */ /* 0x010fe200080e06ff */
[----:B--2---:R-:W1:Y:S02]  /*00e0*/  F2F.F64.F32 R8, R2 ;  /* 0x0000000200087310 */ /* 0x004e640000201800 */
[----:B-1-3--:R0:W-:Y:S05]  /*00f0*/  STL.64 [R1], R8 ;  /* 0x0000000801007387 */ /* 0x00a1ea0000100a00 */
[----:B------:R-:W-:-:S07]  /*0100*/  LEPC R20, `(.L_x_4) ;  /* 0x000000001014794e */ /* 0x000fce0000000000 */
[----:B0-----:R-:W-:Y:S05]  /*0110*/  CALL.ABS.NOINC R10 ;  /* 0x000000000a007343 */ /* 0x001fea0003c00000 */
.L_x_4:
[----:B------:R-:W-:Y:S05]  /*0120*/  EXIT ;  /* 0x000000000000794d */ /* 0x000fea0003800000 */
.L_x_5:
        /* <DEDUP_REMOVED lines=13> */
.L_x_268:


//--------------------- .text._Z12printControlP7Control --------------------------
	.section	.text._Z12printControlP7Control,"ax",@progbits
	.align	128
        .global         _Z12printControlP7Control
        .type           _Z12printControlP7Control,@function
        .size           _Z12printControlP7Control,(.L_x_269 - _Z12printControlP7Control)
        .other          _Z12printControlP7Control,@"STO_CUDA_ENTRY STV_DEFAULT"
_Z12printControlP7Control:
.text._Z12printControlP7Control:
[----:B------:R-:W0:Y:S08]  /*0000*/  LDC R1, c[0x0][0x37c] ;  /* 0x0000df00ff017b82 */ /* 0x000e300000000800 */
[----:B------:R-:W1:Y:S01]  /*0010*/  LDC.64 R2, c[0x0][0x380] ;  /* 0x0000e000ff027b82 */ /* 0x000e620000000a00 */
[----:B------:R-:W1:Y:S01]  /*0020*/  LDCU.64 UR4, c[0x0][0x358] ;  /* 0x00006b00ff0477ac */ /* 0x000e620008000a00 */
[----:B0-----:R-:W-:Y:S01]  /*0030*/  VIADD R1, R1, 0xfffffff0 ;  /* 0xfffffff001017836 */ /* 0x001fe20000000000 */
[----:B------:R-:W0:Y:S01]  /*0040*/  LDCU.64 UR6, c[0x4][0x68] ;  /* 0x01000d00ff0677ac */ /* 0x000e220008000a00 */
[----:B-1----:R-:W2:Y:S04]  /*0050*/  LDG.E R0, desc[UR4][R2.64] ;  /* 0x0000000402007981 */ /* 0x002ea8000c1e1900 */
[----:B------:R-:W3:Y:S01]  /*0060*/  LDG.E R10, desc[UR4][R2.64+0x4] ;  /* 0x00000404020a7981 */ /* 0x000ee2000c1e1900 */
[----:B------:R-:W-:Y:S01]  /*0070*/  MOV R12, 0x0 ;  /* 0x00000000000c7802 */ /* 0x000fe20000000f00 */
[----:B------:R-:W1:Y:S01]  /*0080*/  LDCU UR4, c[0x0][0x2f8] ;  /* 0x00005f00ff0477ac */ /* 0x000e620008000800 */
[----:B0-----:R-:W-:Y:S01]  /*0090*/  IMAD.U32 R4, RZ, RZ, UR6 ;  /* 0x00000006ff047e24 */ /* 0x001fe2000f8e00ff */
[----:B------:R-:W-:Y:S01]  /*00a0*/  MOV R5, UR7 ;  /* 0x0000000700057c02 */ /* 0x000fe20008000f00 */
[----:B------:R-:W0:Y:S02]  /*00b0*/  LDCU UR5, c[0x0][0x2fc] ;  /* 0x00005f80ff0577ac */ /* 0x000e240008000800 */
[----:B------:R-:W4:Y:S01]  /*00c0*/  LDC.64 R12, c[0x4][R12] ;  /* 0x010000000c0c7b82 */ /* 0x000f220000000a00 */
[----:B-1----:R-:W-:-:S05]  /*00d0*/  IADD3 R6, P0, PT, R1, UR4, RZ ;  /* 0x0000000401067c10 */ /* 0x002fca000ff1e0ff */
[----:B0-----:R-:W-:Y:S01]  /*00e0*/  IMAD.X R7, RZ, RZ, UR5, P0 ;  /* 0x00000005ff077e24 */ /* 0x001fe200080e06ff */
[----:B--2---:R-:W-:Y:S08]  /*00f0*/  F2F.F64.F32 R8, R0 ;  /* 0x0000000000087310 */ /* 0x004ff00000201800 */
[----:B---3--:R-:W0:Y:S02]  /*0100*/  F2F.F64.F32 R10, R10 ;  /* 0x0000000a000a7310 */ /* 0x008e240000201800 */
[----:B0---4-:R0:W-:Y:S02]  /*0110*/  STL.128 [R1], R8 ;  /* 0x0000000801007387 */ /* 0x0111e40000100c00 */
[----:B------:R-:W-:-:S07]  /*0120*/  LEPC R20, `(.L_x_6) ;  /* 0x000000001014794e */ /* 0x000fce0000000000 */
[----:B0-----:R-:W-:Y:S05]  /*0130*/  CALL.ABS.NOINC R12 ;  /* 0x000000000c007343 */ /* 0x001fea0003c00000 */
.L_x_6:
[----:B------:R-:W-:Y:S05]  /*0140*/  EXIT ;  /* 0x000000000000794d */ /* 0x000fea0003800000 */
.L_x_7:
        /* <DEDUP_REMOVED lines=11> */
.L_x_269:


//--------------------- .text._Z8PertCostPfP7ControlS1_ --------------------------
	.section	.text._Z8PertCostPfP7ControlS1_,"ax",@progbits
	.align	128
        .global         _Z8PertCostPfP7ControlS1_
        .type           _Z8PertCostPfP7ControlS1_,@function
        .size           _Z8PertCostPfP7ControlS1_,(.L_x_270 - _Z8PertCostPfP7ControlS1_)
        .other          _Z8PertCostPfP7ControlS1_,@"STO_CUDA_ENTRY STV_DEFAULT"
_Z8PertCostPfP7ControlS1_:
.text._Z8PertCostPfP7ControlS1_:
[----:B------:R-:W-:Y:S01]  /*0000*/  LDC R1, c[0x0][0x37c] ;  /* 0x0000df00ff017b82 */ /* 0x000fe20000000800 */
[----:B------:R-:W0:Y:S07]  /*0010*/  S2R R0, SR_TID.X ;  /* 0x0000000000007919 */ /* 0x000e2e0000002100 */
[----:B------:R-:W0:Y:S01]  /*0020*/  S2UR UR6, SR_CTAID.X ;  /* 0x00000000000679c3 */ /* 0x000e220000002500 */
[----:B------:R-:W1:Y:S07]  /*0030*/  LDCU.64 UR4, c[0x0][0x358] ;  /* 0x00006b00ff0477ac */ /* 0x000e6e0008000a00 */
[----:B------:R-:W0:Y:S08]  /*0040*/  LDC R9, c[0x0][0x360] ;  /* 0x0000d800ff097b82 */ /* 0x000e300000000800 */
[----:B------:R-:W2:Y:S08]  /*0050*/  LDC.64 R4, c[0x0][0x390] ;  /* 0x0000e400ff047b82 */ /* 0x000eb00000000a00 */
[----:B------:R-:W3:Y:S08]  /*0060*/  LDC.64 R6, c[0x0][0x388] ;  /* 0x0000e200ff067b82 */ /* 0x000ef00000000a00 */
[----:B------:R-:W4:Y:S01]  /*0070*/  LDC.64 R2, c[0x0][0x380] ;  /* 0x0000e000ff027b82 */ /* 0x000f220000000a00 */
[----:B0-----:R-:W-:-:S02]  /*0080*/  IMAD R9, R9, UR6, R0 ;  /* 0x0000000609097c24 */ /* 0x001fc4000f8e0200 */
[----:B--2---:R-:W-:-:S05]  /*0090*/  IMAD.WIDE.U32 R4, R0, 0x8, R4 ;  /* 0x0000000800047825 */ /* 0x004fca00078e0004 */
[----:B-1----:R-:W2:Y:S01]  /*00a0*/  LDG.E R8, desc[UR4][R4.64+0x4] ;  /* 0x0000040404087981 */ /* 0x002ea2000c1e1900 */
[----:B---3--:R-:W-:-:S03]  /*00b0*/  IMAD.WIDE R6, R9, 0x8, R6 ;  /* 0x0000000809067825 */ /* 0x008fc600078e0206 */
[----:B------:R-:W3:Y:S04]  /*00c0*/  LDG.E R0, desc[UR4][R4.64] ;  /* 0x0000000404007981 */ /* 0x000ee8000c1e1900 */
[----:B------:R-:W2:Y:S04]  /*00d0*/  LDG.E R13, desc[UR4][R6.64+0x4] ;  /* 0x00000404060d7981 */ /* 0x000ea8000c1e1900 */
[----:B------:R-:W3:Y:S01]  /*00e0*/  LDG.E R11, desc[UR4][R6.64] ;  /* 0x00000004060b7981 */ /* 0x000ee2000c1e1900 */
[----:B----4-:R-:W-:-:S05]  /*00f0*/  IMAD.WIDE R2, R9, 0x4, R2 ;  /* 0x0000000409027825 */ /* 0x010fca00078e0202 */
[----:B------:R-:W4:Y:S01]  /*0100*/  LDG.E R9, desc[UR4][R2.64] ;  /* 0x0000000402097981 */ /* 0x000f22000c1e1900 */
[----:B------:R-:W-:Y:S01]  /*0110*/  UMOV UR6, 0x33333333 ;  /* 0x3333333300067882 */ /* 0x000fe20000000000 */
[----:B------:R-:W-:Y:S01]  /*0120*/  UMOV UR7, 0x3fd33333 ;  /* 0x3fd3333300077882 */ /* 0x000fe20000000000 */
[C---:B--2---:R-:W-:Y:S01]  /*0130*/  FADD R13, -R8.reuse, R13 ;  /* 0x0000000d080d7221 */ /* 0x044fe20000000100 */
[----:B------:R-:W-:Y:S01]  /*0140*/  FMUL R8, R8, 99.99999237060546875 ;  /* 0x42c7ffff08087820 */ /* 0x000fe20000400000 */
[----:B---3--:R-:W-:-:S03]  /*0150*/  FADD R11, -R0, R11 ;  /* 0x0000000b000b7221 */ /* 0x008fc60000000100 */
[----:B------:R-:W-:Y:S01]  /*0160*/  FMUL R13, R8, R13 ;  /* 0x0000000d080d7220 */ /* 0x000fe20000400000 */
[----:B------:R-:W-:-:S04]  /*0170*/  FMUL R0, R0, 2.7777776718139648438 ;  /* 0x4031c71c00007820 */ /* 0x000fc80000400000 */
[----:B------:R-:W-:Y:S01]  /*0180*/  FFMA R0, R0, R11, R13 ;  /* 0x0000000b00007223 */ /* 0x000fe2000000000d */
[----:B----4-:R-:W-:Y:S08]  /*0190*/  F2F.F64.F32 R8, R9 ;  /* 0x0000000900087310 */ /* 0x010ff00000201800 */
[----:B------:R-:W0:Y:S02]  /*01a0*/  F2F.F64.F32 R4, R0 ;  /* 0x0000000000047310 */ /* 0x000e240000201800 */
[----:B0-----:R-:W-:-:S10]  /*01b0*/  DFMA R4, R4, UR6, R8 ;  /* 0x0000000604047c2b */ /* 0x001fd40008000008 */
[----:B------:R-:W0:Y:S02]  /*01c0*/  F2F.F32.F64 R5, R4 ;  /* 0x0000000400057310 */ /* 0x000e240000301000 */
[----:B0-----:R-:W-:Y:S01]  /*01d0*/  STG.E desc[UR4][R2.64], R5 ;  /* 0x0000000502007986 */ /* 0x001fe2000c101904 */
[----:B------:R-:W-:Y:S05]  /*01e0*/  EXIT ;  /* 0x000000000000794d */ /* 0x000fea0003800000 */
.L_x_8:
        /* <DEDUP_REMOVED lines=9> */
.L_x_270:


//--------------------- .text._Z22wsum_reduction_partialP7ControlS0_i --------------------------
	.section	.text._Z22wsum_reduction_partialP7ControlS0_i,"ax",@progbits
	.align	128
        .global         _Z22wsum_reduction_partialP7ControlS0_i
        .type           _Z22wsum_reduction_partialP7ControlS0_i,@function
        .size           _Z22wsum_reduction_partialP7ControlS0_i,(.L_x_271 - _Z22wsum_reduction_partialP7ControlS0_i)
        .other          _Z22wsum_reduction_partialP7ControlS0_i,@"STO_CUDA_ENTRY STV_DEFAULT"
_Z22wsum_reduction_partialP7ControlS0_i:
.text._Z22wsum_reduction_partialP7ControlS0_i:
[----:B------:R-:W-:Y:S01]  /*0000*/  LDC R1, c[0x0][0x37c] ;  /* 0x0000df00ff017b82 */ /* 0x000fe20000000800 */
[----:B------:R-:W0:Y:S01]  /*0010*/  S2R R6, SR_TID.X ;  /* 0x0000000000067919 */ /* 0x000e220000002100 */
[----:B------:R-:W0:Y:S06]  /*0020*/  LDCU UR5, c[0x0][0x390] ;  /* 0x00007200ff0577ac */ /* 0x000e2c0008000800 */
[----:B------:R-:W1:Y:S01]  /*0030*/  LDC.64 R2, c[0x0][0x380] ;  /* 0x0000e000ff027b82 */ /* 0x000e620000000a00 */
[----:B------:R-:W2:Y:S01]  /*0040*/  S2R R9, SR_CTAID.X ;  /* 0x0000000000097919 */ /* 0x000ea20000002500 */
[----:B------:R-:W2:Y:S01]  /*0050*/  LDCU UR4, c[0x0][0x370] ;  /* 0x00006e00ff0477ac */ /* 0x000ea20008000800 */
[----:B------:R-:W3:Y:S01]  /*0060*/  LDCU.64 UR6, c[0x0][0x358] ;  /* 0x00006b00ff0677ac */ /* 0x000ee20008000a00 */
[----:B0-----:R-:W-:-:S04]  /*0070*/  VIADD R0, R6, UR5 ;  /* 0x0000000506007c36 */ /* 0x001fc80008000000 */
[----:B--2---:R-:W-:-:S04]  /*0080*/  IMAD R5, R0, UR4, R9 ;  /* 0x0000000400057c24 */ /* 0x004fc8000f8e0209 */
[----:B-1----:R-:W-:-:S05]  /*0090*/  IMAD.WIDE R2, R5, 0x8, R2 ;  /* 0x0000000805027825 */ /* 0x002fca00078e0202 */
[----:B---3--:R-:W2:Y:S04]  /*00a0*/  LDG.E R4, desc[UR6][R2.64] ;  /* 0x0000000602047981 */ /* 0x008ea8000c1e1900 */
[----:B------:R-:W2:Y:S01]  /*00b0*/  LDG.E R5, desc[UR6][R2.64+0x4] ;  /* 0x0000040602057981 */ /* 0x000ea2000c1e1900 */
[----:B------:R-:W0:Y:S01]  /*00c0*/  S2UR UR5, SR_CgaCtaId ;  /* 0x00000000000579c3 */ /* 0x000e220000008800 */
[----:B------:R-:W-:Y:S02]  /*00d0*/  UMOV UR4, 0x400 ;  /* 0x0000040000047882 */ /* 0x000fe40000000000 */
[----:B0-----:R-:W-:-:S06]  /*00e0*/  ULEA UR4, UR5, UR4, 0x18 ;  /* 0x0000000405047291 */ /* 0x001fcc000f8ec0ff */
[----:B------:R-:W-:-:S05]  /*00f0*/  LEA R0, R6, UR4, 0x3 ;  /* 0x0000000406007c11 */ /* 0x000fca000f8e18ff */
[----:B------:R-:W0:Y:S02]  /*0100*/  LDCU UR4, c[0x0][0x360] ;  /* 0x00006c00ff0477ac */ /* 0x000e240008000800 */
[----:B0-----:R-:W-:Y:S01]  /*0110*/  UISETP.GE.U32.AND UP0, UPT, UR4, 0x2, UPT ;  /* 0x000000020400788c */ /* 0x001fe2000bf06070 */
[----:B--2---:R0:W-:Y:S01]  /*0120*/  STS.64 [R0], R4 ;  /* 0x0000000400007388 */ /* 0x0041e20000000a00 */
[----:B------:R-:W-:Y:S07]  /*0130*/  BAR.SYNC.DEFER_BLOCKING 0x0 ;  /* 0x0000000000007b1d */ /* 0x000fee0000010000 */
[----:B------:R-:W-:Y:S05]  /*0140*/  BRA.U !UP0, `(.L_x_9) ;  /* 0x00000001084c7547 */ /* 0x000fea000b800000 */
[----:B------:R-:W-:-:S07]  /*0150*/  IMAD.U32 R2, RZ, RZ, UR4 ;  /* 0x00000004ff027e24 */ /* 0x000fce000f8e00ff */
.L_x_12:
[----:B------:R-:W-:Y:S01]  /*0160*/  SHF.R.U32.HI R11, RZ, 0x1, R2 ;  /* 0x00000001ff0b7819 */ /* 0x000fe20000011602 */
[----:B------:R-:W-:Y:S03]  /*0170*/  BSSY.RECONVERGENT B0, `(.L_x_10) ;  /* 0x000000c000007945 */ /* 0x000fe60003800200 */
[----:B------:R-:W-:-:S13]  /*0180*/  ISETP.GE.U32.AND P0, PT, R6, R11, PT ;  /* 0x0000000b0600720c */ /* 0x000fda0003f06070 */
[----:B-1----:R-:W-:Y:S05]  /*0190*/  @P0 BRA `(.L_x_11) ;  /* 0x0000000000240947 */ /* 0x002fea0003800000 */
[----:B------:R-:W-:Y:S01]  /*01a0*/  LEA R3, R11, R0, 0x3 ;  /* 0x000000000b037211 */ /* 0x000fe200078e18ff */
[----:B0-----:R-:W-:Y:S04]  /*01b0*/  LDS R5, [R0] ;  /* 0x0000000000057984 */ /* 0x001fe80000000800 */
[----:B------:R-:W0:Y:S04]  /*01c0*/  LDS R4, [R3] ;  /* 0x0000000003047984 */ /* 0x000e280000000800 */
[----:B------:R-:W-:Y:S01]  /*01d0*/  LDS R7, [R0+0x4] ;  /* 0x0000040000077984 */ /* 0x000fe20000000800 */
[----:B0-----:R-:W-:-:S05]  /*01e0*/  FADD R5, R4, R5 ;  /* 0x0000000504057221 */ /* 0x001fca0000000000 */
[----:B------:R-:W-:Y:S04]  /*01f0*/  STS [R0], R5 ;  /* 0x0000000500007388 */ /* 0x000fe80000000800 */
[----:B------:R-:W0:Y:S02]  /*0200*/  LDS R4, [R3+0x4] ;  /* 0x0000040003047984 */ /* 0x000e240000000800 */
[----:B0-----:R-:W-:-:S05]  /*0210*/  FADD R7, R4, R7 ;  /* 0x0000000704077221 */ /* 0x001fca0000000000 */
[----:B------:R1:W-:Y:S02]  /*0220*/  STS [R0+0x4], R7 ;  /* 0x0000040700007388 */ /* 0x0003e40000000800 */
.L_x_11:
[----:B------:R-:W-:Y:S05]  /*0230*/  BSYNC.RECONVERGENT B0 ;  /* 0x0000000000007941 */ /* 0x000fea0003800200 */
.L_x_10:
[----:B------:R-:W-:Y:S01]  /*0240*/  BAR.SYNC.DEFER_BLOCKING 0x0 ;  /* 0x0000000000007b1d */ /* 0x000fe20000010000 */
[----:B------:R-:W-:Y:S02]  /*0250*/  ISETP.GT.U32.AND P0, PT, R2, 0x3, PT ;  /* 0x000000030200780c */ /* 0x000fe40003f04070 */
[----:B------:R-:W-:-:S11]  /*0260*/  MOV R2, R11 ;  /* 0x0000000b00027202 */ /* 0x000fd60000000f00 */
[----:B------:R-:W-:Y:S05]  /*0270*/  @P0 BRA `(.L_x_12) ;  /* 0xfffffffc00b80947 */ /* 0x000fea000383ffff */
.L_x_9:
[----:B------:R-:W-:-:S13]  /*0280*/  ISETP.NE.AND P0, PT, R6, RZ, PT ;  /* 0x000000ff0600720c */ /* 0x000fda0003f05270 */
[----:B------:R-:W-:Y:S05]  /*0290*/  @P0 EXIT ;  /* 0x000000000000094d */ /* 0x000fea0003800000 */
[----:B------:R-:W2:Y:S01]  /*02a0*/  S2UR UR5, SR_CgaCtaId ;  /* 0x00000000000579c3 */ /* 0x000ea20000008800 */
[----:B------:R-:W-:-:S07]  /*02b0*/  UMOV UR4, 0x400 ;  /* 0x0000040000047882 */ /* 0x000fce0000000000 */
[----:B------:R-:W3:Y:S01]  /*02c0*/  LDC.64 R2, c[0x0][0x388] ;  /* 0x0000e200ff027b82 */ /* 0x000ee20000000a00 */
[----:B--2---:R-:W-:Y:S01]  /*02d0*/  ULEA UR4, UR5, UR4, 0x18 ;  /* 0x0000000405047291 */ /* 0x004fe2000f8ec0ff */
[----:B---3--:R-:W-:-:S08]  /*02e0*/  IMAD.WIDE.U32 R2, R9, 0x8, R2 ;  /* 0x0000000809027825 */ /* 0x008fd000078e0002 */
[----:B0-----:R-:W0:Y:S04]  /*02f0*/  LDS.64 R4, [UR4] ;  /* 0x00000004ff047984 */ /* 0x001e280008000a00 */
[----:B0-----:R-:W-:Y:S04]  /*0300*/  STG.E desc[UR6][R2.64], R4 ;  /* 0x0000000402007986 */ /* 0x001fe8000c101906 */
[----:B------:R-:W-:Y:S01]  /*0310*/  STG.E desc[UR6][R2.64+0x4], R5 ;  /* 0x0000040502007986 */ /* 0x000fe2000c101906 */
[----:B------:R-:W-:Y:S05]  /*0320*/  EXIT ;  /* 0x000000000000794d */ /* 0x000fea0003800000 */
.L_x_13:
        /* <DEDUP_REMOVED lines=13> */
.L_x_271:


//--------------------- .text._Z10sumControlP7ControlS0_ --------------------------
	.section	.text._Z10sumControlP7ControlS0_,"ax",@progbits
	.align	128
        .global         _Z10sumControlP7ControlS0_
        .type           _Z10sumControlP7ControlS0_,@function
        .size           _Z10sumControlP7ControlS0_,(.L_x_272 - _Z10sumControlP7ControlS0_)
        .other          _Z10sumControlP7ControlS0_,@"STO_CUDA_ENTRY STV_DEFAULT"
_Z10sumControlP7ControlS0_:
.text._Z10sumControlP7ControlS0_:
[----:B------:R-:W-:Y:S01]  /*0000*/  LDC R1, c[0x0][0x37c] ;  /* 0x0000df00ff017b82 */ /* 0x000fe20000000800 */
[----:B------:R-:W0:Y:S07]  /*0010*/  S2R R0, SR_TID.X ;  /* 0x0000000000007919 */ /* 0x000e2e0000002100 */
[----:B------:R-:W0:Y:S01]  /*0020*/  S2UR UR6, SR_CTAID.X ;  /* 0x00000000000679c3 */ /* 0x000e220000002500 */
[----:B------:R-:W1:Y:S07]  /*0030*/  LDCU.64 UR4, c[0x0][0x358] ;  /* 0x00006b00ff0477ac */ /* 0x000e6e0008000a00 */
[----:B------:R-:W0:Y:S08]  /*0040*/  LDC R7, c[0x0][0x360] ;  /* 0x0000d800ff077b82 */ /* 0x000e300000000800 */
[----:B------:R-:W2:Y:S08]  /*0050*/  LDC.64 R2, c[0x0][0x380] ;  /* 0x0000e000ff027b82 */ /* 0x000eb00000000a00 */
[----:B------:R-:W3:Y:S01]  /*0060*/  LDC.64 R4, c[0x0][0x388] ;  /* 0x0000e200ff047b82 */ /* 0x000ee20000000a00 */
[----:B0-----:R-:W-:-:S04]  /*0070*/  IMAD R7, R7, UR6, R0 ;  /* 0x0000000607077c24 */ /* 0x001fc8000f8e0200 */
[----:B--2---:R-:W-:-:S05]  /*0080*/  IMAD.WIDE R2, R7, 0x8, R2 ;  /* 0x0000000807027825 */ /* 0x004fca00078e0202 */
[----:B-1----:R-:W2:Y:S01]  /*0090*/  LDG.E R0, desc[UR4][R2.64] ;  /* 0x0000000402007981 */ /* 0x002ea2000c1e1900 */
[----:B---3--:R-:W-:-:S05]  /*00a0*/  IMAD.WIDE R4, R7, 0x8, R4 ;  /* 0x0000000807047825 */ /* 0x008fca00078e0204 */
[----:B------:R-:W2:Y:S04]  /*00b0*/  LDG.E R7, desc[UR4][R4.64] ;  /* 0x0000000404077981 */ /* 0x000ea8000c1e1900 */
[----:B------:R-:W3:Y:S01]  /*00c0*/  LDG.E R9, desc[UR4][R4.64+0x4] ;  /* 0x0000040404097981 */ /* 0x000ee2000c1e1900 */
[----:B--2---:R-:W-:-:S05]  /*00d0*/  FADD R7, R0, R7 ;  /* 0x0000000700077221 */ /* 0x004fca0000000000 */
[----:B------:R-:W-:Y:S04]  /*00e0*/  STG.E desc[UR4][R4.64], R7 ;  /* 0x0000000704007986 */ /* 0x000fe8000c101904 */
[----:B------:R-:W3:Y:S02]  /*00f0*/  LDG.E R0, desc[UR4][R2.64+0x4] ;  /* 0x0000040402007981 */ /* 0x000ee4000c1e1900 */
[----:B---3--:R-:W-:-:S05]  /*0100*/  FADD R9, R0, R9 ;  /* 0x0000000900097221 */ /* 0x008fca0000000000 */
[----:B------:R-:W-:Y:S01]  /*0110*/  STG.E desc[UR4][R4.64+0x4], R9 ;  /* 0x0000040904007986 */ /* 0x000fe2000c101904 */
[----:B------:R-:W-:Y:S05]  /*0120*/  EXIT ;  /* 0x000000000000794d */ /* 0x000fea0003800000 */
.L_x_14:
        /* <DEDUP_REMOVED lines=13> */
.L_x_272:


//--------------------- .text._Z14wsum_reductionP7ControlS0_ --------------------------
	.section	.text._Z14wsum_reductionP7ControlS0_,"ax",@progbits
	.align	128
        .global         _Z14wsum_reductionP7ControlS0_
        .type           _Z14wsum_reductionP7ControlS0_,@function
        .size           _Z14wsum_reductionP7ControlS0_,(.L_x_273 - _Z14wsum_reductionP7ControlS0_)
        .other          _Z14wsum_reductionP7ControlS0_,@"STO_CUDA_ENTRY STV_DEFAULT"
_Z14wsum_reductionP7ControlS0_:
.text._Z14wsum_reductionP7ControlS0_:
[----:B------:R-:W-:Y:S01]  /*0000*/  LDC R1, c[0x0][0x37c] ;  /* 0x0000df00ff017b82 */ /* 0x000fe20000000800 */
[----:B------:R-:W0:Y:S07]  /*0010*/  S2R R6, SR_TID.X ;  /* 0x0000000000067919 */ /* 0x000e2e0000002100 */
[----:B------:R-:W1:Y:S01]  /*0020*/  LDC.64 R2, c[0x0][0x380] ;  /* 0x0000e000ff027b82 */ /* 0x000e620000000a00 */
[----:B------:R-:W0:Y:S01]  /*0030*/  LDCU UR4, c[0x0][0x370] ;  /* 0x00006e00ff0477ac */ /* 0x000e220008000800 */
[----:B------:R-:W0:Y:S01]  /*0040*/  S2R R9, SR_CTAID.X ;  /* 0x0000000000097919 */ /* 0x000e220000002500 */
[----:B------:R-:W2:Y:S01]  /*0050*/  LDCU.64 UR6, c[0x0][0x358] ;  /* 0x00006b00ff0677ac */ /* 0x000ea20008000a00 */
[----:B0-----:R-:W-:-:S04]  /*0060*/  IMAD R5, R6, UR4, R9 ;  /* 0x0000000406057c24 */ /* 0x001fc8000f8e0209 */
[----:B-1----:R-:W-:-:S05]  /*0070*/  IMAD.WIDE R2, R5, 0x8, R2 ;  /* 0x0000000805027825 */ /* 0x002fca00078e0202 */
[----:B--2---:R-:W2:Y:S04]  /*0080*/  LDG.E R4, desc[UR6][R2.64] ;  /* 0x0000000602047981 */ /* 0x004ea8000c1e1900 */
        /* <DEDUP_REMOVED lines=10> */
[----:B------:R-:W-:-:S07]  /*0130*/  MOV R2, UR4 ;  /* 0x0000000400027c02 */ /* 0x000fce0008000f00 */
.L_x_18:
        /* <DEDUP_REMOVED lines=13> */
.L_x_17:
[----:B------:R-:W-:Y:S05]  /*0210*/  BSYNC.RECONVERGENT B0 ;  /* 0x0000000000007941 */ /* 0x000fea0003800200 */
.L_x_16:
[----:B------:R-:W-:Y:S01]  /*0220*/  BAR.SYNC.DEFER_BLOCKING 0x0 ;  /* 0x0000000000007b1d */ /* 0x000fe20000010000 */
[----:B------:R-:W-:Y:S02]  /*0230*/  ISETP.GT.U32.AND P0, PT, R2, 0x3, PT ;  /* 0x000000030200780c */ /* 0x000fe40003f04070 */
[----:B------:R-:W-:-:S11]  /*0240*/  MOV R2, R11 ;  /* 0x0000000b00027202 */ /* 0x000fd60000000f00 */
[----:B------:R-:W-:Y:S05]  /*0250*/  @P0 BRA `(.L_x_18) ;  /* 0xfffffffc00b80947 */ /* 0x000fea000383ffff */
.L_x_15:
        /* <DEDUP_REMOVED lines=11> */
.L_x_19:
        /* <DEDUP_REMOVED lines=15> */
.L_x_273:


//--------------------- .text._Z11genWCorrectP7ControlPfS1_S0_S0_ --------------------------
	.section	.text._Z11genWCorrectP7ControlPfS1_S0_S0_,"ax",@progbits
	.align	128
        .global         _Z11genWCorrectP7ControlPfS1_S0_S0_
        .type           _Z11genWCorrectP7ControlPfS1_S0_S0_,@function
        .size           _Z11genWCorrectP7ControlPfS1_S0_S0_,(.L_x_256 - _Z11genWCorrectP7ControlPfS1_S0_S0_)
        .other          _Z11genWCorrectP7ControlPfS1_S0_S0_,@"STO_CUDA_ENTRY STV_DEFAULT"
_Z11genWCorrectP7ControlPfS1_S0_S0_:
.text._Z11genWCorrectP7ControlPfS1_S0_S0_:
[----:B------:R-:W-:Y:S08]  /*0000*/  LDC R1, c[0x0][0x37c] ;  /* 0x0000df00ff017b82 */ /* 0x000ff00000000800 */
[----:B------:R-:W0:Y:S01]  /*0010*/  LDC.64 R2, c[0x0][0x388] ;  /* 0x0000e200ff027b82 */ /* 0x000e220000000a00 */
[----:B------:R-:W1:Y:S01]  /*0020*/  S2R R11, SR_CTAID.X ;  /* 0x00000000000b7919 */ /* 0x000e620000002500 */
[----:B------:R-:W0:Y:S06]  /*0030*/  LDCU.64 UR6, c[0x0][0x358] ;  /* 0x00006b00ff0677ac */ /* 0x000e2c0008000a00 */
[----:B------:R-:W1:Y:S01]  /*0040*/  LDC.64 R6, c[0x0][0x390] ;  /* 0x0000e400ff067b82 */ /* 0x000e620000000a00 */
[----:B0-----:R0:W2:Y:S01]  /*0050*/  LDG.E R3, desc[UR6][R2.64] ;  /* 0x0000000602037981 */ /* 0x0010a2000c1e1900 */
[----:B-1----:R-:W-:-:S05]  /*0060*/  IMAD.WIDE.U32 R6, R11, 0x4, R6 ;  /* 0x000000040b067825 */ /* 0x002fca00078e0006 */
[----:B------:R-:W3:Y:S01]  /*0070*/  LDG.E R0, desc[UR6][R6.64] ;  /* 0x0000000606007981 */ /* 0x000ee2000c1e1900 */
[----:B------:R-:W0:Y:S01]  /*0080*/  LDCU UR4, c[0x0][0x360] ;  /* 0x00006c00ff0477ac */ /* 0x000e220008000800 */
[----:B------:R-:W0:Y:S02]  /*0090*/  S2R R4, SR_TID.X ;  /* 0x0000000000047919 */ /* 0x000e240000002100 */
[----:B0-----:R-:W-:Y:S01]  /*00a0*/  IMAD R2, R11, UR4, R4 ;  /* 0x000000040b027c24 */ /* 0x001fe2000f8e0204 */
[----:B--2---:R-:W0:Y:S08]  /*00b0*/  MUFU.RCP R8, R3 ;  /* 0x0000000300087308 */ /* 0x004e300000001000 */
[----:B---3--:R-:W1:Y:S01]  /*00c0*/  FCHK P0, R0, R3 ;  /* 0x0000000300007302 */ /* 0x008e620000000000 */
[----:B0-----:R-:W-:-:S04]  /*00d0*/  FFMA R5, -R3, R8, 1 ;  /* 0x3f80000003057423 */ /* 0x001fc80000000108 */
[----:B------:R-:W-:-:S04]  /*00e0*/  FFMA R5, R8, R5, R8 ;  /* 0x0000000508057223 */ /* 0x000fc80000000008 */
[----:B------:R-:W-:-:S04]  /*00f0*/  FFMA R8, R0, R5, RZ ;  /* 0x0000000500087223 */ /* 0x000fc800000000ff */
[----:B------:R-:W-:-:S04]  /*0100*/  FFMA R9, -R3, R8, R0 ;  /* 0x0000000803097223 */ /* 0x000fc80000000100 */
[----:B------:R-:W-:Y:S01]  /*0110*/  FFMA R10, R5, R9, R8 ;  /* 0x00000009050a7223 */ /* 0x000fe20000000008 */
[----:B-1----:R-:W-:Y:S06]  /*0120*/  @!P0 BRA `(.L_x_20) ;  /* 0x00000000000c8947 */ /* 0x002fec0003800000 */
[----:B------:R-:W-:-:S07]  /*0130*/  MOV R6, 0x150 ;  /* 0x0000015000067802 */ /* 0x000fce0000000f00 */
[----:B------:R-:W-:Y:S05]  /*0140*/  CALL.REL.NOINC `($__internal_0_$__cuda_sm3x_div_rn_noftz_f32_slowpath) ;  /* 0x0000000000587944 */ /* 0x000fea0003c00000 */
[----:B------:R-:W-:-:S07]  /*0150*/  IMAD.MOV.U32 R10, RZ, RZ, R0 ;  /* 0x000000ffff0a7224 */ /* 0x000fce00078e0000 */
.L_x_20:
[----:B------:R-:W0:Y:S08]  /*0160*/  LDC.64 R6, c[0x0][0x3a0] ;  /* 0x0000e800ff067b82 */ /* 0x000e300000000a00 */
[----:B------:R-:W1:Y:S01]  /*0170*/  LDC.64 R8, c[0x0][0x398] ;  /* 0x0000e600ff087b82 */ /* 0x000e620000000a00 */
[----:B0-----:R-:W-:-:S05]  /*0180*/  IMAD.WIDE.U32 R6, R4, 0x8, R6 ;  /* 0x0000000804067825 */ /* 0x001fca00078e0006 */
[----:B------:R-:W2:Y:S01]  /*0190*/  LDG.E R3, desc[UR6][R6.64] ;  /* 0x0000000606037981 */ /* 0x000ea2000c1e1900 */
[----:B-1----:R-:W-:Y:S02]  /*01a0*/  IMAD.WIDE R4, R2, 0x8, R8 ;  /* 0x0000000802047825 */ /* 0x002fe400078e0208 */
[----:B------:R-:W0:Y:S03]  /*01b0*/  LDC.64 R8, c[0x0][0x380] ;  /* 0x0000e000ff087b82 */ /* 0x000e260000000a00 */
[----:B------:R-:W2:Y:S05]  /*01c0*/  LDG.E R0, desc[UR6][R4.64] ;  /* 0x0000000604007981 */ /* 0x000eaa000c1e1900 */
[----:B------:R-:W1:Y:S01]  /*01d0*/  S2UR UR5, SR_CgaCtaId ;  /* 0x00000000000579c3 */ /* 0x000e620000008800 */
[----:B--2---:R-:W-:Y:S01]  /*01e0*/  FADD R11, R0, -R3 ;  /* 0x80000003000b7221 */ /* 0x004fe20000000000 */
[----:B0-----:R-:W-:-:S04]  /*01f0*/  IMAD.WIDE R2, R2, 0x8, R8 ;  /* 0x0000000802027825 */ /* 0x001fc800078e0208 */
[----:B------:R-:W-:-:S05]  /*0200*/  FMUL R11, R11, R10 ;  /* 0x0000000a0b0b7220 */ /* 0x000fca0000400000 */
[----:B------:R-:W-:Y:S04]  /*0210*/  STG.E desc[UR6][R2.64], R11 ;  /* 0x0000000b02007986 */ /* 0x000fe8000c101906 */
[----:B------:R-:W2:Y:S04]  /*0220*/  LDG.E R0, desc[UR6][R4.64+0x4] ;  /* 0x0000040604007981 */ /* 0x000ea8000c1e1900 */
[----:B------:R-:W2:Y:S01]  /*0230*/  LDG.E R9, desc[UR6][R6.64+0x4] ;  /* 0x0000040606097981 */ /* 0x000ea2000c1e1900 */
[----:B------:R-:W-:Y:S02]  /*0240*/  UMOV UR4, 0x400 ;  /* 0x0000040000047882 */ /* 0x000fe40000000000 */
[----:B-1----:R-:W-:-:S09]  /*0250*/  ULEA UR4, UR5, UR4, 0x18 ;  /* 0x0000000405047291 */ /* 0x002fd2000f8ec0ff */
[----:B------:R-:W-:Y:S01]  /*0260*/  STS [UR4], R10 ;  /* 0x0000000aff007988 */ /* 0x000fe20008000804 */
[----:B--2---:R-:W-:-:S04]  /*0270*/  FADD R9, R0, -R9 ;  /* 0x8000000900097221 */ /* 0x004fc80000000000 */
[----:B------:R-:W-:-:S05]  /*0280*/  FMUL R9, R9, R10 ;  /* 0x0000000a09097220 */ /* 0x000fca0000400000 */
[----:B------:R-:W-:Y:S01]  /*0290*/  STG.E desc[UR6][R2.64+0x4], R9 ;  /* 0x0000040902007986 */ /* 0x000fe2000c101906 */
[----:B------:R-:W-:Y:S05]  /*02a0*/  EXIT ;  /* 0x000000000000794d */ /* 0x000fea0003800000 */
        .weak           $__internal_0_$__cuda_sm3x_div_rn_noftz_f32_slowpath
        .type           $__internal_0_$__cuda_sm3x_div_rn_noftz_f32_slowpath,@function
        .size           $__internal_0_$__cuda_sm3x_div_rn_noftz_f32_slowpath,(.L_x_256 - $__internal_0_$__cuda_sm3x_div_rn_noftz_f32_slowpath)
$__internal_0_$__cuda_sm3x_div_rn_noftz_f32_slowpath:
[--C-:B------:R-:W-:Y:S01]  /*02b0*/  SHF.R.U32.HI R7, RZ, 0x17, R3.reuse ;  /* 0x00000017ff077819 */ /* 0x100fe20000011603 */
[--C-:B------:R-:W-:Y:S01]  /*02c0*/  IMAD.MOV.U32 R8, RZ, RZ, R0.reuse ;  /* 0x000000ffff087224 */ /* 0x100fe200078e0000 */
[----:B------:R-:W-:Y:S01]  /*02d0*/  SHF.R.U32.HI R5, RZ, 0x17, R0 ;  /* 0x00000017ff057819 */ /* 0x000fe20000011600 */
[----:B------:R-:W-:Y:S01]  /*02e0*/  IMAD.MOV.U32 R9, RZ, RZ, R3 ;  /* 0x000000ffff097224 */ /* 0x000fe200078e0003 */
[----:B------:R-:W-:Y:S02]  /*02f0*/  LOP3.LUT R7, R7, 0xff, RZ, 0xc0, !PT ;  /* 0x000000ff07077812 */ /* 0x000fe400078ec0ff */
[----:B------:R-:W-:-:S03]  /*0300*/  LOP3.LUT R5, R5, 0xff, RZ, 0xc0, !PT ;  /* 0x000000ff05057812 */ /* 0x000fc600078ec0ff */
[----:B------:R-:W-:Y:S02]  /*0310*/  VIADD R12, R7, 0xffffffff ;  /* 0xffffffff070c7836 */ /* 0x000fe40000000000 */
[----:B------:R-:W-:-:S03]  /*0320*/  VIADD R11, R5, 0xffffffff ;  /* 0xffffffff050b7836 */ /* 0x000fc60000000000 */
[----:B------:R-:W-:-:S04]  /*0330*/  ISETP.GT.U32.AND P0, PT, R12, 0xfd, PT ;  /* 0x000000fd0c00780c */ /* 0x000fc80003f04070 */
[----:B------:R-:W-:-:S13]  /*0340*/  ISETP.GT.U32.OR P0, PT, R11, 0xfd, P0 ;  /* 0x000000fd0b00780c */ /* 0x000fda0000704470 */
[----:B------:R-:W-:Y:S01]  /*0350*/  @!P0 IMAD.MOV.U32 R10, RZ, RZ, RZ ;  /* 0x000000ffff0a8224 */ /* 0x000fe200078e00ff */
[----:B------:R-:W-:Y:S06]  /*0360*/  @!P0 BRA `(.L_x_21) ;  /* 0x00000000005c8947 */ /* 0x000fec0003800000 */
[----:B------:R-:W-:Y:S02]  /*0370*/  FSETP.GTU.FTZ.AND P0, PT, |R0|, +INF , PT ;  /* 0x7f8000000000780b */ /* 0x000fe40003f1c200 */
[----:B------:R-:W-:-:S04]  /*0380*/  FSETP.GTU.FTZ.AND P1, PT, |R3|, +INF , PT ;  /* 0x7f8000000300780b */ /* 0x000fc80003f3c200 */
[----:B------:R-:W-:-:S13]  /*0390*/  PLOP3.LUT P0, PT, P0, P1, PT, 0xf8, 0x8f ;  /* 0x00000000008f781c */ /* 0x000fda0000703f70 */
[----:B------:R-:W-:Y:S05]  /*03a0*/  @P0 BRA `(.L_x_22) ;  /* 0x0000000400440947 */ /* 0x000fea0003800000 */
[----:B------:R-:W-:-:S13]  /*03b0*/  LOP3.LUT P0, RZ, R9, 0x7fffffff, R8, 0xc8, !PT ;  /* 0x7fffffff09ff7812 */ /* 0x000fda000780c808 */
[----:B------:R-:W-:Y:S05]  /*03c0*/  @!P0 BRA `(.L_x_23) ;  /* 0x0000000400348947 */ /* 0x000fea0003800000 */
[C---:B------:R-:W-:Y:S02]  /*03d0*/  FSETP.NEU.FTZ.AND P2, PT, |R0|.reuse, +INF , PT ;  /* 0x7f8000000000780b */ /* 0x040fe40003f5d200 */
[----:B------:R-:W-:Y:S02]  /*03e0*/  FSETP.NEU.FTZ.AND P1, PT, |R3|, +INF , PT ;  /* 0x7f8000000300780b */ /* 0x000fe40003f3d200 */
[----:B------:R-:W-:-:S11]  /*03f0*/  FSETP.NEU.FTZ.AND P0, PT, |R0|, +INF , PT ;  /* 0x7f8000000000780b */ /* 0x000fd60003f1d200 */
[----:B------:R-:W-:Y:S05]  /*0400*/  @!P1 BRA !P2, `(.L_x_23) ;  /* 0x0000000400249947 */ /* 0x000fea0005000000 */
[----:B------:R-:W-:-:S04]  /*0410*/  LOP3.LUT P2, RZ, R8, 0x7fffffff, RZ, 0xc0, !PT ;  /* 0x7fffffff08ff7812 */ /* 0x000fc8000784c0ff */
[----:B------:R-:W-:-:S13]  /*0420*/  PLOP3.LUT P1, PT, P1, P2, PT, 0x2f, 0xf2 ;  /* 0x0000000000f2781c */ /* 0x000fda0000f24577 */
[----:B------:R-:W-:Y:S05]  /*0430*/  @P1 BRA `(.L_x_24) ;  /* 0x0000000400101947 */ /* 0x000fea0003800000 */
[----:B------:R-:W-:-:S04]  /*0440*/  LOP3.LUT P1, RZ, R9, 0x7fffffff, RZ, 0xc0, !PT ;  /* 0x7fffffff09ff7812 */ /* 0x000fc8000782c0ff */
[----:B------:R-:W-:-:S13]  /*0450*/  PLOP3.LUT P0, PT, P0, P1, PT, 0x2f, 0xf2 ;  /* 0x0000000000f2781c */ /* 0x000fda0000702577 */
[----:B------:R-:W-:Y:S05]  /*0460*/  @P0 BRA `(.L_x_25) ;  /* 0x0000000000f80947 */ /* 0x000fea0003800000 */
[----:B------:R-:W-:Y:S02]  /*0470*/  ISETP.GE.AND P0, PT, R11, RZ, PT ;  /* 0x000000ff0b00720c */ /* 0x000fe40003f06270 */
[----:B------:R-:W-:-:S11]  /*0480*/  ISETP.GE.AND P1, PT, R12, RZ, PT ;  /* 0x000000ff0c00720c */ /* 0x000fd60003f26270 */
[----:B------:R-:W-:Y:S02]  /*0490*/  @P0 IMAD.MOV.U32 R10, RZ, RZ, RZ ;  /* 0x000000ffff0a0224 */ /* 0x000fe400078e00ff */
[----:B------:R-:W-:Y:S01]  /*04a0*/  @!P0 FFMA R8, R0, 1.84467440737095516160e+19, RZ ;  /* 0x5f80000000088823 */ /* 0x000fe200000000ff */
[----:B------:R-:W-:Y:S02]  /*04b0*/  @!P0 IMAD.MOV.U32 R10, RZ, RZ, -0x40 ;  /* 0xffffffc0ff0a8424 */ /* 0x000fe400078e00ff */
[----:B------:R-:W-:Y:S02]  /*04c0*/  @!P1 FFMA R9, R3, 1.84467440737095516160e+19, RZ ;  /* 0x5f80000003099823 */ /* 0x000fe400000000ff */
[----:B------:R-:W-:-:S07]  /*04d0*/  @!P1 VIADD R10, R10, 0x40 ;  /* 0x000000400a0a9836 */ /* 0x000fce0000000000 */
.L_x_21:
[----:B------:R-:W-:Y:S01]  /*04e0*/  LEA R0, R7, 0xc0800000, 0x17 ;  /* 0xc080000007007811 */ /* 0x000fe200078eb8ff */
[----:B------:R-:W-:-:S04]  /*04f0*/  VIADD R5, R5, 0xffffff81 ;  /* 0xffffff8105057836 */ /* 0x000fc80000000000 */
[----:B------:R-:W-:Y:S02]  /*0500*/  IMAD.IADD R9, R9, 0x1, -R0 ;  /* 0x0000000109097824 */ /* 0x000fe400078e0a00 */
[C---:B------:R-:W-:Y:S01]  /*0510*/  IMAD R0, R5.reuse, -0x800000, R8 ;  /* 0xff80000005007824 */ /* 0x040fe200078e0208 */
[----:B------:R-:W-:Y:S01]  /*0520*/  IADD3 R5, PT, PT, R5, 0x7f, -R7 ;  /* 0x0000007f05057810 */ /* 0x000fe20007ffe807 */
[----:B------:R-:W0:Y:S01]  /*0530*/  MUFU.RCP R3, R9 ;  /* 0x0000000900037308 */ /* 0x000e220000001000 */
[----:B------:R-:W-:-:S03]  /*0540*/  FADD.FTZ R11, -R9, -RZ ;  /* 0x800000ff090b7221 */ /* 0x000fc60000010100 */
[----:B------:R-:W-:Y:S02]  /*0550*/  IMAD.IADD R5, R5, 0x1, R10 ;  /* 0x0000000105057824 */ /* 0x000fe400078e020a */
[----:B0-----:R-:W-:-:S04]  /*0560*/  FFMA R12, R3, R11, 1 ;  /* 0x3f800000030c7423 */ /* 0x001fc8000000000b */
[----:B------:R-:W-:-:S04]  /*0570*/  FFMA R12, R3, R12, R3 ;  /* 0x0000000c030c7223 */ /* 0x000fc80000000003 */
[----:B------:R-:W-:-:S04]  /*0580*/  FFMA R3, R0, R12, RZ ;  /* 0x0000000c00037223 */ /* 0x000fc800000000ff */
[----:B------:R-:W-:-:S04]  /*0590*/  FFMA R8, R11, R3, R0 ;  /* 0x000000030b087223 */ /* 0x000fc80000000000 */
[----:B------:R-:W-:-:S04]  /*05a0*/  FFMA R13, R12, R8, R3 ;  /* 0x000000080c0d7223 */ /* 0x000fc80000000003 */
[----:B------:R-:W-:-:S04]  /*05b0*/  FFMA R8, R11, R13, R0 ;  /* 0x0000000d0b087223 */ /* 0x000fc80000000000 */
[----:B------:R-:W-:-:S05]  /*05c0*/  FFMA R0, R12, R8, R13 ;  /* 0x000000080c007223 */ /* 0x000fca000000000d */
[----:B------:R-:W-:-:S04]  /*05d0*/  SHF.R.U32.HI R3, RZ, 0x17, R0 ;  /* 0x00000017ff037819 */ /* 0x000fc80000011600 */
[----:B------:R-:W-:-:S05]  /*05e0*/  LOP3.LUT R3, R3, 0xff, RZ, 0xc0, !PT ;  /* 0x000000ff03037812 */ /* 0x000fca00078ec0ff */
[----:B------:R-:W-:-:S04]  /*05f0*/  IMAD.IADD R7, R3, 0x1, R5 ;  /* 0x0000000103077824 */ /* 0x000fc800078e0205 */
[----:B------:R-:W-:-:S05]  /*0600*/  VIADD R3, R7, 0xffffffff ;  /* 0xffffffff07037836 */ /* 0x000fca0000000000 */
[----:B------:R-:W-:-:S13]  /*0610*/  ISETP.GE.U32.AND P0, PT, R3, 0xfe, PT ;  /* 0x000000fe0300780c */ /* 0x000fda0003f06070 */
[----:B------:R-:W-:Y:S05]  /*0620*/  @!P0 BRA `(.L_x_26) ;  /* 0x0000000000808947 */ /* 0x000fea0003800000 */
[----:B------:R-:W-:-:S13]  /*0630*/  ISETP.GT.AND P0, PT, R7, 0xfe, PT ;  /* 0x000000fe0700780c */ /* 0x000fda0003f04270 */
[----:B------:R-:W-:Y:S05]  /*0640*/  @P0 BRA `(.L_x_27) ;  /* 0x00000000006c0947 */ /* 0x000fea0003800000 */
[----:B------:R-:W-:-:S13]  /*0650*/  ISETP.GE.AND P0, PT, R7, 0x1, PT ;  /* 0x000000010700780c */ /* 0x000fda0003f06270 */
[----:B------:R-:W-:Y:S05]  /*0660*/  @P0 BRA `(.L_x_28) ;  /* 0x0000000000980947 */ /* 0x000fea0003800000 */
[----:B------:R-:W-:Y:S02]  /*0670*/  ISETP.GE.AND P0, PT, R7, -0x18, PT ;  /* 0xffffffe80700780c */ /* 0x000fe40003f06270 */
[----:B------:R-:W-:-:S11]  /*0680*/  LOP3.LUT R0, R0, 0x80000000, RZ, 0xc0, !PT ;  /* 0x8000000000007812 */ /* 0x000fd600078ec0ff */
[----:B------:R-:W-:Y:S05]  /*0690*/  @!P0 BRA `(.L_x_28) ;  /* 0x00000000008c8947 */ /* 0x000fea0003800000 */
[CC--:B------:R-:W-:Y:S01]  /*06a0*/  FFMA.RZ R3, R12.reuse, R8.reuse, R13 ;  /* 0x000000080c037223 */ /* 0x0c0fe2000000c00d */
[C---:B------:R-:W-:Y:S01]  /*06b0*/  VIADD R10, R7.reuse, 0x20 ;  /* 0x00000020070a7836 */ /* 0x040fe20000000000 */
[C---:B------:R-:W-:Y:S02]  /*06c0*/  ISETP.NE.AND P2, PT, R7.reuse, RZ, PT ;  /* 0x000000ff0700720c */ /* 0x040fe40003f45270 */
[----:B------:R-:W-:Y:S01]  /*06d0*/  ISETP.NE.AND P1, PT, R7, RZ, PT ;  /* 0x000000ff0700720c */ /* 0x000fe20003f25270 */
[----:B------:R-:W-:Y:S01]  /*06e0*/  IMAD.MOV R7, RZ, RZ, -R7 ;  /* 0x000000ffff077224 */ /* 0x000fe200078e0a07 */
[----:B------:R-:W-:Y:S01]  /*06f0*/  LOP3.LUT R5, R3, 0x7fffff, RZ, 0xc0, !PT ;  /* 0x007fffff03057812 */ /* 0x000fe200078ec0ff */
[CCC-:B------:R-:W-:Y:S01]  /*0700*/  FFMA.RP R3, R12.reuse, R8.reuse, R13.reuse ;  /* 0x000000080c037223 */ /* 0x1c0fe2000000800d */
[----:B------:R-:W-:Y:S02]  /*0710*/  FFMA.RM R8, R12, R8, R13 ;  /* 0x000000080c087223 */ /* 0x000fe4000000400d */
[----:B------:R-:W-:-:S03]  /*0720*/  LOP3.LUT R5, R5, 0x800000, RZ, 0xfc, !PT ;  /* 0x0080000005057812 */ /* 0x000fc600078efcff */
[----:B------:R-:W-:Y:S02]  /*0730*/  FSETP.NEU.FTZ.AND P0, PT, R3, R8, PT ;  /* 0x000000080300720b */ /* 0x000fe40003f1d000 */
[----:B------:R-:W-:Y:S02]  /*0740*/  SHF.L.U32 R10, R5, R10, RZ ;  /* 0x0000000a050a7219 */ /* 0x000fe400000006ff */
[----:B------:R-:W-:Y:S02]  /*0750*/  SEL R8, R7, RZ, P2 ;  /* 0x000000ff07087207 */ /* 0x000fe40001000000 */
[----:B------:R-:W-:Y:S02]  /*0760*/  ISETP.NE.AND P1, PT, R10, RZ, P1 ;  /* 0x000000ff0a00720c */ /* 0x000fe40000f25270 */
[----:B------:R-:W-:Y:S02]  /*0770*/  SHF.R.U32.HI R8, RZ, R8, R5 ;  /* 0x00000008ff087219 */ /* 0x000fe40000011605 */
[----:B------:R-:W-:-:S02]  /*0780*/  PLOP3.LUT P0, PT, P0, P1, PT, 0xf8, 0x8f ;  /* 0x00000000008f781c */ /* 0x000fc40000703f70 */
[----:B------:R-:W-:Y:S02]  /*0790*/  SHF.R.U32.HI R10, RZ, 0x1, R8 ;  /* 0x00000001ff0a7819 */ /* 0x000fe40000011608 */
[----:B------:R-:W-:-:S04]  /*07a0*/  SEL R3, RZ, 0x1, !P0 ;  /* 0x00000001ff037807 */ /* 0x000fc80004000000 */
[----:B------:R-:W-:-:S04]  /*07b0*/  LOP3.LUT R3, R3, 0x1, R10, 0xf8, !PT ;  /* 0x0000000103037812 */ /* 0x000fc800078ef80a */
[----:B------:R-:W-:-:S05]  /*07c0*/  LOP3.LUT R3, R3, R8, RZ, 0xc0, !PT ;  /* 0x0000000803037212 */ /* 0x000fca00078ec0ff */
[----:B------:R-:W-:-:S05]  /*07d0*/  IMAD.IADD R3, R10, 0x1, R3 ;  /* 0x000000010a037824 */ /* 0x000fca00078e0203 */
[----:B------:R-:W-:Y:S01]  /*07e0*/  LOP3.LUT R0, R3, R0, RZ, 0xfc, !PT ;  /* 0x0000000003007212 */ /* 0x000fe200078efcff */
[----:B------:R-:W-:Y:S06]  /*07f0*/  BRA `(.L_x_28) ;  /* 0x0000000000347947 */ /* 0x000fec0003800000 */
.L_x_27:
[----:B------:R-:W-:-:S04]  /*0800*/  LOP3.LUT R0, R0, 0x80000000, RZ, 0xc0, !PT ;  /* 0x8000000000007812 */ /* 0x000fc800078ec0ff */
[----:B------:R-:W-:Y:S01]  /*0810*/  LOP3.LUT R0, R0, 0x7f800000, RZ, 0xfc, !PT ;  /* 0x7f80000000007812 */ /* 0x000fe200078efcff */
[----:B------:R-:W-:Y:S06]  /*0820*/  BRA `(.L_x_28) ;  /* 0x0000000000287947 */ /* 0x000fec0003800000 */
.L_x_26:
[----:B------:R-:W-:Y:S01]  /*0830*/  IMAD R0, R5, 0x800000, R0 ;  /* 0x0080000005007824 */ /* 0x000fe200078e0200 */
[----:B------:R-:W-:Y:S06]  /*0840*/  BRA `(.L_x_28) ;  /* 0x0000000000207947 */ /* 0x000fec0003800000 */
.L_x_25:
[----:B------:R-:W-:-:S04]  /*0850*/  LOP3.LUT R0, R9, 0x80000000, R8, 0x48, !PT ;  /* 0x8000000009007812 */ /* 0x000fc800078e4808 */
[----:B------:R-:W-:Y:S01]  /*0860*/  LOP3.LUT R0, R0, 0x7f800000, RZ, 0xfc, !PT ;  /* 0x7f80000000007812 */ /* 0x000fe200078efcff */
[----:B------:R-:W-:Y:S06]  /*0870*/  BRA `(.L_x_28) ;  /* 0x0000000000147947 */ /* 0x000fec0003800000 */
.L_x_24:
[----:B------:R-:W-:Y:S01]  /*0880*/  LOP3.LUT R0, R9, 0x80000000, R8, 0x48, !PT ;  /* 0x8000000009007812 */ /* 0x000fe200078e4808 */
[----:B------:R-:W-:Y:S06]  /*0890*/  BRA `(.L_x_28) ;  /* 0x00000000000c7947 */ /* 0x000fec0003800000 */
.L_x_23:
[----:B------:R-:W0:Y:S01]  /*08a0*/  MUFU.RSQ R0, -QNAN ;  /* 0xffc0000000007908 */ /* 0x000e220000001400 */
[----:B------:R-:W-:Y:S05]  /*08b0*/  BRA `(.L_x_28) ;  /* 0x0000000000047947 */ /* 0x000fea0003800000 */
.L_x_22:
[----:B------:R-:W-:-:S07]  /*08c0*/  FADD.FTZ R0, R0, R3 ;  /* 0x0000000300007221 */ /* 0x000fce0000010000 */
.L_x_28:
[----:B------:R-:W-:-:S04]  /*08d0*/  IMAD.MOV.U32 R7, RZ, RZ, 0x0 ;  /* 0x00000000ff077424 */ /* 0x000fc800078e00ff */
[----:B0-----:R-:W-:Y:S05]  /*08e0*/  RET.REL.NODEC R6 `(_Z11genWCorrectP7ControlPfS1_S0_S0_) ;  /* 0xfffffff406c47950 */ /* 0x001fea0003c3ffff */
.L_x_29:
        /* <DEDUP_REMOVED lines=9> */
.L_x_256:


//--------------------- .text._Z4genWP7ControlPfS1_S0_ --------------------------
	.section	.text._Z4genWP7ControlPfS1_S0_,"ax",@progbits
	.align	128
        .global         _Z4genWP7ControlPfS1_S0_
        .type           _Z4genWP7ControlPfS1_S0_,@function
        .size           _Z4genWP7ControlPfS1_S0_,(.L_x_257 - _Z4genWP7ControlPfS1_S0_)
        .other          _Z4genWP7ControlPfS1_S0_,@"STO_CUDA_ENTRY STV_DEFAULT"
_Z4genWP7ControlPfS1_S0_:
.text._Z4genWP7ControlPfS1_S0_:
        /* <DEDUP_REMOVED lines=20> */
[----:B------:R-:W-:Y:S05]  /*0140*/  CALL.REL.NOINC `($__internal_1_$__cuda_sm3x_div_rn_noftz_f32_slowpath) ;  /* 0x0000000000407944 */ /* 0x000fea0003c00000 */
[----:B------:R-:W-:-:S07]  /*0150*/  IMAD.MOV.U32 R8, RZ, RZ, R0 ;  /* 0x000000ffff087224 */ /* 0x000fce00078e0000 */
.L_x_30:
[----:B------:R-:W0:Y:S08]  /*0160*/  LDC.64 R4, c[0x0][0x398] ;  /* 0x0000e600ff047b82 */ /* 0x000e300000000a00 */
[----:B------:R-:W1:Y:S01]  /*0170*/  LDC.64 R6, c[0x0][0x380] ;  /* 0x0000e000ff067b82 */ /* 0x000e620000000a00 */
[----:B0-----:R-:W-:-:S05]  /*0180*/  IMAD.WIDE R4, R2, 0x8, R4 ;  /* 0x0000000802047825 */ /* 0x001fca00078e0204 */
[----:B------:R-:W2:Y:S01]  /*0190*/  LDG.E R9, desc[UR6][R4.64] ;  /* 0x0000000604097981 */ /* 0x000ea2000c1e1900 */
[----:B-1----:R-:W-:Y:S01]  /*01a0*/  IMAD.WIDE R2, R2, 0x8, R6 ;  /* 0x0000000802027825 */ /* 0x002fe200078e0206 */
[----:B------:R-:W0:Y:S03]  /*01b0*/  S2UR UR5, SR_CgaCtaId ;  /* 0x00000000000579c3 */ /* 0x000e260000008800 */
[----:B--2---:R-:W-:-:S05]  /*01c0*/  FMUL R9, R9, R8 ;  /* 0x0000000809097220 */ /* 0x004fca0000400000 */
[----:B------:R-:W-:Y:S04]  /*01d0*/  STG.E desc[UR6][R2.64], R9 ;  /* 0x0000000902007986 */ /* 0x000fe8000c101906 */
[----:B------:R-:W2:Y:S01]  /*01e0*/  LDG.E R7, desc[UR6][R4.64+0x4] ;  /* 0x0000040604077981 */ /* 0x000ea2000c1e1900 */
[----:B------:R-:W-:Y:S02]  /*01f0*/  UMOV UR4, 0x400 ;  /* 0x0000040000047882 */ /* 0x000fe40000000000 */
[----:B0-----:R-:W-:-:S09]  /*0200*/  ULEA UR4, UR5, UR4, 0x18 ;  /* 0x0000000405047291 */ /* 0x001fd2000f8ec0ff */
[----:B------:R-:W-:Y:S01]  /*0210*/  STS [UR4], R8 ;  /* 0x00000008ff007988 */ /* 0x000fe20008000804 */
[----:B--2---:R-:W-:-:S05]  /*0220*/  FMUL R7, R7, R8 ;  /* 0x0000000807077220 */ /* 0x004fca0000400000 */
[----:B------:R-:W-:Y:S01]  /*0230*/  STG.E desc[UR6][R2.64+0x4], R7 ;  /* 0x0000040702007986 */ /* 0x000fe2000c101906 */
[----:B------:R-:W-:Y:S05]  /*0240*/  EXIT ;  /* 0x000000000000794d */ /* 0x000fea0003800000 */
        .weak           $__internal_1_$__cuda_sm3x_div_rn_noftz_f32_slowpath
        .type           $__internal_1_$__cuda_sm3x_div_rn_noftz_f32_slowpath,@function
        .size           $__internal_1_$__cuda_sm3x_div_rn_noftz_f32_slowpath,(.L_x_257 - $__internal_1_$__cuda_sm3x_div_rn_noftz_f32_slowpath)
$__internal_1_$__cuda_sm3x_div_rn_noftz_f32_slowpath:
        /* <DEDUP_REMOVED lines=35> */
.L_x_31:
[----:B------:R-:W-:Y:S01]  /*0480*/  LEA R3, R6, 0xc0800000, 0x17 ;  /* 0xc080000006037811 */ /* 0x000fe200078eb8ff */
[----:B------:R-:W-:-:S04]  /*0490*/  VIADD R5, R5, 0xffffff81 ;  /* 0xffffff8105057836 */ /* 0x000fc80000000000 */
[----:B------:R-:W-:Y:S01]  /*04a0*/  IMAD.IADD R3, R8, 0x1, -R3 ;  /* 0x0000000108037824 */ /* 0x000fe200078e0a03 */
[C---:B------:R-:W-:Y:S01]  /*04b0*/  IADD3 R6, PT, PT, R5.reuse, 0x7f, -R6 ;  /* 0x0000007f05067810 */ /* 0x040fe20007ffe806 */
[----:B------:R-:W-:Y:S02]  /*04c0*/  IMAD R0, R5, -0x800000, R7 ;  /* 0xff80000005007824 */ /* 0x000fe400078e0207 */
[----:B------:R-:W0:Y:S01]  /*04d0*/  MUFU.RCP R8, R3 ;  /* 0x0000000300087308 */ /* 0x000e220000001000 */
[----:B------:R-:W-:Y:S01]  /*04e0*/  FADD.FTZ R11, -R3, -RZ ;  /* 0x800000ff030b7221 */ /* 0x000fe20000010100 */
[----:B------:R-:W-:-:S03]  /*04f0*/  IMAD.IADD R6, R6, 0x1, R9 ;  /* 0x0000000106067824 */ /* 0x000fc600078e0209 */
        /* <DEDUP_REMOVED lines=20> */
[CCC-:B------:R-:W-:Y:S01]  /*0640*/  FFMA.RZ R3, R10.reuse, R8.reuse, R7.reuse ;  /* 0x000000080a037223 */ /* 0x1c0fe2000000c007 */
[CCC-:B------:R-:W-:Y:S01]  /*0650*/  FFMA.RM R6, R10.reuse, R8.reuse, R7.reuse ;  /* 0x000000080a067223 */ /* 0x1c0fe20000004007 */
[C---:B------:R-:W-:Y:S02]  /*0660*/  ISETP.NE.AND P2, PT, R9.reuse, RZ, PT ;  /* 0x000000ff0900720c */ /* 0x040fe40003f45270 */
[----:B------:R-:W-:Y:S02]  /*0670*/  ISETP.NE.AND P1, PT, R9, RZ, PT ;  /* 0x000000ff0900720c */ /* 0x000fe40003f25270 */
[----:B------:R-:W-:Y:S01]  /*0680*/  LOP3.LUT R5, R3, 0x7fffff, RZ, 0xc0, !PT ;  /* 0x007fffff03057812 */ /* 0x000fe200078ec0ff */
[----:B------:R-:W-:Y:S01]  /*0690*/  FFMA.RP R3, R10, R8, R7 ;  /* 0x000000080a037223 */ /* 0x000fe20000008007 */
[----:B------:R-:W-:Y:S02]  /*06a0*/  VIADD R8, R9, 0x20 ;  /* 0x0000002009087836 */ /* 0x000fe40000000000 */
[----:B------:R-:W-:Y:S01]  /*06b0*/  LOP3.LUT R5, R5, 0x800000, RZ, 0xfc, !PT ;  /* 0x0080000005057812 */ /* 0x000fe200078efcff */
[----:B------:R-:W-:Y:S01]  /*06c0*/  IMAD.MOV R7, RZ, RZ, -R9 ;  /* 0x000000ffff077224 */ /* 0x000fe200078e0a09 */
[----:B------:R-:W-:-:S02]  /*06d0*/  FSETP.NEU.FTZ.AND P0, PT, R3, R6, PT ;  /* 0x000000060300720b */ /* 0x000fc40003f1d000 */
[----:B------:R-:W-:Y:S02]  /*06e0*/  SHF.L.U32 R8, R5, R8, RZ ;  /* 0x0000000805087219 */ /* 0x000fe400000006ff */
[----:B------:R-:W-:Y:S02]  /*06f0*/  SEL R6, R7, RZ, P2 ;  /* 0x000000ff07067207 */ /* 0x000fe40001000000 */
[----:B------:R-:W-:Y:S02]  /*0700*/  ISETP.NE.AND P1, PT, R8, RZ, P1 ;  /* 0x000000ff0800720c */ /* 0x000fe40000f25270 */
[----:B------:R-:W-:Y:S02]  /*0710*/  SHF.R.U32.HI R6, RZ, R6, R5 ;  /* 0x00000006ff067219 */ /* 0x000fe40000011605 */
[----:B------:R-:W-:Y:S02]  /*0720*/  PLOP3.LUT P0, PT, P0, P1, PT, 0xf8, 0x8f ;  /* 0x00000000008f781c */ /* 0x000fe40000703f70 */
[----:B------:R-:W-:-:S02]  /*0730*/  SHF.R.U32.HI R8, RZ, 0x1, R6 ;  /* 0x00000001ff087819 */ /* 0x000fc40000011606 */
[----:B------:R-:W-:-:S04]  /*0740*/  SEL R3, RZ, 0x1, !P0 ;  /* 0x00000001ff037807 */ /* 0x000fc80004000000 */
[----:B------:R-:W-:-:S04]  /*0750*/  LOP3.LUT R3, R3, 0x1, R8, 0xf8, !PT ;  /* 0x0000000103037812 */ /* 0x000fc800078ef808 */
[----:B------:R-:W-:-:S05]  /*0760*/  LOP3.LUT R3, R3, R6, RZ, 0xc0, !PT ;  /* 0x0000000603037212 */ /* 0x000fca00078ec0ff */
[----:B------:R-:W-:-:S05]  /*0770*/  IMAD.IADD R3, R8, 0x1, R3 ;  /* 0x0000000108037824 */ /* 0x000fca00078e0203 */
[----:B------:R-:W-:Y:S01]  /*0780*/  LOP3.LUT R0, R3, R0, RZ, 0xfc, !PT ;  /* 0x0000000003007212 */ /* 0x000fe200078efcff */
[----:B------:R-:W-:Y:S06]  /*0790*/  BRA `(.L_x_38) ;  /* 0x0000000000347947 */ /* 0x000fec0003800000 */
.L_x_37:
[----:B------:R-:W-:-:S04]  /*07a0*/  LOP3.LUT R0, R0, 0x80000000, RZ, 0xc0, !PT ;  /* 0x8000000000007812 */ /* 0x000fc800078ec0ff */
[----:B------:R-:W-:Y:S01]  /*07b0*/  LOP3.LUT R0, R0, 0x7f800000, RZ, 0xfc, !PT ;  /* 0x7f80000000007812 */ /* 0x000fe200078efcff */
[----:B------:R-:W-:Y:S06]  /*07c0*/  BRA `(.L_x_38) ;  /* 0x0000000000287947 */ /* 0x000fec0003800000 */
.L_x_36:
[----:B------:R-:W-:Y:S01]  /*07d0*/  IMAD R0, R6, 0x800000, R0 ;  /* 0x0080000006007824 */ /* 0x000fe200078e0200 */
[----:B------:R-:W-:Y:S06]  /*07e0*/  BRA `(.L_x_38) ;  /* 0x0000000000207947 */ /* 0x000fec0003800000 */
.L_x_35:
[----:B------:R-:W-:-:S04]  /*07f0*/  LOP3.LUT R0, R8, 0x80000000, R7, 0x48, !PT ;  /* 0x8000000008007812 */ /* 0x000fc800078e4807 */
[----:B------:R-:W-:Y:S01]  /*0800*/  LOP3.LUT R0, R0, 0x7f800000, RZ, 0xfc, !PT ;  /* 0x7f80000000007812 */ /* 0x000fe200078efcff */
[----:B------:R-:W-:Y:S06]  /*0810*/  BRA `(.L_x_38) ;  /* 0x0000000000147947 */ /* 0x000fec0003800000 */
.L_x_34:
[----:B------:R-:W-:Y:S01]  /*0820*/  LOP3.LUT R0, R8, 0x80000000, R7, 0x48, !PT ;  /* 0x8000000008007812 */ /* 0x000fe200078e4807 */
[----:B------:R-:W-:Y:S06]  /*0830*/  BRA `(.L_x_38) ;  /* 0x00000000000c7947 */ /* 0x000fec0003800000 */
.L_x_33:
[----:B------:R-:W0:Y:S01]  /*0840*/  MUFU.RSQ R0, -QNAN ;  /* 0xffc0000000007908 */ /* 0x000e220000001400 */
[----:B------:R-:W-:Y:S05]  /*0850*/  BRA `(.L_x_38) ;  /* 0x0000000000047947 */ /* 0x000fea0003800000 */
.L_x_32:
[----:B------:R-:W-:-:S07]  /*0860*/  FADD.FTZ R0, R0, R3 ;  /* 0x0000000300007221 */ /* 0x000fce0000010000 */
.L_x_38:
[----:B------:R-:W-:-:S04]  /*0870*/  IMAD.MOV.U32 R5, RZ, RZ, 0x0 ;  /* 0x00000000ff057424 */ /* 0x000fc800078e00ff */
[----:B0-----:R-:W-:Y:S05]  /*0880*/  RET.REL.NODEC R4 `(_Z4genWP7ControlPfS1_S0_) ;  /* 0xfffffff404dc7950 */ /* 0x001fea0003c3ffff */
.L_x_39:
        /* <DEDUP_REMOVED lines=15> */
.L_x_257:


//--------------------- .text._Z10calcWTildePfS_S_ --------------------------
	.section	.text._Z10calcWTildePfS_S_,"ax",@progbits
	.align	128
        .global         _Z10calcWTildePfS_S_
        .type           _Z10calcWTildePfS_S_,@function
        .size           _Z10calcWTildePfS_S_,(.L_x_276 - _Z10calcWTildePfS_S_)
        .other          _Z10calcWTildePfS_S_,@"STO_CUDA_ENTRY STV_DEFAULT"
_Z10calcWTildePfS_S_:
.text._Z10calcWTildePfS_S_:
[----:B------:R-:W-:Y:S01]  /*0000*/  LDC R1, c[0x0][0x37c] ;  /* 0x0000df00ff017b82 */ /* 0x000fe20000000800 */
[----:B------:R-:W0:Y:S07]  /*0010*/  S2R R0, SR_TID.X ;  /* 0x0000000000007919 */ /* 0x000e2e0000002100 */
[----:B------:R-:W0:Y:S01]  /*0020*/  S2UR UR6, SR_CTAID.X ;  /* 0x00000000000679c3 */ /* 0x000e220000002500 */
[----:B------:R-:W1:Y:S07]  /*0030*/  LDCU.64 UR4, c[0x0][0x358] ;  /* 0x00006b00ff0477ac */ /* 0x000e6e0008000a00 */
[----:B------:R-:W0:Y:S08]  /*0040*/  LDC R9, c[0x0][0x360] ;  /* 0x0000d800ff097b82 */ /* 0x000e300000000800 */
[----:B------:R-:W2:Y:S08]  /*0050*/  LDC.64 R2, c[0x0][0x390] ;  /* 0x0000e400ff027b82 */ /* 0x000eb00000000a00 */
[----:B------:R-:W3:Y:S01]  /*0060*/  LDC.64 R4, c[0x0][0x388] ;  /* 0x0000e200ff047b82 */ /* 0x000ee20000000a00 */
[----:B0-----:R-:W-:-:S07]  /*0070*/  IMAD R9, R9, UR6, R0 ;  /* 0x0000000609097c24 */ /* 0x001fce000f8e0200 */
[----:B------:R-:W0:Y:S01]  /*0080*/  LDC.64 R6, c[0x0][0x380] ;  /* 0x0000e000ff067b82 */ /* 0x000e220000000a00 */
[----:B--2---:R-:W-:-:S06]  /*0090*/  IMAD.WIDE R2, R9, 0x4, R2 ;  /* 0x0000000409027825 */ /* 0x004fcc00078e0202 */
[----:B-1----:R-:W2:Y:S04]  /*00a0*/  LDG.E R2, desc[UR4][R2.64] ;  /* 0x0000000402027981 */ /* 0x002ea8000c1e1900 */
[----:B---3--:R-:W2:Y:S01]  /*00b0*/  LDG.E R5, desc[UR4][R4.64] ;  /* 0x0000000404057981 */ /* 0x008ea2000c1e1900 */
[----:B0-----:R-:W-:-:S04]  /*00c0*/  IMAD.WIDE R6, R9, 0x4, R6 ;  /* 0x0000000409067825 */ /* 0x001fc800078e0206 */
[----:B--2---:R-:W-:-:S04]  /*00d0*/  FADD R0, R2, -R5 ;  /* 0x8000000502007221 */ /* 0x004fc80000000000 */
[----:B------:R-:W-:-:S04]  /*00e0*/  FMUL R0, R0, -0.0033333334140479564667 ;  /* 0xbb5a740e00007820 */ /* 0x000fc80000400000 */
[----:B------:R-:W-:-:S05]  /*00f0*/  FMUL R0, R0, 1.4426950216293334961 ;  /* 0x3fb8aa3b00007820 */ /* 0x000fca0000400000 */
[----:B------:R-:W-:-:S13]  /*0100*/  FSETP.GEU.AND P0, PT, R0, -126, PT ;  /* 0xc2fc00000000780b */ /* 0x000fda0003f0e000 */
[----:B------:R-:W-:-:S04]  /*0110*/  @!P0 FMUL R0, R0, 0.5 ;  /* 0x3f00000000008820 */ /* 0x000fc80000400000 */
[----:B------:R-:W0:Y:S02]  /*0120*/  MUFU.EX2 R11, R0 ;  /* 0x00000000000b7308 */ /* 0x000e240000000800 */
[----:B0-----:R-:W-:-:S05]  /*0130*/  @!P0 FMUL R11, R11, R11 ;  /* 0x0000000b0b0b8220 */ /* 0x001fca0000400000 */
[----:B------:R-:W-:Y:S01]  /*0140*/  STG.E desc[UR4][R6.64], R11 ;  /* 0x0000000b06007986 */ /* 0x000fe2000c101904 */
[----:B------:R-:W-:Y:S05]  /*0150*/  EXIT ;  /* 0x000000000000794d */ /* 0x000fea0003800000 */
.L_x_40:
        /* <DEDUP_REMOVED lines=10> */
.L_x_276:


//--------------------- .text._Z14min_reduction2PfS_ --------------------------
	.section	.text._Z14min_reduction2PfS_,"ax",@progbits
	.align	128
        .global         _Z14min_reduction2PfS_
        .type           _Z14min_reduction2PfS_,@function
        .size           _Z14min_reduction2PfS_,(.L_x_277 - _Z14min_reduction2PfS_)
        .other          _Z14min_reduction2PfS_,@"STO_CUDA_ENTRY STV_DEFAULT"
_Z14min_reduction2PfS_:
.text._Z14min_reduction2PfS_:
[----:B------:R-:W-:Y:S01]  /*0000*/  LDC R1, c[0x0][0x37c] ;  /* 0x0000df00ff017b82 */ /* 0x000fe20000000800 */
[----:B------:R-:W0:Y:S07]  /*0010*/  S2R R7, SR_CTAID.X ;  /* 0x0000000000077919 */ /* 0x000e2e0000002500 */
[----:B------:R-:W1:Y:S01]  /*0020*/  LDC.64 R2, c[0x0][0x380] ;  /* 0x0000e000ff027b82 */ /* 0x000e620000000a00 */
[----:B------:R-:W0:Y:S01]  /*0030*/  LDCU UR6, c[0x0][0x360] ;  /* 0x00006c00ff0677ac */ /* 0x000e220008000800 */
[----:B------:R-:W0:Y:S01]  /*0040*/  S2R R4, SR_TID.X ;  /* 0x0000000000047919 */ /* 0x000e220000002100 */
[----:B------:R-:W2:Y:S01]  /*0050*/  LDCU.64 UR8, c[0x0][0x358] ;  /* 0x00006b00ff0877ac */ /* 0x000ea20008000a00 */
[----:B0-----:R-:W-:-:S04]  /*0060*/  IMAD R5, R7, UR6, R4 ;  /* 0x0000000607057c24 */ /* 0x001fc8000f8e0204 */
[----:B-1----:R-:W-:-:S06]  /*0070*/  IMAD.WIDE R2, R5, 0x4, R2 ;  /* 0x0000000405027825 */ /* 0x002fcc00078e0202 */
[----:B--2---:R-:W2:Y:S01]  /*0080*/  LDG.E R2, desc[UR8][R2.64] ;  /* 0x0000000802027981 */ /* 0x004ea2000c1e1900 */
[----:B------:R-:W0:Y:S01]  /*0090*/  S2UR UR5, SR_CgaCtaId ;  /* 0x00000000000579c3 */ /* 0x000e220000008800 */
[----:B------:R-:W-:Y:S01]  /*00a0*/  UMOV UR4, 0x400 ;  /* 0x0000040000047882 */ /* 0x000fe20000000000 */
[----:B------:R-:W-:Y:S01]  /*00b0*/  UISETP.GE.U32.AND UP0, UPT, UR6, 0x4, UPT ;  /* 0x000000040600788c */ /* 0x000fe2000bf06070 */
[----:B------:R-:W-:Y:S01]  /*00c0*/  ISETP.NE.AND P0, PT, R4, RZ, PT ;  /* 0x000000ff0400720c */ /* 0x000fe20003f05270 */
[----:B0-----:R-:W-:-:S06]  /*00d0*/  ULEA UR4, UR5, UR4, 0x18 ;  /* 0x0000000405047291 */ /* 0x001fcc000f8ec0ff */
[----:B------:R-:W-:-:S05]  /*00e0*/  LEA R5, R4, UR4, 0x2 ;  /* 0x0000000404057c11 */ /* 0x000fca000f8e10ff */
[----:B--2---:R0:W-:Y:S01]  /*00f0*/  STS [R5], R2 ;  /* 0x0000000205007388 */ /* 0x0041e20000000800 */
[----:B------:R-:W-:Y:S06]  /*0100*/  BAR.SYNC.DEFER_BLOCKING 0x0 ;  /* 0x0000000000007b1d */ /* 0x000fec0000010000 */
[----:B------:R-:W-:Y:S05]  /*0110*/  BRA.U !UP0, `(.L_x_41) ;  /* 0x0000000108307547 */ /* 0x000fea000b800000 */
[----:B------:R-:W-:-:S06]  /*0120*/  USHF.R.U32.HI UR4, URZ, 0x2, UR6 ;  /* 0x00000002ff047899 */ /* 0x000fcc0008011606 */
[----:B------:R-:W-:-:S07]  /*0130*/  IMAD.U32 R0, RZ, RZ, UR4 ;  /* 0x00000004ff007e24 */ /* 0x000fce000f8e00ff */
.L_x_42:
[----:B------:R-:W-:-:S13]  /*0140*/  ISETP.GE.U32.AND P1, PT, R4, R0, PT ;  /* 0x000000000400720c */ /* 0x000fda0003f26070 */
[----:B------:R-:W-:Y:S01]  /*0150*/  @!P1 IMAD R3, R0, 0x4, R5 ;  /* 0x0000000400039824 */ /* 0x000fe200078e0205 */
[----:B0-----:R-:W-:Y:S05]  /*0160*/  @!P1 LDS R2, [R5] ;  /* 0x0000000005029984 */ /* 0x001fea0000000800 */
[----:B------:R-:W0:Y:S02]  /*0170*/  @!P1 LDS R3, [R3] ;  /* 0x0000000003039984 */ /* 0x000e240000000800 */
[----:B0-----:R-:W-:-:S05]  /*0180*/  @!P1 FMNMX R2, R2, R3, PT ;  /* 0x0000000302029209 */ /* 0x001fca0003800000 */
[----:B------:R1:W-:Y:S01]  /*0190*/  @!P1 STS [R5], R2 ;  /* 0x0000000205009388 */ /* 0x0003e20000000800 */
[----:B------:R-:W-:Y:S01]  /*01a0*/  BAR.SYNC.DEFER_BLOCKING 0x0 ;  /* 0x0000000000007b1d */ /* 0x000fe20000010000 */
[----:B------:R-:W-:Y:S02]  /*01b0*/  ISETP.GT.U32.AND P1, PT, R0, 0x1, PT ;  /* 0x000000010000780c */ /* 0x000fe40003f24070 */
[----:B------:R-:W-:-:S11]  /*01c0*/  SHF.R.U32.HI R0, RZ, 0x1, R0 ;  /* 0x00000001ff007819 */ /* 0x000fd60000011600 */
[----:B-1----:R-:W-:Y:S05]  /*01d0*/  @P1 BRA `(.L_x_42) ;  /* 0xfffffffc00d81947 */ /* 0x002fea000383ffff */
.L_x_41:
[----:B------:R-:W-:Y:S05]  /*01e0*/  @P0 EXIT ;  /* 0x000000000000094d */ /* 0x000fea0003800000 */
[----:B------:R-:W1:Y:S01]  /*01f0*/  S2UR UR5, SR_CgaCtaId ;  /* 0x00000000000579c3 */ /* 0x000e620000008800 */
[----:B------:R-:W-:-:S07]  /*0200*/  UMOV UR4, 0x400 ;  /* 0x0000040000047882 */ /* 0x000fce0000000000 */
[----:B0-----:R-:W0:Y:S01]  /*0210*/  LDC.64 R2, c[0x0][0x388] ;  /* 0x0000e200ff027b82 */ /* 0x001e220000000a00 */
[----:B-1----:R-:W-:Y:S01]  /*0220*/  ULEA UR4, UR5, UR4, 0x18 ;  /* 0x0000000405047291 */ /* 0x002fe2000f8ec0ff */
[----:B0-----:R-:W-:-:S08]  /*0230*/  IMAD.WIDE.U32 R2, R7, 0x4, R2 ;  /* 0x0000000407027825 */ /* 0x001fd000078e0002 */
[----:B------:R-:W0:Y:S04]  /*0240*/  LDS R5, [UR4] ;  /* 0x00000004ff057984 */ /* 0x000e280008000800 */
[----:B0-----:R-:W-:Y:S01]  /*0250*/  STG.E desc[UR8][R2.64], R5 ;  /* 0x0000000502007986 */ /* 0x001fe2000c101908 */
[----:B------:R-:W-:Y:S05]  /*0260*/  EXIT ;  /* 0x000000000000794d */ /* 0x000fea0003800000 */
.L_x_43:
        /* <DEDUP_REMOVED lines=9> */
.L_x_277:


//--------------------- .text._Z13min_reductionPfS_ --------------------------
	.section	.text._Z13min_reductionPfS_,"ax",@progbits
	.align	128
        .global         _Z13min_reductionPfS_
        .type           _Z13min_reductionPfS_,@function
        .size           _Z13min_reductionPfS_,(.L_x_278 - _Z13min_reductionPfS_)
        .other          _Z13min_reductionPfS_,@"STO_CUDA_ENTRY STV_DEFAULT"
_Z13min_reductionPfS_:
.text._Z13min_reductionPfS_:
[----:B------:R-:W-:Y:S01]  /*0000*/  LDC R1, c[0x0][0x37c] ;  /* 0x0000df00ff017b82 */ /* 0x000fe20000000800 */
[----:B------:R-:W0:Y:S01]  /*0010*/  S2R R9, SR_CTAID.X ;  /* 0x0000000000097919 */ /* 0x000e220000002500 */
[----:B------:R-:W0:Y:S06]  /*0020*/  LDCU UR8, c[0x0][0x360] ;  /* 0x00006c00ff0877ac */ /* 0x000e2c0008000800 */
[----:B------:R-:W1:Y:S01]  /*0030*/  LDC.64 R4, c[0x0][0x380] ;  /* 0x0000e000ff047b82 */ /* 0x000e620000000a00 */
[----:B------:R-:W2:Y:S01]  /*0040*/  S2R R11, SR_TID.X ;  /* 0x00000000000b7919 */ /* 0x000ea20000002100 */
[----:B------:R-:W3:Y:S01]  /*0050*/  LDCU.64 UR6, c[0x0][0x358] ;  /* 0x00006b00ff0677ac */ /* 0x000ee20008000a00 */
[----:B0-----:R-:W-:-:S04]  /*0060*/  IMAD R0, R9, UR8, RZ ;  /* 0x0000000809007c24 */ /* 0x001fc8000f8e02ff */
[----:B--2---:R-:W-:-:S04]  /*0070*/  IMAD R3, R0, 0x2, R11 ;  /* 0x0000000200037824 */ /* 0x004fc800078e020b */
[C---:B------:R-:W-:Y:S02]  /*0080*/  VIADD R7, R3.reuse, UR8 ;  /* 0x0000000803077c36 */ /* 0x040fe40008000000 */
[----:B-1----:R-:W-:-:S04]  /*0090*/  IMAD.WIDE R2, R3, 0x4, R4 ;  /* 0x0000000403027825 */ /* 0x002fc800078e0204 */
[----:B------:R-:W-:Y:S02]  /*00a0*/  IMAD.WIDE.U32 R4, R7, 0x4, R4 ;  /* 0x0000000407047825 */ /* 0x000fe400078e0004 */
[----:B---3--:R-:W2:Y:S04]  /*00b0*/  LDG.E R2, desc[UR6][R2.64] ;  /* 0x0000000602027981 */ /* 0x008ea8000c1e1900 */
[----:B------:R-:W2:Y:S01]  /*00c0*/  LDG.E R5, desc[UR6][R4.64] ;  /* 0x0000000604057981 */ /* 0x000ea2000c1e1900 */
[----:B------:R-:W0:Y:S01]  /*00d0*/  S2UR UR5, SR_CgaCtaId ;  /* 0x00000000000579c3 */ /* 0x000e220000008800 */
[----:B------:R-:W-:Y:S01]  /*00e0*/  UMOV UR4, 0x400 ;  /* 0x0000040000047882 */ /* 0x000fe20000000000 */
[----:B------:R-:W-:Y:S01]  /*00f0*/  UISETP.GE.U32.AND UP0, UPT, UR8, 0x2, UPT ;  /* 0x000000020800788c */ /* 0x000fe2000bf06070 */
[----:B------:R-:W-:Y:S01]  /*0100*/  ISETP.NE.AND P0, PT, R11, RZ, PT ;  /* 0x000000ff0b00720c */ /* 0x000fe20003f05270 */
[----:B0-----:R-:W-:-:S06]  /*0110*/  ULEA UR4, UR5, UR4, 0x18 ;  /* 0x0000000405047291 */ /* 0x001fcc000f8ec0ff */
[----:B------:R-:W-:Y:S02]  /*0120*/  LEA R7, R11, UR4, 0x2 ;  /* 0x000000040b077c11 */ /* 0x000fe4000f8e10ff */
[----:B--2---:R-:W-:-:S05]  /*0130*/  FMNMX R0, R2, R5, PT ;  /* 0x0000000502007209 */ /* 0x004fca0003800000 */
[----:B------:R0:W-:Y:S01]  /*0140*/  STS [R7], R0 ;  /* 0x0000000007007388 */ /* 0x0001e20000000800 */
[----:B------:R-:W-:Y:S06]  /*0150*/  BAR.SYNC.DEFER_BLOCKING 0x0 ;  /* 0x0000000000007b1d */ /* 0x000fec0000010000 */
[----:B------:R-:W-:Y:S05]  /*0160*/  BRA.U !UP0, `(.L_x_44) ;  /* 0x0000000108307547 */ /* 0x000fea000b800000 */
[----:B0-----:R-:W-:-:S07]  /*0170*/  MOV R0, UR8 ;  /* 0x0000000800007c02 */ /* 0x001fce0008000f00 */
.L_x_45:
[----:B------:R-:W-:-:S04]  /*0180*/  SHF.R.U32.HI R4, RZ, 0x1, R0 ;  /* 0x00000001ff047819 */ /* 0x000fc80000011600 */
[----:B------:R-:W-:-:S13]  /*0190*/  ISETP.GE.U32.AND P1, PT, R11, R4, PT ;  /* 0x000000040b00720c */ /* 0x000fda0003f26070 */
[----:B------:R-:W-:Y:S01]  /*01a0*/  @!P1 IMAD R3, R4, 0x4, R7 ;  /* 0x0000000404039824 */ /* 0x000fe200078e0207 */
[----:B------:R-:W-:Y:S05]  /*01b0*/  @!P1 LDS R2, [R7] ;  /* 0x0000000007029984 */ /* 0x000fea0000000800 */
[----:B------:R-:W0:Y:S02]  /*01c0*/  @!P1 LDS R3, [R3] ;  /* 0x0000000003039984 */ /* 0x000e240000000800 */
[----:B0-----:R-:W-:-:S05]  /*01d0*/  @!P1 FMNMX R2, R2, R3, PT ;  /* 0x0000000302029209 */ /* 0x001fca0003800000 */
[----:B------:R1:W-:Y:S01]  /*01e0*/  @!P1 STS [R7], R2 ;  /* 0x0000000207009388 */ /* 0x0003e20000000800 */
[----:B------:R-:W-:Y:S01]  /*01f0*/  BAR.SYNC.DEFER_BLOCKING 0x0 ;  /* 0x0000000000007b1d */ /* 0x000fe20000010000 */
[----:B------:R-:W-:Y:S02]  /*0200*/  ISETP.GT.U32.AND P1, PT, R0, 0x3, PT ;  /* 0x000000030000780c */ /* 0x000fe40003f24070 */
[----:B------:R-:W-:-:S11]  /*0210*/  MOV R0, R4 ;  /* 0x0000000400007202 */ /* 0x000fd60000000f00 */
[----:B-1----:R-:W-:Y:S05]  /*0220*/  @P1 BRA `(.L_x_45) ;  /* 0xfffffffc00d41947 */ /* 0x002fea000383ffff */
.L_x_44:
[----:B------:R-:W-:Y:S05]  /*0230*/  @P0 EXIT ;  /* 0x000000000000094d */ /* 0x000fea0003800000 */
[----:B------:R-:W1:Y:S01]  /*0240*/  S2UR UR5, SR_CgaCtaId ;  /* 0x00000000000579c3 */ /* 0x000e620000008800 */
[----:B------:R-:W-:-:S07]  /*0250*/  UMOV UR4, 0x400 ;  /* 0x0000040000047882 */ /* 0x000fce0000000000 */
[----:B------:R-:W2:Y:S01]  /*0260*/  LDC.64 R2, c[0x0][0x388] ;  /* 0x0000e200ff027b82 */ /* 0x000ea20000000a00 */
[----:B-1----:R-:W-:Y:S01]  /*0270*/  ULEA UR4, UR5, UR4, 0x18 ;  /* 0x0000000405047291 */ /* 0x002fe2000f8ec0ff */
[----:B--2---:R-:W-:-:S08]  /*0280*/  IMAD.WIDE.U32 R2, R9, 0x4, R2 ;  /* 0x0000000409027825 */ /* 0x004fd000078e0002 */
[----:B------:R-:W1:Y:S04]  /*0290*/  LDS R5, [UR4] ;  /* 0x00000004ff057984 */ /* 0x000e680008000800 */
[----:B-1----:R-:W-:Y:S01]  /*02a0*/  STG.E desc[UR6][R2.64], R5 ;  /* 0x0000000502007986 */ /* 0x002fe2000c101906 */
[----:B------:R-:W-:Y:S05]  /*02b0*/  EXIT ;  /* 0x000000000000794d */ /* 0x000fea0003800000 */
.L_x_46:
        /* <DEDUP_REMOVED lines=12> */
.L_x_278:


//--------------------- .text._Z16calcRolloutCost2PfS_ --------------------------
	.section	.text._Z16calcRolloutCost2PfS_,"ax",@progbits
	.align	128
        .global         _Z16calcRolloutCost2PfS_
        .type           _Z16calcRolloutCost2PfS_,@function
        .size           _Z16calcRolloutCost2PfS_,(.L_x_279 - _Z16calcRolloutCost2PfS_)
        .other          _Z16calcRolloutCost2PfS_,@"STO_CUDA_ENTRY STV_DEFAULT"
_Z16calcRolloutCost2PfS_:
.text._Z16calcRolloutCost2PfS_:
        /* <DEDUP_REMOVED lines=18> */
[----:B------:R-:W-:-:S05]  /*0120*/  UMOV UR5, 0x1 ;  /* 0x0000000100057882 */ /* 0x000fca0000000000 */
.L_x_48:
[----:B------:R-:W-:-:S04]  /*0130*/  USHF.L.U32 UR6, UR5, 0x1, URZ ;  /* 0x0000000105067899 */ /* 0x000fc800080006ff */
[----:B------:R-:W-:Y:S02]  /*0140*/  UISETP.GE.U32.AND UP0, UPT, UR6, UR7, UPT ;  /* 0x000000070600728c */ /* 0x000fe4000bf06070 */
[----:B01----:R-:W-:-:S05]  /*0150*/  IMAD R2, R4, UR6, RZ ;  /* 0x0000000604027c24 */ /* 0x003fca000f8e02ff */
[----:B------:R-:W-:-:S13]  /*0160*/  ISETP.GE.U32.AND P0, PT, R2, UR7, PT ;  /* 0x0000000702007c0c */ /* 0x000fda000bf06070 */
[C---:B------:R-:W-:Y:S01]  /*0170*/  @!P0 IADD3 R0, PT, PT, R2.reuse, UR5, RZ ;  /* 0x0000000502008c10 */ /* 0x040fe2000fffe0ff */
[----:B------:R-:W-:Y:S01]  /*0180*/  UMOV UR5, UR6 ;  /* 0x0000000600057c82 */ /* 0x000fe20008000000 */
[----:B------:R-:W-:Y:S02]  /*0190*/  @!P0 LEA R2, R2, UR4, 0x2 ;  /* 0x0000000402028c11 */ /* 0x000fe4000f8e10ff */
[----:B------:R-:W-:-:S03]  /*01a0*/  @!P0 LEA R0, R0, UR4, 0x2 ;  /* 0x0000000400008c11 */ /* 0x000fc6000f8e10ff */
[----:B------:R-:W-:Y:S04]  /*01b0*/  @!P0 LDS R3, [R2] ;  /* 0x0000000002038984 */ /* 0x000fe80000000800 */
[----:B------:R-:W0:Y:S02]  /*01c0*/  @!P0 LDS R0, [R0] ;  /* 0x0000000000008984 */ /* 0x000e240000000800 */
[----:B0-----:R-:W-:-:S05]  /*01d0*/  @!P0 FADD R3, R0, R3 ;  /* 0x0000000300038221 */ /* 0x001fca0000000000 */
[----:B------:R1:W-:Y:S01]  /*01e0*/  @!P0 STS [R2], R3 ;  /* 0x0000000302008388 */ /* 0x0003e20000000800 */
[----:B------:R-:W-:Y:S06]  /*01f0*/  BAR.SYNC.DEFER_BLOCKING 0x0 ;  /* 0x0000000000007b1d */ /* 0x000fec0000010000 */
[----:B------:R-:W-:Y:S05]  /*0200*/  BRA.U !UP0, `(.L_x_48) ;  /* 0xfffffffd08c87547 */ /* 0x000fea000b83ffff */
.L_x_47:
[----:B------:R-:W-:Y:S05]  /*0210*/  @P1 EXIT ;  /* 0x000000000000194d */ /* 0x000fea0003800000 */
[----:B------:R-:W2:Y:S01]  /*0220*/  S2UR UR5, SR_CgaCtaId ;  /* 0x00000000000579c3 */ /* 0x000ea20000008800 */
[----:B------:R-:W-:-:S07]  /*0230*/  UMOV UR4, 0x400 ;  /* 0x0000040000047882 */ /* 0x000fce0000000000 */
[----:B01----:R-:W0:Y:S01]  /*0240*/  LDC.64 R2, c[0x0][0x388] ;  /* 0x0000e200ff027b82 */ /* 0x003e220000000a00 */
[----:B--2---:R-:W-:Y:S01]  /*0250*/  ULEA UR4, UR5, UR4, 0x18 ;  /* 0x0000000405047291 */ /* 0x004fe2000f8ec0ff */
[----:B0-----:R-:W-:-:S08]  /*0260*/  IMAD.WIDE.U32 R2, R7, 0x4, R2 ;  /* 0x0000000407027825 */ /* 0x001fd000078e0002 */
[----:B------:R-:W0:Y:S04]  /*0270*/  LDS R5, [UR4] ;  /* 0x00000004ff057984 */ /* 0x000e280008000800 */
[----:B0-----:R-:W-:Y:S01]  /*0280*/  STG.E desc[UR8][R2.64], R5 ;  /* 0x0000000502007986 */ /* 0x001fe2000c101908 */
[----:B------:R-:W-:Y:S05]  /*0290*/  EXIT ;  /* 0x000000000000794d */ /* 0x000fea0003800000 */
.L_x_49:
        /* <DEDUP_REMOVED lines=14> */
.L_x_279:


//--------------------- .text._Z15calcRolloutCostPfS_ --------------------------
	.section	.text._Z15calcRolloutCostPfS_,"ax",@progbits
	.align	128
        .global         _Z15calcRolloutCostPfS_
        .type           _Z15calcRolloutCostPfS_,@function
        .size           _Z15calcRolloutCostPfS_,(.L_x_280 - _Z15calcRolloutCostPfS_)
        .other          _Z15calcRolloutCostPfS_,@"STO_CUDA_ENTRY STV_DEFAULT"
_Z15calcRolloutCostPfS_:
.text._Z15calcRolloutCostPfS_:
        /* <DEDUP_REMOVED lines=18> */
[----:B------:R-:W-:-:S07]  /*0120*/  IMAD.U32 R0, RZ, RZ, UR8 ;  /* 0x00000008ff007e24 */ /* 0x000fce000f8e00ff */
.L_x_51:
[----:B------:R-:W-:-:S04]  /*0130*/  SHF.R.U32.HI R8, RZ, 0x1, R0 ;  /* 0x00000001ff087819 */ /* 0x000fc80000011600 */
[----:B------:R-:W-:-:S13]  /*0140*/  ISETP.GE.U32.AND P1, PT, R6, R8, PT ;  /* 0x000000080600720c */ /* 0x000fda0003f26070 */
[----:B0-----:R-:W-:Y:S01]  /*0150*/  @!P1 LEA R2, R8, R5, 0x2 ;  /* 0x0000000508029211 */ /* 0x001fe200078e10ff */
[----:B------:R-:W-:Y:S05]  /*0160*/  @!P1 LDS R3, [R5] ;  /* 0x0000000005039984 */ /* 0x000fea0000000800 */
[----:B------:R-:W0:Y:S02]  /*0170*/  @!P1 LDS R2, [R2] ;  /* 0x0000000002029984 */ /* 0x000e240000000800 */
[----:B0-----:R-:W-:-:S05]  /*0180*/  @!P1 FADD R4, R2, R3 ;  /* 0x0000000302049221 */ /* 0x001fca0000000000 */
[----:B------:R1:W-:Y:S01]  /*0190*/  @!P1 STS [R5], R4 ;  /* 0x0000000405009388 */ /* 0x0003e20000000800 */
[----:B------:R-:W-:Y:S01]  /*01a0*/  BAR.SYNC.DEFER_BLOCKING 0x0 ;  /* 0x0000000000007b1d */ /* 0x000fe20000010000 */
[----:B------:R-:W-:Y:S01]  /*01b0*/  ISETP.GT.U32.AND P1, PT, R0, 0x3, PT ;  /* 0x000000030000780c */ /* 0x000fe20003f24070 */
[----:B------:R-:W-:-:S12]  /*01c0*/  IMAD.MOV.U32 R0, RZ, RZ, R8 ;  /* 0x000000ffff007224 */ /* 0x000fd800078e0008 */
[----:B-1----:R-:W-:Y:S05]  /*01d0*/  @P1 BRA `(.L_x_51) ;  /* 0xfffffffc00d41947 */ /* 0x002fea000383ffff */
.L_x_50:
        /* <DEDUP_REMOVED lines=9> */
.L_x_52:
        /* <DEDUP_REMOVED lines=9> */
.L_x_280:


//--------------------- .text._Z7costFcnPfP5StateP5TrackS3_S3_P3ObsP3Pos --------------------------
	.section	.text._Z7costFcnPfP5StateP5TrackS3_S3_P3ObsP3Pos,"ax",@progbits
	.align	128
        .global         _Z7costFcnPfP5StateP5TrackS3_S3_P3ObsP3Pos
        .type           _Z7costFcnPfP5StateP5TrackS3_S3_P3ObsP3Pos,@function
        .size           _Z7costFcnPfP5StateP5TrackS3_S3_P3ObsP3Pos,(.L_x_259 - _Z7costFcnPfP5StateP5TrackS3_S3_P3ObsP3Pos)
        .other          _Z7costFcnPfP5StateP5TrackS3_S3_P3ObsP3Pos,@"STO_CUDA_ENTRY STV_DEFAULT"
_Z7costFcnPfP5StateP5TrackS3_S3_P3ObsP3Pos:
.text._Z7costFcnPfP5StateP5TrackS3_S3_P3ObsP3Pos:
        /* <DEDUP_REMOVED lines=9> */
[----:B-1----:R-:W2:Y:S04]  /*0090*/  LDG.E R7, desc[UR4][R12.64] ;  /* 0x000000040c077981 */ /* 0x002ea8000c1e1900 */
[----:B---3--:R-:W2:Y:S04]  /*00a0*/  LDG.E R2, desc[UR4][R10.64+0x4] ;  /* 0x000004040a027981 */ /* 0x008ea8000c1e1900 */
[----:B------:R2:W3:Y:S04]  /*00b0*/  LDG.E R6, desc[UR4][R12.64+0x4] ;  /* 0x000004040c067981 */ /* 0x0004e8000c1e1900 */
[----:B------:R-:W3:Y:S04]  /*00c0*/  LDG.E R9, desc[UR4][R10.64] ;  /* 0x000000040a097981 */ /* 0x000ee8000c1e1900 */
[----:B------:R-:W4:Y:S04]  /*00d0*/  LDG.E R28, desc[UR4][R10.64+0x10] ;  /* 0x000010040a1c7981 */ /* 0x000f28000c1e1900 */
        /* <DEDUP_REMOVED lines=16> */
[----:B------:R-:W4:Y:S01]  /*01e0*/  LDG.E R20, desc[UR4][R10.64+0x20] ;  /* 0x000020040a147981 */ /* 0x000f22000c1e1900 */
[----:B--2---:R-:W-:-:S04]  /*01f0*/  FMUL R13, R7, R2 ;  /* 0x00000002070d7220 */ /* 0x004fc80000400000 */
[----:B---3--:R-:W-:Y:S02]  /*0200*/  FFMA R2, R6, R9, R13 ;  /* 0x0000000906027223 */ /* 0x008fe4000000000d */
[----:B------:R-:W2:Y:S04]  /*0210*/  LDG.E R9, desc[UR4][R10.64+0x48] ;  /* 0x000048040a097981 */ /* 0x000ea8000c1e1900 */
[----:B------:R-:W3:Y:S01]  /*0220*/  LDG.E R13, desc[UR4][R10.64+0x54] ;  /* 0x000054040a0d7981 */ /* 0x000ee2000c1e1900 */
[----:B----4-:R-:W-:Y:S01]  /*0230*/  FMUL R21, R7, R28 ;  /* 0x0000001c07157220 */ /* 0x010fe20000400000 */
[----:B------:R-:W-:-:S03]  /*0240*/  FADD R17, R2, R17 ;  /* 0x0000001102117221 */ /* 0x000fc60000000000 */
[----:B------:R-:W-:Y:S02]  /*0250*/  FFMA R21, R6, R3, R21 ;  /* 0x0000000306157223 */ /* 0x000fe40000000015 */
[----:B------:R-:W0:Y:S01]  /*0260*/  LDC.64 R2, c[0x0][0x398] ;  /* 0x0000e600ff027b82 */ /* 0x000e220000000a00 */
[C---:B------:R-:W-:Y:S01]  /*0270*/  FMUL R29, R7.reuse, R4 ;  /* 0x00000004071d7220 */ /* 0x040fe20000400000 */
[----:B------:R-:W-:-:S03]  /*0280*/  FMUL R22, R7, R22 ;  /* 0x0000001607167220 */ /* 0x000fc60000400000 */
[C---:B------:R-:W-:Y:S01]  /*0290*/  FFMA R4, R6.reuse, R15, R29 ;  /* 0x0000000f06047223 */ /* 0x040fe2000000001d */
[----:B------:R-:W-:Y:S01]  /*02a0*/  FMUL R27, R7, R26 ;  /* 0x0000001a071b7220 */ /* 0x000fe20000400000 */
[----:B------:R-:W-:Y:S02]  /*02b0*/  FADD R0, R21, R0 ;  /* 0x0000000015007221 */ /* 0x000fe40000000000 */
[----:B------:R-:W4:Y:S01]  /*02c0*/  LDG.E R21, desc[UR4][R10.64+0x5c] ;  /* 0x00005c040a157981 */ /* 0x000f22000c1e1900 */
[----:B------:R-:W-:-:S03]  /*02d0*/  FFMA R23, R6, R23, R22 ;  /* 0x0000001706177223 */ /* 0x000fc60000000016 */
[----:B0-----:R-:W4:Y:S01]  /*02e0*/  LDG.E R15, desc[UR4][R2.64] ;  /* 0x00000004020f7981 */ /* 0x001f22000c1e1900 */
[----:B------:R-:W-:-:S03]  /*02f0*/  FADD R19, R4, R19 ;  /* 0x0000001304137221 */ /* 0x000fc60000000000 */
[----:B------:R-:W4:Y:S01]  /*0300*/  LDG.E R4, desc[UR4][R2.64+0x4] ;  /* 0x0000040402047981 */ /* 0x000f22000c1e1900 */
[----:B------:R-:W-:-:S03]  /*0310*/  FFMA R27, R6, R5, R27 ;  /* 0x00000005061b7223 */ /* 0x000fc6000000001b */
[----:B------:R-:W4:Y:S01]  /*0320*/  LDG.E R5, desc[UR4][R10.64+0x50] ;  /* 0x000050040a057981 */ /* 0x000f22000c1e1900 */
[----:B------:R-:W-:-:S03]  /*0330*/  FMUL R24, R7, R24 ;  /* 0x0000001807187220 */ /* 0x000fc60000400000 */
[----:B------:R0:W5:Y:S01]  /*0340*/  LDG.E R22, desc[UR4][R2.64+0x20] ;  /* 0x0000200402167981 */ /* 0x000162000c1e1900 */
[----:B------:R-:W-:Y:S01]  /*0350*/  FADD R18, R23, R18 ;  /* 0x0000001217127221 */ /* 0x000fe20000000000 */
[----:B------:R-:W-:Y:S02]  /*0360*/  FMUL R23, R7, R12 ;  /* 0x0000000c07177220 */ /* 0x000fe40000400000 */
[----:B------:R-:W4:Y:S01]  /*0370*/  LDG.E R10, desc[UR4][R2.64+0x10] ;  /* 0x00001004020a7981 */ /* 0x000f22000c1e1900 */
[----:B------:R-:W-:-:S03]  /*0380*/  FFMA R25, R6, R25, R24 ;  /* 0x0000001906197223 */ /* 0x000fc60000000018 */
[----:B------:R0:W5:Y:S01]  /*0390*/  LDG.E R11, desc[UR4][R2.64+0x18] ;  /* 0x00001804020b7981 */ /* 0x000162000c1e1900 */
[----:B------:R-:W-:-:S03]  /*03a0*/  FMUL R14, R7, R14 ;  /* 0x0000000e070e7220 */ /* 0x000fc60000400000 */
[----:B------:R-:W4:Y:S01]  /*03b0*/  LDG.E R24, desc[UR4][R2.64+0x8] ;  /* 0x0000080402187981 */ /* 0x000f22000c1e1900 */
[----:B------:R-:W-:-:S03]  /*03c0*/  FADD R16, R25, R16 ;  /* 0x0000001019107221 */ /* 0x000fc60000000000 */
[----:B------:R0:W5:Y:S04]  /*03d0*/  LDG.E R12, desc[UR4][R2.64+0x1c] ;  /* 0x00001c04020c7981 */ /* 0x000168000c1e1900 */
[----:B------:R0:W5:Y:S01]  /*03e0*/  LDG.E R25, desc[UR4][R2.64+0x2c] ;  /* 0x00002c0402197981 */ /* 0x000162000c1e1900 */
[----:B--2---:R-:W-:-:S03]  /*03f0*/  FFMA R26, R6, R9, R23 ;  /* 0x00000009061a7223 */ /* 0x004fc60000000017 */
[----:B------:R-:W2:Y:S01]  /*0400*/  LDG.E R9, desc[UR4][R2.64+0xc] ;  /* 0x00000c0402097981 */ /* 0x000ea2000c1e1900 */
[----:B---3--:R-:W-:-:S03]  /*0410*/  FFMA R28, R6, R13, R14 ;  /* 0x0000000d061c7223 */ /* 0x008fc6000000000e */
[----:B------:R0:W5:Y:S04]  /*0420*/  LDG.E R23, desc[UR4][R2.64+0x14] ;  /* 0x0000140402177981 */ /* 0x000168000c1e1900 */
[----:B------:R0:W5:Y:S04]  /*0430*/  LDG.E R13, desc[UR4][R2.64+0x24] ;  /* 0x00002404020d7981 */ /* 0x000168000c1e1900 */
[----:B------:R0:W5:Y:S01]  /*0440*/  LDG.E R14, desc[UR4][R2.64+0x28] ;  /* 0x00002804020e7981 */ /* 0x000162000c1e1900 */
[----:B------:R-:W-:-:S04]  /*0450*/  FSETP.GTU.AND P0, PT, R0, RZ, PT ;  /* 0x000000ff0000720b */ /* 0x000fc80003f0c000 */
[----:B------:R-:W-:Y:S01]  /*0460*/  FSETP.LTU.OR P0, PT, R17, RZ, P0 ;  /* 0x000000ff1100720b */ /* 0x000fe20000709400 */
[----:B------:R-:W-:Y:S01]  /*0470*/  FADD R20, R27, R20 ;  /* 0x000000141b147221 */ /* 0x000fe20000000000 */
[----:B------:R-:W-:Y:S01]  /*0480*/  BSSY.RECONVERGENT B0, `(.L_x_53) ;  /* 0x000019c000007945 */ /* 0x000fe20003800200 */
[----:B----4-:R-:W-:Y:S01]  /*0490*/  FADD R27, R28, R21 ;  /* 0x000000151c1b7221 */ /* 0x010fe20000000000 */
[----:B------:R-:W-:-:S04]  /*04a0*/  FMUL R21, R7, R4 ;  /* 0x0000000407157220 */ /* 0x000fc80000400000 */
[----:B------:R-:W-:Y:S01]  /*04b0*/  FFMA R21, R6, R15, R21 ;  /* 0x0000000f06157223 */ /* 0x000fe20000000015 */
[----:B------:R-:W-:Y:S01]  /*04c0*/  FADD R26, R26, R5 ;  /* 0x000000051a1a7221 */ /* 0x000fe20000000000 */
[----:B------:R-:W-:Y:S02]  /*04d0*/  FMUL R28, R7, R10 ;  /* 0x0000000a071c7220 */ /* 0x000fe40000400000 */
[----:B------:R-:W-:Y:S02]  /*04e0*/  FADD R5, R21, R24 ;  /* 0x0000001815057221 */ /* 0x000fe40000000000 */
[----:B--2---:R-:W-:Y:S01]  /*04f0*/  FFMA R28, R6, R9, R28 ;  /* 0x00000009061c7223 */ /* 0x004fe2000000001c */
[----:B0-----:R-:W-:Y:S06]  /*0500*/  @P0 BRA `(.L_x_54) ;  /* 0x0000000000600947 */ /* 0x001fec0003800000 */
[----:B------:R-:W0:Y:S02]  /*0510*/  LDC.64 R2, c[0x0][0x3b0] ;  /* 0x0000ec00ff027b82 */ /* 0x000e240000000a00 */
[----:B0-----:R-:W2:Y:S04]  /*0520*/  LDG.E R5, desc[UR4][R2.64+0x4] ;  /* 0x0000040402057981 */ /* 0x001ea8000c1e1900 */
[----:B------:R-:W3:Y:S01]  /*0530*/  LDG.E R0, desc[UR4][R2.64] ;  /* 0x0000000402007981 */ /* 0x000ee2000c1e1900 */
[----:B------:R-:W-:Y:S01]  /*0540*/  BSSY.RECONVERGENT B1, `(.L_x_55) ;  /* 0x0000011000017945 */ /* 0x000fe20003800200 */
[----:B--2---:R-:W-:Y:S01]  /*0550*/  FADD R5, R6, -R5 ;  /* 0x8000000506057221 */ /* 0x004fe20000000000 */
[----:B---3--:R-:W-:-:S03]  /*0560*/  FADD R0, R7, -R0 ;  /* 0x8000000007007221 */ /* 0x008fc60000000000 */
[----:B------:R-:W-:-:S04]  /*0570*/  FMUL R5, R5, R5 ;  /* 0x0000000505057220 */ /* 0x000fc80000400000 */
[----:B------:R-:W-:-:S04]  /*0580*/  FFMA R4, R0, R0, R5 ;  /* 0x0000000000047223 */ /* 0x000fc80000000005 */
[----:B------:R0:W1:Y:S01]  /*0590*/  MUFU.RSQ R5, R4 ;  /* 0x0000000400057308 */ /* 0x0000620000001400 */
[----:B------:R-:W-:-:S04]  /*05a0*/  IADD3 R0, PT, PT, R4, -0xd000000, RZ ;  /* 0xf300000004007810 */ /* 0x000fc80007ffe0ff */
[----:B------:R-:W-:-:S13]  /*05b0*/  ISETP.GT.U32.AND P0, PT, R0, 0x727fffff, PT ;  /* 0x727fffff0000780c */ /* 0x000fda0003f04070 */
[----:B01----:R-:W-:Y:S05]  /*05c0*/  @!P0 BRA `(.L_x_56) ;  /* 0x0000000000108947 */ /* 0x003fea0003800000 */
[----:B------:R-:W-:-:S07]  /*05d0*/  MOV R20, 0x5f0 ;  /* 0x000005f000147802 */ /* 0x000fce0000000f00 */
[----:B-----5:R-:W-:Y:S05]  /*05e0*/  CALL.REL.NOINC `($__internal_2_$__cuda_sm20_sqrt_rn_f32_slowpath) ;  /* 0x0000002800607944 */ /* 0x020fea0003c00000 */
[----:B------:R-:W-:Y:S01]  /*05f0*/  MOV R0, R4 ;  /* 0x0000000400007202 */ /* 0x000fe20000000f00 */
[----:B------:R-:W-:Y:S06]  /*0600*/  BRA `(.L_x_57) ;  /* 0x0000000000107947 */ /* 0x000fec0003800000 */
.L_x_56:
[----:B------:R-:W-:Y:S01]  /*0610*/  FMUL.FTZ R3, R4, R5 ;  /* 0x0000000504037220 */ /* 0x000fe20000410000 */
[----:B------:R-:W-:-:S03]  /*0620*/  FMUL.FTZ R5, R5, 0.5 ;  /* 0x3f00000005057820 */ /* 0x000fc60000410000 */
[----:B------:R-:W-:-:S04]  /*0630*/  FFMA R0, -R3, R3, R4 ;  /* 0x0000000303007223 */ /* 0x000fc80000000104 */
[----:B------:R-:W-:-:S07]  /*0640*/  FFMA R0, R0, R5, R3 ;  /* 0x0000000500007223 */ /* 0x000fce0000000003 */
.L_x_57:
[----:B------:R-:W-:Y:S05]  /*0650*/  BSYNC.RECONVERGENT B1 ;  /* 0x0000000000017941 */ /* 0x000fea0003800200 */
.L_x_55:
[----:B------:R-:W-:-:S04]  /*0660*/  FADD R0, R0, -8 ;  /* 0xc100000000007421 */ /* 0x000fc80000000000 */
[----:B------:R-:W-:Y:S01]  /*0670*/  FADD R0, |R0|, -RZ ;  /* 0x800000ff00007221 */ /* 0x000fe20000000200 */
[----:B------:R-:W-:Y:S06]  /*0680*/  BRA `(.L_x_58) ;  /* 0x0000001400ec7947 */ /* 0x000fec0003800000 */
.L_x_54:
[----:B------:R-:W-:-:S04]  /*0690*/  FSETP.GE.AND P0, PT, R19, RZ, PT ;  /* 0x000000ff1300720b */ /* 0x000fc80003f06000 */
[----:B------:R-:W-:-:S13]  /*06a0*/  FSETP.LTU.OR P0, PT, R20, RZ, !P0 ;  /* 0x000000ff1400720b */ /* 0x000fda0004709400 */
[----:B------:R-:W-:Y:S05]  /*06b0*/  @P0 BRA `(.L_x_59) ;  /* 0x0000000000600947 */ /* 0x000fea0003800000 */
        /* <DEDUP_REMOVED lines=16> */
.L_x_61:
[----:B------:R-:W-:Y:S01]  /*07c0*/  FMUL.FTZ R3, R4, R5 ;  /* 0x0000000504037220 */ /* 0x000fe20000410000 */
[----:B------:R-:W-:-:S03]  /*07d0*/  FMUL.FTZ R5, R5, 0.5 ;  /* 0x3f00000005057820 */ /* 0x000fc60000410000 */
[----:B------:R-:W-:-:S04]  /*07e0*/  FFMA R0, -R3, R3, R4 ;  /* 0x0000000303007223 */ /* 0x000fc80000000104 */
[----:B------:R-:W-:-:S07]  /*07f0*/  FFMA R0, R0, R5, R3 ;  /* 0x0000000500007223 */ /* 0x000fce0000000003 */
.L_x_62:
[----:B------:R-:W-:Y:S05]  /*0800*/  BSYNC.RECONVERGENT B1 ;  /* 0x0000000000017941 */ /* 0x000fea0003800200 */
.L_x_60:
[----:B------:R-:W-:-:S04]  /*0810*/  FADD R0, R0, -8 ;  /* 0xc100000000007421 */ /* 0x000fc80000000000 */
[----:B------:R-:W-:Y:S01]  /*0820*/  FADD R0, |R0|, -RZ ;  /* 0x800000ff00007221 */ /* 0x000fe20000000200 */
[----:B------:R-:W-:Y:S06]  /*0830*/  BRA `(.L_x_58) ;  /* 0x0000001400807947 */ /* 0x000fec0003800000 */
.L_x_59:
[----:B------:R-:W-:-:S04]  /*0840*/  FSETP.GE.AND P0, PT, R16, RZ, PT ;  /* 0x000000ff1000720b */ /* 0x000fc80003f06000 */
[----:B------:R-:W-:-:S13]  /*0850*/  FSETP.GTU.OR P0, PT, R18, RZ, !P0 ;  /* 0x000000ff1200720b */ /* 0x000fda000470c400 */
        /* <DEDUP_REMOVED lines=17> */
.L_x_65:
[----:B------:R-:W-:Y:S01]  /*0970*/  FMUL.FTZ R3, R4, R5 ;  /* 0x0000000504037220 */ /* 0x000fe20000410000 */
[----:B------:R-:W-:-:S03]  /*0980*/  FMUL.FTZ R5, R5, 0.5 ;  /* 0x3f00000005057820 */ /* 0x000fc60000410000 */
[----:B------:R-:W-:-:S04]  /*0990*/  FFMA R0, -R3, R3, R4 ;  /* 0x0000000303007223 */ /* 0x000fc80000000104 */
[----:B------:R-:W-:-:S07]  /*09a0*/  FFMA R0, R0, R5, R3 ;  /* 0x0000000500007223 */ /* 0x000fce0000000003 */
.L_x_66:
[----:B------:R-:W-:Y:S05]  /*09b0*/  BSYNC.RECONVERGENT B1 ;  /* 0x0000000000017941 */ /* 0x000fea0003800200 */
.L_x_64:
[----:B------:R-:W-:-:S04]  /*09c0*/  FADD R0, R0, -8 ;  /* 0xc100000000007421 */ /* 0x000fc80000000000 */
[----:B------:R-:W-:Y:S01]  /*09d0*/  FADD R0, |R0|, -RZ ;  /* 0x800000ff00007221 */ /* 0x000fe20000000200 */
[----:B------:R-:W-:Y:S06]  /*09e0*/  BRA `(.L_x_58) ;  /* 0x0000001400147947 */ /* 0x000fec0003800000 */
.L_x_63:
[----:B------:R-:W-:-:S04]  /*09f0*/  FSETP.GTU.AND P0, PT, R27, RZ, PT ;  /* 0x000000ff1b00720b */ /* 0x000fc80003f0c000 */
[----:B------:R-:W-:-:S13]  /*0a00*/  FSETP.GTU.OR P0, PT, R26, RZ, P0 ;  /* 0x000000ff1a00720b */ /* 0x000fda000070c400 */
        /* <DEDUP_REMOVED lines=17> */
.L_x_69:
[----:B------:R-:W-:Y:S01]  /*0b20*/  FMUL.FTZ R3, R4, R5 ;  /* 0x0000000504037220 */ /* 0x000fe20000410000 */
[----:B------:R-:W-:-:S03]  /*0b30*/  FMUL.FTZ R5, R5, 0.5 ;  /* 0x3f00000005057820 */ /* 0x000fc60000410000 */
[----:B------:R-:W-:-:S04]  /*0b40*/  FFMA R0, -R3, R3, R4 ;  /* 0x0000000303007223 */ /* 0x000fc80000000104 */
[----:B------:R-:W-:-:S07]  /*0b50*/  FFMA R0, R0, R5, R3 ;  /* 0x0000000500007223 */ /* 0x000fce0000000003 */
.L_x_70:
[----:B------:R-:W-:Y:S05]  /*0b60*/  BSYNC.RECONVERGENT B1 ;  /* 0x0000000000017941 */ /* 0x000fea0003800200 */
.L_x_68:
[----:B------:R-:W-:-:S04]  /*0b70*/  FADD R0, R0, -8 ;  /* 0xc100000000007421 */ /* 0x000fc80000000000 */
[----:B------:R-:W-:Y:S01]  /*0b80*/  FADD R0, |R0|, -RZ ;  /* 0x800000ff00007221 */ /* 0x000fe20000000200 */
[----:B------:R-:W-:Y:S06]  /*0b90*/  BRA `(.L_x_58) ;  /* 0x0000001000a87947 */ /* 0x000fec0003800000 */
.L_x_67:
[----:B------:R-:W-:-:S04]  /*0ba0*/  FSETP.GTU.AND P0, PT, R17, RZ, PT ;  /* 0x000000ff1100720b */ /* 0x000fc80003f0c000 */
[----:B------:R-:W-:-:S04]  /*0bb0*/  FSETP.GEU.OR P0, PT, R24, -R21, P0 ;  /* 0x800000151800720b */ /* 0x000fc8000070e400 */
[----:B------:R-:W-:-:S13]  /*0bc0*/  FSETP.LTU.OR P0, PT, R27, RZ, P0 ;  /* 0x000000ff1b00720b */ /* 0x000fda0000709400 */
[----:B------:R-:W-:Y:S05]  /*0bd0*/  @P0 BRA `(.L_x_71) ;  /* 0x0000000000800947 */ /* 0x000fea0003800000 */
[----:B------:R-:W-:-:S04]  /*0be0*/  FMUL R4, R4, R4 ;  /* 0x0000000404047220 */ /* 0x000fc80000400000 */
[----:B------:R-:W-:-:S04]  /*0bf0*/  FFMA R4, R15, R15, R4 ;  /* 0x0000000f0f047223 */ /* 0x000fc80000000004 */
[----:B------:R0:W1:Y:S01]  /*0c00*/  MUFU.RSQ R3, R4 ;  /* 0x0000000400037308 */ /* 0x0000620000001400 */
[----:B------:R-:W-:-:S04]  /*0c10*/  IADD3 R0, PT, PT, R4, -0xd000000, RZ ;  /* 0xf300000004007810 */ /* 0x000fc80007ffe0ff */
[----:B------:R-:W-:-:S13]  /*0c20*/  ISETP.GT.U32.AND P0, PT, R0, 0x727fffff, PT ;  /* 0x727fffff0000780c */ /* 0x000fda0003f04070 */
[----:B01----:R-:W-:Y:S05]  /*0c30*/  @!P0 BRA `(.L_x_72) ;  /* 0x0000000000148947 */ /* 0x003fea0003800000 */
[----:B------:R-:W-:Y:S01]  /*0c40*/  BSSY.RECONVERGENT B1, `(.L_x_73) ;  /* 0x0000003000017945 */ /* 0x000fe20003800200 */
[----:B------:R-:W-:-:S07]  /*0c50*/  MOV R20, 0xc70 ;  /* 0x00000c7000147802 */ /* 0x000fce0000000f00 */
[----:B-----5:R-:W-:Y:S05]  /*0c60*/  CALL.REL.NOINC `($__internal_2_$__cuda_sm20_sqrt_rn_f32_slowpath) ;  /* 0x0000002000c07944 */ /* 0x020fea0003c00000 */
[----:B------:R-:W-:Y:S05]  /*0c70*/  BSYNC.RECONVERGENT B1 ;  /* 0x0000000000017941 */ /* 0x000fea0003800200 */
.L_x_73:
[----:B------:R-:W-:Y:S05]  /*0c80*/  BRA `(.L_x_74) ;  /* 0x0000000000107947 */ /* 0x000fea0003800000 */
.L_x_72:
[----:B------:R-:W-:Y:S01]  /*0c90*/  FMUL.FTZ R9, R4, R3 ;  /* 0x0000000304097220 */ /* 0x000fe20000410000 */
[----:B------:R-:W-:-:S03]  /*0ca0*/  FMUL.FTZ R3, R3, 0.5 ;  /* 0x3f00000003037820 */ /* 0x000fc60000410000 */
[----:B------:R-:W-:-:S04]  /*0cb0*/  FFMA R4, -R9, R9, R4 ;  /* 0x0000000909047223 */ /* 0x000fc80000000104 */
[----:B------:R-:W-:-:S07]  /*0cc0*/  FFMA R4, R4, R3, R9 ;  /* 0x0000000304047223 */ /* 0x000fce0000000009 */
.L_x_74:
[----:B------:R-:W0:Y:S01]  /*0cd0*/  MUFU.RCP R3, R4 ;  /* 0x0000000400037308 */ /* 0x000e220000001000 */
[----:B------:R-:W-:Y:S07]  /*0ce0*/  BSSY.RECONVERGENT B3, `(.L_x_75) ;  /* 0x000000c000037945 */ /* 0x000fee0003800200 */
[----:B------:R-:W1:Y:S01]  /*0cf0*/  FCHK P0, |R5|, R4 ;  /* 0x0000000405007302 */ /* 0x000e620000000200 */
[----:B0-----:R-:W-:-:S04]  /*0d00*/  FFMA R0, R3, -R4, 1 ;  /* 0x3f80000003007423 */ /* 0x001fc80000000804 */
[----:B------:R-:W-:-:S04]  /*0d10*/  FFMA R0, R3, R0, R3 ;  /* 0x0000000003007223 */ /* 0x000fc80000000003 */
[----:B------:R-:W-:-:S04]  /*0d20*/  FFMA R3, |R5|, R0, RZ ;  /* 0x0000000005037223 */ /* 0x000fc800000002ff */
[----:B------:R-:W-:-:S04]  /*0d30*/  FFMA R2, R3, -R4, |R5| ;  /* 0x8000000403027223 */ /* 0x000fc80000000405 */
[----:B------:R-:W-:Y:S01]  /*0d40*/  FFMA R0, R0, R2, R3 ;  /* 0x0000000200007223 */ /* 0x000fe20000000003 */
[----:B-1----:R-:W-:Y:S06]  /*0d50*/  @!P0 BRA `(.L_x_76) ;  /* 0x0000000000108947 */ /* 0x002fec0003800000 */
[----:B------:R-:W-:Y:S01]  /*0d60*/  FADD R5, |R5|, -RZ ;  /* 0x800000ff05057221 */ /* 0x000fe20000000200 */
[----:B------:R-:W-:-:S07]  /*0d70*/  MOV R15, 0xd90 ;  /* 0x00000d90000f7802 */ /* 0x000fce0000000f00 */
[----:B-----5:R-:W-:Y:S05]  /*0d80*/  CALL.REL.NOINC `($__internal_3_$__cuda_sm3x_div_rn_noftz_f32_slowpath) ;  /* 0x0000002000d47944 */ /* 0x020fea0003c00000 */
[----:B------:R-:W-:-:S07]  /*0d90*/  MOV R0, R16 ;  /* 0x0000001000007202 */ /* 0x000fce0000000f00 */
.L_x_76:
[----:B------:R-:W-:Y:S05]  /*0da0*/  BSYNC.RECONVERGENT B3 ;  /* 0x0000000000037941 */ /* 0x000fea0003800200 */
.L_x_75:
[----:B------:R-:W-:-:S04]  /*0db0*/  FADD R0, R0, -3 ;  /* 0xc040000000007421 */ /* 0x000fc80000000000 */
[----:B------:R-:W-:Y:S01]  /*0dc0*/  FADD R0, |R0|, -RZ ;  /* 0x800000ff00007221 */ /* 0x000fe20000000200 */
[----:B------:R-:W-:Y:S06]  /*0dd0*/  BRA `(.L_x_58) ;  /* 0x0000001000187947 */ /* 0x000fec0003800000 */
.L_x_71:
[----:B------:R-:W-:Y:S01]  /*0de0*/  FSETP.GE.AND P0, PT, R0, RZ, PT ;  /* 0x000000ff0000720b */ /* 0x000fe20003f06000 */
[----:B------:R-:W-:-:S03]  /*0df0*/  FMUL R3, R7, R10 ;  /* 0x0000000a07037220 */ /* 0x000fc60000400000 */
[----:B-----5:R-:W-:Y:S01]  /*0e00*/  FSETP.LEU.OR P0, PT, R23, -R28, !P0 ;  /* 0x8000001c1700720b */ /* 0x020fe2000470b400 */
[----:B------:R-:W-:-:S03]  /*0e10*/  FFMA R0, R6, R9, R3 ;  /* 0x0000000906007223 */ /* 0x000fc60000000003 */
[----:B------:R-:W-:Y:S01]  /*0e20*/  FSETP.GTU.OR P0, PT, R20, RZ, P0 ;  /* 0x000000ff1400720b */ /* 0x000fe2000070c400 */
[----:B------:R-:W-:-:S12]  /*0e30*/  FADD R0, R0, R23 ;  /* 0x0000001700007221 */ /* 0x000fd80000000000 */
        /* <DEDUP_REMOVED lines=9> */
[----:B------:R-:W-:Y:S05]  /*0ed0*/  CALL.REL.NOINC `($__internal_2_$__cuda_sm20_sqrt_rn_f32_slowpath) ;  /* 0x0000002000247944 */ /* 0x000fea0003c00000 */
[----:B------:R-:W-:Y:S05]  /*0ee0*/  BSYNC.RECONVERGENT B1 ;  /* 0x0000000000017941 */ /* 0x000fea0003800200 */
.L_x_79:
[----:B------:R-:W-:Y:S05]  /*0ef0*/  BRA `(.L_x_80) ;  /* 0x0000000000107947 */ /* 0x000fea0003800000 */
.L_x_78:
[----:B------:R-:W-:Y:S01]  /*0f00*/  FMUL.FTZ R5, R4, R3 ;  /* 0x0000000304057220 */ /* 0x000fe20000410000 */
[----:B------:R-:W-:-:S03]  /*0f10*/  FMUL.FTZ R3, R3, 0.5 ;  /* 0x3f00000003037820 */ /* 0x000fc60000410000 */
[----:B------:R-:W-:-:S04]  /*0f20*/  FFMA R4, -R5, R5, R4 ;  /* 0x0000000505047223 */ /* 0x000fc80000000104 */
[----:B------:R-:W-:-:S07]  /*0f30*/  FFMA R4, R4, R3, R5 ;  /* 0x0000000304047223 */ /* 0x000fce0000000005 */
.L_x_80:
        /* <DEDUP_REMOVED lines=11> */
[----:B------:R-:W-:Y:S05]  /*0ff0*/  CALL.REL.NOINC `($__internal_3_$__cuda_sm3x_div_rn_noftz_f32_slowpath) ;  /* 0x0000002000387944 */ /* 0x000fea0003c00000 */
[----:B------:R-:W-:-:S07]  /*1000*/  MOV R2, R16 ;  /* 0x0000001000027202 */ /* 0x000fce0000000f00 */
.L_x_82:
[----:B------:R-:W-:Y:S05]  /*1010*/  BSYNC.RECONVERGENT B3 ;  /* 0x0000000000037941 */ /* 0x000fea0003800200 */
.L_x_81:
[----:B------:R-:W-:-:S04]  /*1020*/  FADD R2, R2, -3 ;  /* 0xc040000002027421 */ /* 0x000fc80000000000 */
[----:B------:R-:W-:Y:S01]  /*1030*/  FADD R0, |R2|, -RZ ;  /* 0x800000ff02007221 */ /* 0x000fe20000000200 */
[----:B------:R-:W-:Y:S06]  /*1040*/  BRA `(.L_x_58) ;  /* 0x0000000c007c7947 */ /* 0x000fec0003800000 */
.L_x_77:
[----:B------:R-:W-:Y:S01]  /*1050*/  FMUL R3, R7, R12 ;  /* 0x0000000c07037220 */ /* 0x000fe20000400000 */
[----:B------:R-:W-:-:S03]  /*1060*/  FSETP.GTU.AND P0, PT, R19, RZ, PT ;  /* 0x000000ff1300720b */ /* 0x000fc60003f0c000 */
[----:B------:R-:W-:-:S04]  /*1070*/  FFMA R17, R6, R11, R3 ;  /* 0x0000000b06117223 */ /* 0x000fc80000000003 */
[----:B------:R-:W-:Y:S01]  /*1080*/  FADD R2, R17, R22 ;  /* 0x0000001611027221 */ /* 0x000fe20000000000 */
[----:B------:R-:W-:-:S04]  /*1090*/  FSETP.LEU.OR P0, PT, R22, -R17, P0 ;  /* 0x800000111600720b */ /* 0x000fc8000070b400 */
        /* <DEDUP_REMOVED lines=12> */
.L_x_85:
[----:B------:R-:W-:Y:S05]  /*1160*/  BRA `(.L_x_86) ;  /* 0x0000000000107947 */ /* 0x000fea0003800000 */
.L_x_84:
[----:B------:R-:W-:Y:S01]  /*1170*/  FMUL.FTZ R5, R4, R3 ;  /* 0x0000000304057220 */ /* 0x000fe20000410000 */
[----:B------:R-:W-:-:S03]  /*1180*/  FMUL.FTZ R3, R3, 0.5 ;  /* 0x3f00000003037820 */ /* 0x000fc60000410000 */
[----:B------:R-:W-:-:S04]  /*1190*/  FFMA R4, -R5, R5, R4 ;  /* 0x0000000505047223 */ /* 0x000fc80000000104 */
[----:B------:R-:W-:-:S07]  /*11a0*/  FFMA R4, R4, R3, R5 ;  /* 0x0000000304047223 */ /* 0x000fce0000000005 */
.L_x_86:
        /* <DEDUP_REMOVED lines=13> */
.L_x_88:
[----:B------:R-:W-:Y:S05]  /*1280*/  BSYNC.RECONVERGENT B3 ;  /* 0x0000000000037941 */ /* 0x000fea0003800200 */
.L_x_87:
[----:B------:R-:W-:-:S04]  /*1290*/  FADD R0, R0, -3 ;  /* 0xc040000000007421 */ /* 0x000fc80000000000 */
[----:B------:R-:W-:Y:S01]  /*12a0*/  FADD R0, |R0|, -RZ ;  /* 0x800000ff00007221 */ /* 0x000fe20000000200 */
[----:B------:R-:W-:Y:S06]  /*12b0*/  BRA `(.L_x_58) ;  /* 0x0000000800e07947 */ /* 0x000fec0003800000 */
.L_x_83:
[----:B------:R-:W-:Y:S01]  /*12c0*/  FMUL R3, R7, R14 ;  /* 0x0000000e07037220 */ /* 0x000fe20000400000 */
[----:B------:R-:W-:-:S03]  /*12d0*/  FSETP.GTU.AND P0, PT, R16, RZ, PT ;  /* 0x000000ff1000720b */ /* 0x000fc60003f0c000 */
[----:B------:R-:W-:-:S04]  /*12e0*/  FFMA R18, R6, R13, R3 ;  /* 0x0000000d06127223 */ /* 0x000fc80000000003 */
[----:B------:R-:W-:Y:S01]  /*12f0*/  FADD R3, R18, R25 ;  /* 0x0000001912037221 */ /* 0x000fe20000000000 */
        /* <DEDUP_REMOVED lines=13> */
.L_x_91:
[----:B------:R-:W-:Y:S05]  /*13d0*/  BRA `(.L_x_92) ;  /* 0x0000000000107947 */ /* 0x000fea0003800000 */
.L_x_90:
[----:B------:R-:W-:Y:S01]  /*13e0*/  FMUL.FTZ R9, R4, R5 ;  /* 0x0000000504097220 */ /* 0x000fe20000410000 */
[----:B------:R-:W-:-:S03]  /*13f0*/  FMUL.FTZ R5, R5, 0.5 ;  /* 0x3f00000005057820 */ /* 0x000fc60000410000 */
[----:B------:R-:W-:-:S04]  /*1400*/  FFMA R4, -R9, R9, R4 ;  /* 0x0000000909047223 */ /* 0x000fc80000000104 */
[----:B------:R-:W-:-:S07]  /*1410*/  FFMA R4, R4, R5, R9 ;  /* 0x0000000504047223 */ /* 0x000fce0000000009 */
.L_x_92:
        /* <DEDUP_REMOVED lines=13> */
.L_x_94:
[----:B------:R-:W-:Y:S05]  /*14f0*/  BSYNC.RECONVERGENT B3 ;  /* 0x0000000000037941 */ /* 0x000fea0003800200 */
.L_x_93:
[----:B------:R-:W-:-:S04]  /*1500*/  FADD R0, R0, -3 ;  /* 0xc040000000007421 */ /* 0x000fc80000000000 */
[----:B------:R-:W-:Y:S01]  /*1510*/  FADD R0, |R0|, -RZ ;  /* 0x800000ff00007221 */ /* 0x000fe20000000200 */
[----:B------:R-:W-:Y:S06]  /*1520*/  BRA `(.L_x_58) ;  /* 0x0000000800447947 */ /* 0x000fec0003800000 */
.L_x_89:
[----:B------:R-:W-:-:S04]  /*1530*/  FSETP.GEU.AND P0, PT, R22, -R17, PT ;  /* 0x800000111600720b */ /* 0x000fc80003f0e000 */
[----:B------:R-:W-:-:S04]  /*1540*/  FSETP.GEU.OR P0, PT, R23, -R28, P0 ;  /* 0x8000001c1700720b */ /* 0x000fc8000070e400 */
[----:B------:R-:W-:-:S04]  /*1550*/  FSETP.LEU.OR P0, PT, R24, -R21, P0 ;  /* 0x800000151800720b */ /* 0x000fc8000070b400 */
[----:B------:R-:W-:-:S13]  /*1560*/  FSETP.LEU.OR P0, PT, R25, -R18, P0 ;  /* 0x800000121900720b */ /* 0x000fda000070b400 */
        /* <DEDUP_REMOVED lines=11> */
.L_x_97:
[----:B------:R-:W-:Y:S05]  /*1620*/  BRA `(.L_x_98) ;  /* 0x0000000000107947 */ /* 0x000fea0003800000 */
.L_x_96:
[----:B------:R-:W-:Y:S01]  /*1630*/  FMUL.FTZ R17, R4, R15 ;  /* 0x0000000f04117220 */ /* 0x000fe20000410000 */
[----:B------:R-:W-:-:S03]  /*1640*/  FMUL.FTZ R15, R15, 0.5 ;  /* 0x3f0000000f0f7820 */ /* 0x000fc60000410000 */
[----:B------:R-:W-:-:S04]  /*1650*/  FFMA R4, -R17, R17, R4 ;  /* 0x0000001111047223 */ /* 0x000fc80000000104 */
[----:B------:R-:W-:-:S07]  /*1660*/  FFMA R4, R4, R15, R17 ;  /* 0x0000000f04047223 */ /* 0x000fce0000000011 */
.L_x_98:
        /* <DEDUP_REMOVED lines=13> */
.L_x_100:
[----:B------:R-:W-:Y:S05]  /*1740*/  BSYNC.RECONVERGENT B3 ;  /* 0x0000000000037941 */ /* 0x000fea0003800200 */
.L_x_99:
[----:B------:R-:W-:-:S04]  /*1750*/  FMUL R10, R10, R10 ;  /* 0x0000000a0a0a7220 */ /* 0x000fc80000400000 */
[----:B------:R-:W-:-:S04]  /*1760*/  FFMA R4, R9, R9, R10 ;  /* 0x0000000909047223 */ /* 0x000fc8000000000a */
[----:B------:R0:W1:Y:S01]  /*1770*/  MUFU.RSQ R5, R4 ;  /* 0x0000000400057308 */ /* 0x0000620000001400 */
[----:B------:R-:W-:-:S04]  /*1780*/  IADD3 R9, PT, PT, R4, -0xd000000, RZ ;  /* 0xf300000004097810 */ /* 0x000fc80007ffe0ff */
[----:B------:R-:W-:Y:S01]  /*1790*/  ISETP.GT.U32.AND P0, PT, R9, 0x727fffff, PT ;  /* 0x727fffff0900780c */ /* 0x000fe20003f04070 */
[----:B------:R-:W-:-:S12]  /*17a0*/  FADD R9, R15, 3 ;  /* 0x404000000f097421 */ /* 0x000fd80000000000 */
[----:B01----:R-:W-:Y:S05]  /*17b0*/  @!P0 BRA `(.L_x_101) ;  /* 0x0000000000148947 */ /* 0x003fea0003800000 */
[----:B------:R-:W-:Y:S01]  /*17c0*/  BSSY.RECONVERGENT B1, `(.L_x_102) ;  /* 0x0000003000017945 */ /* 0x000fe20003800200 */
[----:B------:R-:W-:-:S07]  /*17d0*/  MOV R20, 0x17f0 ;  /* 0x000017f000147802 */ /* 0x000fce0000000f00 */
[----:B------:R-:W-:Y:S05]  /*17e0*/  CALL.REL.NOINC `($__internal_2_$__cuda_sm20_sqrt_rn_f32_slowpath) ;  /* 0x0000001400e07944 */ /* 0x000fea0003c00000 */
[----:B------:R-:W-:Y:S05]  /*17f0*/  BSYNC.RECONVERGENT B1 ;  /* 0x0000000000017941 */ /* 0x000fea0003800200 */
.L_x_102:
[----:B------:R-:W-:Y:S05]  /*1800*/  BRA `(.L_x_103) ;  /* 0x0000000000107947 */ /* 0x000fea0003800000 */
.L_x_101:
[----:B------:R-:W-:Y:S01]  /*1810*/  FMUL.FTZ R15, R4, R5 ;  /* 0x00000005040f7220 */ /* 0x000fe20000410000 */
[----:B------:R-:W-:-:S03]  /*1820*/  FMUL.FTZ R5, R5, 0.5 ;  /* 0x3f00000005057820 */ /* 0x000fc60000410000 */
[----:B------:R-:W-:-:S04]  /*1830*/  FFMA R4, -R15, R15, R4 ;  /* 0x0000000f0f047223 */ /* 0x000fc80000000104 */
[----:B------:R-:W-:-:S07]  /*1840*/  FFMA R4, R4, R5, R15 ;  /* 0x0000000504047223 */ /* 0x000fce000000000f */
.L_x_103:
        /* <DEDUP_REMOVED lines=13> */
.L_x_105:
[----:B------:R-:W-:Y:S05]  /*1920*/  BSYNC.RECONVERGENT B3 ;  /* 0x0000000000037941 */ /* 0x000fea0003800200 */
.L_x_104:
        /* <DEDUP_REMOVED lines=11> */
.L_x_107:
[----:B------:R-:W-:Y:S05]  /*19e0*/  BRA `(.L_x_108) ;  /* 0x0000000000107947 */ /* 0x000fea0003800000 */
.L_x_106:
[----:B------:R-:W-:Y:S01]  /*19f0*/  FMUL.FTZ R5, R4, R11 ;  /* 0x0000000b04057220 */ /* 0x000fe20000410000 */
[----:B------:R-:W-:-:S03]  /*1a00*/  FMUL.FTZ R11, R11, 0.5 ;  /* 0x3f0000000b0b7820 */ /* 0x000fc60000410000 */
[----:B------:R-:W-:-:S04]  /*1a10*/  FFMA R4, -R5, R5, R4 ;  /* 0x0000000505047223 */ /* 0x000fc80000000104 */
[----:B------:R-:W-:-:S07]  /*1a20*/  FFMA R4, R4, R11, R5 ;  /* 0x0000000b04047223 */ /* 0x000fce0000000005 */
.L_x_108:
        /* <DEDUP_REMOVED lines=13> */
.L_x_110:
[----:B------:R-:W-:Y:S05]  /*1b00*/  BSYNC.RECONVERGENT B3 ;  /* 0x0000000000037941 */ /* 0x000fea0003800200 */
.L_x_109:
        /* <DEDUP_REMOVED lines=11> */
.L_x_112:
[----:B------:R-:W-:Y:S05]  /*1bc0*/  BRA `(.L_x_113) ;  /* 0x0000000000107947 */ /* 0x000fea0003800000 */
.L_x_111:
[----:B------:R-:W-:Y:S01]  /*1bd0*/  FMUL.FTZ R5, R4, R11 ;  /* 0x0000000b04057220 */ /* 0x000fe20000410000 */
[----:B------:R-:W-:-:S03]  /*1be0*/  FMUL.FTZ R11, R11, 0.5 ;  /* 0x3f0000000b0b7820 */ /* 0x000fc60000410000 */
[----:B------:R-:W-:-:S04]  /*1bf0*/  FFMA R4, -R5, R5, R4 ;  /* 0x0000000505047223 */ /* 0x000fc80000000104 */
[----:B------:R-:W-:-:S07]  /*1c00*/  FFMA R4, R4, R11, R5 ;  /* 0x0000000b04047223 */ /* 0x000fce0000000005 */
.L_x_113:
        /* <DEDUP_REMOVED lines=13> */
.L_x_115:
[----:B------:R-:W-:Y:S05]  /*1ce0*/  BSYNC.RECONVERGENT B3 ;  /* 0x0000000000037941 */ /* 0x000fea0003800200 */
.L_x_114:
[----:B------:R-:W-:Y:S01]  /*1cf0*/  FADD R5, R5, 3 ;  /* 0x4040000005057421 */ /* 0x000fe20000000000 */
[----:B------:R-:W-:-:S04]  /*1d00*/  FSETP.GT.AND P0, PT, |R9|, |R0|, PT ;  /* 0x400000000900720b */ /* 0x000fc80003f04200 */
[----:B------:R-:W-:Y:S02]  /*1d10*/  FSETP.GT.AND P1, PT, |R2|, |R5|, PT ;  /* 0x400000050200720b */ /* 0x000fe40003f24200 */
[----:B------:R-:W-:Y:S02]  /*1d20*/  FSEL R9, |R0|, |R9|, P0 ;  /* 0x4000000900097208 */ /* 0x000fe40000000200 */
[----:B------:R-:W-:-:S04]  /*1d30*/  FSEL R0, |R5|, |R2|, P1 ;  /* 0x4000000205007208 */ /* 0x000fc80000800200 */
[----:B------:R-:W-:-:S13]  /*1d40*/  FSETP.GT.AND P0, PT, R9, R0, PT ;  /* 0x000000000900720b */ /* 0x000fda0003f04000 */
[----:B------:R-:W-:Y:S05]  /*1d50*/  @P0 BRA `(.L_x_58) ;  /* 0x0000000000380947 */ /* 0x000fea0003800000 */
[----:B------:R-:W-:Y:S01]  /*1d60*/  MOV R0, R9 ;  /* 0x0000000900007202 */ /* 0x000fe20000000f00 */
[----:B------:R-:W-:Y:S06]  /*1d70*/  BRA `(.L_x_58) ;  /* 0x0000000000307947 */ /* 0x000fec0003800000 */
.L_x_95:
[----:B------:R-:W-:-:S04]  /*1d80*/  FSETP.NEU.AND P0, PT, R0, RZ, PT ;  /* 0x000000ff0000720b */ /* 0x000fc80003f0d000 */
[----:B------:R-:W-:-:S04]  /*1d90*/  FSETP.NEU.AND P0, PT, R5, RZ, P0 ;  /* 0x000000ff0500720b */ /* 0x000fc8000070d000 */
[----:B------:R-:W-:-:S04]  /*1da0*/  FSETP.NEU.AND P0, PT, R2, RZ, P0 ;  /* 0x000000ff0200720b */ /* 0x000fc8000070d000 */
[----:B------:R-:W-:-:S13]  /*1db0*/  FSETP.NEU.AND P0, PT, R3, RZ, P0 ;  /* 0x000000ff0300720b */ /* 0x000fda000070d000 */
[----:B------:R-:W-:-:S04]  /*1dc0*/  @!P0 FSETP.GT.AND P1, PT, |R5|, |R0|, PT ;  /* 0x400000000500820b */ /* 0x000fc80003f24200 */
[----:B------:R-:W-:Y:S01]  /*1dd0*/  @!P0 FSEL R5, |R0|, |R5|, P1 ;  /* 0x4000000500058208 */ /* 0x000fe20000800200 */
[----:B------:R-:W-:-:S03]  /*1de0*/  HFMA2 R0, -RZ, RZ, 0, 0 ;  /* 0x00000000ff007431 */ /* 0x000fc600000001ff */
[----:B------:R-:W-:-:S04]  /*1df0*/  @!P0 FSETP.GT.AND P1, PT, R5, |R2|, PT ;  /* 0x400000020500820b */ /* 0x000fc80003f24000 */
[----:B------:R-:W-:-:S04]  /*1e00*/  @!P0 FSEL R2, |R2|, R5, P1 ;  /* 0x0000000502028208 */ /* 0x000fc80000800200 */
[----:B------:R-:W-:-:S04]  /*1e10*/  @!P0 FSETP.GT.AND P1, PT, R2, |R3|, PT ;  /* 0x400000030200820b */ /* 0x000fc80003f24000 */
[----:B------:R-:W-:-:S05]  /*1e20*/  @!P0 FSEL R2, |R3|, R2, P1 ;  /* 0x0000000203028208 */ /* 0x000fca0000800200 */
[----:B------:R-:W-:-:S07]  /*1e30*/  @!P0 FADD R0, R2, 3 ;  /* 0x4040000002008421 */ /* 0x000fce0000000000 */
.L_x_58:
[----:B------:R-:W-:Y:S05]  /*1e40*/  BSYNC.RECONVERGENT B0 ;  /* 0x0000000000007941 */ /* 0x000fea0003800200 */
.L_x_53:
[----:B------:R-:W-:Y:S01]  /*1e50*/  HFMA2 R2, -RZ, RZ, 2.53125, 0 ;  /* 0x41100000ff027431 */ /* 0x000fe200000001ff */
[----:B------:R-:W-:Y:S01]  /*1e60*/  MOV R3, 0x3de38e39 ;  /* 0x3de38e3900037802 */ /* 0x000fe20000000f00 */
[C---:B------:R-:W-:Y:S01]  /*1e70*/  FMUL R5, R0.reuse, R0 ;  /* 0x0000000000057220 */ /* 0x040fe20000400000 */
[----:B------:R-:W-:Y:S01]  /*1e80*/  FSETP.GE.AND P0, PT, R0, 3, PT ;  /* 0x404000000000780b */ /* 0x000fe20003f06000 */
[----:B------:R-:W-:Y:S02]  /*1e90*/  BSSY.RECONVERGENT B0, `(.L_x_116) ;  /* 0x000000d000007945 */ /* 0x000fe40003800200 */
[----:B------:R-:W0:Y:S01]  /*1ea0*/  FCHK P1, R5, 9 ;  /* 0x4110000005007902 */ /* 0x000e220000020000 */
[----:B------:R-:W-:Y:S01]  /*1eb0*/  FSEL R0, RZ, 200, !P0 ;  /* 0x43480000ff007808 */ /* 0x000fe20004000000 */
[----:B------:R-:W-:-:S04]  /*1ec0*/  FFMA R2, R3, -R2, 1 ;  /* 0x3f80000003027423 */ /* 0x000fc80000000802 */
[----:B------:R-:W-:-:S04]  /*1ed0*/  FFMA R2, R2, R3, 0.11111111193895339966 ;  /* 0x3de38e3902027423 */ /* 0x000fc80000000003 */
[----:B------:R-:W-:-:S04]  /*1ee0*/  FFMA R3, R5, R2, RZ ;  /* 0x0000000205037223 */ /* 0x000fc800000000ff */
[----:B------:R-:W-:-:S04]  /*1ef0*/  FFMA R4, R3, -9, R5 ;  /* 0xc110000003047823 */ /* 0x000fc80000000005 */
[----:B------:R-:W-:Y:S01]  /*1f00*/  FFMA R9, R2, R4, R3 ;  /* 0x0000000402097223 */ /* 0x000fe20000000003 */
[----:B0-----:R-:W-:Y:S06]  /*1f10*/  @!P1 BRA `(.L_x_117) ;  /* 0x0000000000109947 */ /* 0x001fec0003800000 */
[----:B------:R-:W-:Y:S02]  /*1f20*/  MOV R4, 0x41100000 ;  /* 0x4110000000047802 */ /* 0x000fe40000000f00 */
[----:B------:R-:W-:-:S07]  /*1f30*/  MOV R15, 0x1f50 ;  /* 0x00001f50000f7802 */ /* 0x000fce0000000f00 */
[----:B-----5:R-:W-:Y:S05]  /*1f40*/  CALL.REL.NOINC `($__internal_3_$__cuda_sm3x_div_rn_noftz_f32_slowpath) ;  /* 0x0000001000647944 */ /* 0x020fea0003c00000 */
[----:B------:R-:W-:-:S07]  /*1f50*/  MOV R9, R16 ;  /* 0x0000001000097202 */ /* 0x000fce0000000f00 */
.L_x_117:
[----:B------:R-:W-:Y:S05]  /*1f60*/  BSYNC.RECONVERGENT B0 ;  /* 0x0000000000007941 */ /* 0x000fea0003800200 */
.L_x_116:
[----:B------:R-:W0:Y:S02]  /*1f70*/  LDC.64 R2, c[0x0][0x3a8] ;  /* 0x0000ea00ff027b82 */ /* 0x000e240000000a00 */
[----:B0-----:R-:W2:Y:S01]  /*1f80*/  LDG.E R4, desc[UR4][R2.64] ;  /* 0x0000000402047981 */ /* 0x001ea2000c1e1900 */
[----:B------:R-:W-:Y:S01]  /*1f90*/  FFMA R0, R9, 100, R0 ;  /* 0x42c8000009007823 */ /* 0x000fe20000000000 */
[----:B--2---:R-:W-:-:S13]  /*1fa0*/  FSETP.NEU.AND P0, PT, R4, RZ, PT ;  /* 0x000000ff0400720b */ /* 0x004fda0003f0d000 */
[----:B------:R-:W-:Y:S05]  /*1fb0*/  @!P0 BRA `(.L_x_118) ;  /* 0x0000000c00dc8947 */ /* 0x000fea0003800000 */
[----:B------:R-:W0:Y:S01]  /*1fc0*/  LDC.64 R2, c[0x0][0x3a8] ;  /* 0x0000ea00ff027b82 */ /* 0x000e220000000a00 */
[----:B------:R-:W1:Y:S01]  /*1fd0*/  LDCU.64 UR6, c[0x0][0x3a8] ;  /* 0x00007500ff0677ac */ /* 0x000e620008000a00 */
[----:B------:R-:W-:Y:S01]  /*1fe0*/  HFMA2 R9, -RZ, RZ, 0, 0 ;  /* 0x00000000ff097431 */ /* 0x000fe200000001ff */
[----:B------:R-:W-:Y:S02]  /*1ff0*/  MOV R10, R4 ;  /* 0x00000004000a7202 */ /* 0x000fe40000000f00 */
[----:B-1---5:R-:W-:Y:S02]  /*2000*/  MOV R12, UR6 ;  /* 0x00000006000c7c02 */ /* 0x022fe40008000f00 */
[----:B------:R-:W-:-:S07]  /*2010*/  MOV R13, UR7 ;  /* 0x00000007000d7c02 */ /* 0x000fce0008000f00 */
.L_x_127:
[----:B------:R-:W2:Y:S04]  /*2020*/  LDG.E R5, desc[UR4][R12.64+0x4] ;  /* 0x000004040c057981 */ /* 0x000ea8000c1e1900 */
[----:B------:R-:W3:Y:S01]  /*2030*/  LDG.E R4, desc[UR4][R12.64+0x8] ;  /* 0x000008040c047981 */ /* 0x000ee2000c1e1900 */
[----:B------:R-:W-:Y:S01]  /*2040*/  FADD R10, R7, -R10 ;  /* 0x8000000a070a7221 */ /* 0x000fe20000000000 */
[----:B------:R-:W-:Y:S01]  /*2050*/  BSSY.RECONVERGENT B0, `(.L_x_119) ;  /* 0x0000048000007945 */ /* 0x000fe20003800200 */
[----:B------:R-:W-:-:S03]  /*2060*/  MOV R11, 0x3f800000 ;  /* 0x3f800000000b7802 */ /* 0x000fc60000000f00 */
[----:B------:R-:W-:Y:S01]  /*2070*/  FSETP.NEU.AND P0, PT, R10, 1, PT ;  /* 0x3f8000000a00780b */ /* 0x000fe20003f0d000 */
[----:B--2---:R-:W-:Y:S01]  /*2080*/  FADD R5, R6, -R5 ;  /* 0x8000000506057221 */ /* 0x004fe20000000000 */
[----:B---3--:R-:W-:-:S04]  /*2090*/  FSETP.NEU.AND P1, PT, R4, 1, PT ;  /* 0x3f8000000400780b */ /* 0x008fc80003f2d000 */
[----:B------:R-:W-:-:S07]  /*20a0*/  FSETP.NEU.AND P2, PT, R5, 1, PT ;  /* 0x3f8000000500780b */ /* 0x000fce0003f4d000 */
[----:B------:R-:W-:Y:S06]  /*20b0*/  @!P0 BRA `(.L_x_120) ;  /* 0x0000000400048947 */ /* 0x000fec0003800000 */
[----:B------:R-:W-:-:S13]  /*20c0*/  FSETP.NAN.AND P0, PT, |R10|, |R10|, PT ;  /* 0x4000000a0a00720b */ /* 0x000fda0003f08200 */
[----:B------:R-:W-:Y:S01]  /*20d0*/  @P0 FADD R11, R10, 2 ;  /* 0x400000000a0b0421 */ /* 0x000fe20000000000 */
[----:B------:R-:W-:Y:S06]  /*20e0*/  @P0 BRA `(.L_x_120) ;  /* 0x0000000000f80947 */ /* 0x000fec0003800000 */
[C---:B------:R-:W-:Y:S01]  /*20f0*/  FMUL R11, |R10|.reuse, 16777216 ;  /* 0x4b8000000a0b7820 */ /* 0x040fe20000400200 */
[C---:B------:R-:W-:Y:S02]  /*2100*/  FSETP.GEU.AND P0, PT, |R10|.reuse, 1.175494350822287508e-38, PT ;  /* 0x008000000a00780b */ /* 0x040fe40003f0e200 */
[----:B------:R-:W-:Y:S02]  /*2110*/  MOV R18, 0x3a2c32e4 ;  /* 0x3a2c32e400127802 */ /* 0x000fe40000000f00 */
[----:B------:R-:W-:Y:S02]  /*2120*/  FSEL R11, R11, |R10|, !P0 ;  /* 0x4000000a0b0b7208 */ /* 0x000fe40004000000 */
[----:B------:R-:W-:Y:S02]  /*2130*/  FSEL R13, RZ, -24, P0 ;  /* 0xc1c00000ff0d7808 */ /* 0x000fe40000000000 */
[----:B------:R-:W-:Y:S02]  /*2140*/  IADD3 R12, PT, PT, R11, -0x3f3504f3, RZ ;  /* 0xc0cafb0d0b0c7810 */ /* 0x000fe40007ffe0ff */
[----:B------:R-:W-:-:S02]  /*2150*/  FSETP.NEU.AND P0, PT, |R10|, +INF , PT ;  /* 0x7f8000000a00780b */ /* 0x000fc40003f0d200 */
[----:B------:R-:W-:Y:S02]  /*2160*/  LOP3.LUT R12, R12, 0xff800000, RZ, 0xc0, !PT ;  /* 0xff8000000c0c7812 */ /* 0x000fe400078ec0ff */
[----:B------:R-:W-:Y:S02]  /*2170*/  FSETP.NEU.AND P0, PT, R10, RZ, P0 ;  /* 0x000000ff0a00720b */ /* 0x000fe4000070d000 */
[-C--:B------:R-:W-:Y:S02]  /*2180*/  IADD3 R11, PT, PT, R11, -R12.reuse, RZ ;  /* 0x8000000c0b0b7210 */ /* 0x080fe40007ffe0ff */
[----:B------:R-:W-:-:S03]  /*2190*/  I2FP.F32.S32 R12, R12 ;  /* 0x0000000c000c7245 */ /* 0x000fc60000201400 */
[C---:B------:R-:W-:Y:S01]  /*21a0*/  FADD R15, R11.reuse, 1 ;  /* 0x3f8000000b0f7421 */ /* 0x040fe20000000000 */
[----:B------:R-:W-:-:S04]  /*21b0*/  FADD R16, R11, -1 ;  /* 0xbf8000000b107421 */ /* 0x000fc80000000000 */
[----:B------:R-:W-:Y:S01]  /*21c0*/  FADD R14, R16, R16 ;  /* 0x00000010100e7221 */ /* 0x000fe20000000000 */
[----:B------:R-:W1:Y:S01]  /*21d0*/  MUFU.RCP R15, R15 ;  /* 0x0000000f000f7308 */ /* 0x000e620000001000 */
[----:B------:R-:W-:Y:S02]  /*21e0*/  @!P0 FADD R10, R10, R10 ;  /* 0x0000000a0a0a8221 */ /* 0x000fe40000000000 */
[----:B-1----:R-:W-:Y:S01]  /*21f0*/  FMUL R11, R15, R14 ;  /* 0x0000000e0f0b7220 */ /* 0x002fe20000400000 */
[----:B------:R-:W-:-:S03]  /*2200*/  FFMA R14, R12, 1.1920928955078125e-07, R13 ;  /* 0x340000000c0e7823 */ /* 0x000fc6000000000d */
[----:B------:R-:W-:Y:S01]  /*2210*/  FADD R17, R16, -R11 ;  /* 0x8000000b10117221 */ /* 0x000fe20000000000 */
[CC--:B------:R-:W-:Y:S01]  /*2220*/  FMUL R13, R11.reuse, R11.reuse ;  /* 0x0000000b0b0d7220 */ /* 0x0c0fe20000400000 */
[----:B------:R-:W-:Y:S02]  /*2230*/  FFMA R12, R11, 1.4426950216293334961, R14 ;  /* 0x3fb8aa3b0b0c7823 */ /* 0x000fe4000000000e */
[----:B------:R-:W-:Y:S01]  /*2240*/  FADD R17, R17, R17 ;  /* 0x0000001111117221 */ /* 0x000fe20000000000 */
[C---:B------:R-:W-:Y:S01]  /*2250*/  FFMA R18, R13.reuse, R18, 0.0032181653659790754318 ;  /* 0x3b52e7db0d127423 */ /* 0x040fe20000000012 */
[----:B------:R-:W-:Y:S02]  /*2260*/  FADD R14, R14, -R12 ;  /* 0x8000000c0e0e7221 */ /* 0x000fe40000000000 */
[----:B------:R-:W-:Y:S01]  /*2270*/  FFMA R16, R16, -R11, R17 ;  /* 0x8000000b10107223 */ /* 0x000fe20000000011 */
[----:B------:R-:W-:Y:S01]  /*2280*/  FFMA R18, R13, R18, 0.018033718690276145935 ;  /* 0x3c93bb730d127423 */ /* 0x000fe20000000012 */
[----:B------:R-:W-:-:S02]  /*2290*/  FFMA R17, R11, 1.4426950216293334961, R14 ;  /* 0x3fb8aa3b0b117823 */ /* 0x000fc4000000000e */
[----:B------:R-:W-:Y:S01]  /*22a0*/  FMUL R16, R15, R16 ;  /* 0x000000100f107220 */ /* 0x000fe20000400000 */
[----:B------:R-:W-:-:S03]  /*22b0*/  FFMA R18, R13, R18, 0.12022458761930465698 ;  /* 0x3df6384f0d127423 */ /* 0x000fc60000000012 */
[----:B------:R-:W-:Y:S01]  /*22c0*/  FFMA R14, R16, 1.4426950216293334961, R17 ;  /* 0x3fb8aa3b100e7823 */ /* 0x000fe20000000011 */
[----:B------:R-:W-:-:S03]  /*22d0*/  FMUL R18, R13, R18 ;  /* 0x000000120d127220 */ /* 0x000fc60000400000 */
[----:B------:R-:W-:Y:S01]  /*22e0*/  FFMA R15, R11, 1.9251366722983220825e-08, R14 ;  /* 0x32a55e340b0f7823 */ /* 0x000fe2000000000e */
[----:B------:R-:W-:-:S04]  /*22f0*/  FMUL R13, R18, 3 ;  /* 0x40400000120d7820 */ /* 0x000fc80000400000 */
[----:B------:R-:W-:Y:S01]  /*2300*/  FFMA R13, R16, R13, R15 ;  /* 0x0000000d100d7223 */ /* 0x000fe2000000000f */
[----:B------:R-:W-:-:S03]  /*2310*/  HFMA2 R16, -RZ, RZ, 0.64013671875, -15.109375 ;  /* 0x391fcb8eff107431 */ /* 0x000fc600000001ff */
[----:B------:R-:W-:-:S04]  /*2320*/  FFMA R13, R11, R18, R13 ;  /* 0x000000120b0d7223 */ /* 0x000fc8000000000d */
[----:B------:R-:W-:-:S04]  /*2330*/  FADD R11, R12, R13 ;  /* 0x0000000d0c0b7221 */ /* 0x000fc80000000000 */
[----:B------:R-:W-:Y:S01]  /*2340*/  FMUL R14, R11, 2 ;  /* 0x400000000b0e7820 */ /* 0x000fe20000400000 */
[----:B------:R-:W-:-:S03]  /*2350*/  FADD R12, -R12, R11 ;  /* 0x0000000b0c0c7221 */ /* 0x000fc60000000100 */
[----:B------:R-:W1:Y:S01]  /*2360*/  FRND R15, R14 ;  /* 0x0000000e000f7307 */ /* 0x000e620000201000 */
[----:B------:R-:W-:Y:S01]  /*2370*/  FADD R12, R13, -R12 ;  /* 0x8000000c0d0c7221 */ /* 0x000fe20000000000 */
[----:B------:R-:W-:Y:S01]  /*2380*/  FFMA R11, R11, 2, -R14 ;  /* 0x400000000b0b7823 */ /* 0x000fe2000000080e */
[----:B------:R-:W-:-:S03]  /*2390*/  FSETP.GT.AND P4, PT, |R14|, 152, PT ;  /* 0x431800000e00780b */ /* 0x000fc60003f84200 */
[----:B------:R-:W-:Y:S02]  /*23a0*/  FFMA R12, R12, 2, R11 ;  /* 0x400000000c0c7823 */ /* 0x000fe4000000000b */
[----:B------:R-:W2:Y:S01]  /*23b0*/  F2I.NTZ R13, R14 ;  /* 0x0000000e000d7305 */ /* 0x000ea20000203100 */
[----:B-1----:R-:W-:Y:S01]  /*23c0*/  FADD R11, R14, -R15 ;  /* 0x8000000f0e0b7221 */ /* 0x002fe20000000000 */
[----:B------:R-:W-:-:S03]  /*23d0*/  FSETP.GT.AND P3, PT, R15, RZ, PT ;  /* 0x000000ff0f00720b */ /* 0x000fc60003f64000 */
[----:B------:R-:W-:-:S04]  /*23e0*/  FADD R11, R11, R12 ;  /* 0x0000000c0b0b7221 */ /* 0x000fc80000000000 */
[----:B------:R-:W-:-:S04]  /*23f0*/  FFMA R12, R11, R16, 0.0013391353422775864601 ;  /* 0x3aaf85ed0b0c7423 */ /* 0x000fc80000000010 */
[----:B------:R-:W-:-:S04]  /*2400*/  FFMA R12, R11, R12, 0.0096188392490148544312 ;  /* 0x3c1d98560b0c7423 */ /* 0x000fc8000000000c */
[----:B------:R-:W-:-:S04]  /*2410*/  FFMA R12, R11, R12, 0.055503588169813156128 ;  /* 0x3d6357bb0b0c7423 */ /* 0x000fc8000000000c */
[C---:B------:R-:W-:Y:S01]  /*2420*/  FFMA R16, R11.reuse, R12, 0.24022644758224487305 ;  /* 0x3e75fdec0b107423 */ /* 0x040fe2000000000c */
[----:B------:R-:W-:Y:S02]  /*2430*/  SEL R12, RZ, 0x83000000, P3 ;  /* 0x83000000ff0c7807 */ /* 0x000fe40001800000 */
[----:B------:R-:W-:Y:S01]  /*2440*/  FSETP.GEU.AND P3, PT, R14, RZ, PT ;  /* 0x000000ff0e00720b */ /* 0x000fe20003f6e000 */
[----:B------:R-:W-:Y:S01]  /*2450*/  FFMA R16, R11, R16, 0.69314718246459960938 ;  /* 0x3f3172180b107423 */ /* 0x000fe20000000010 */
[----:B------:R-:W-:Y:S02]  /*2460*/  IADD3 R15, PT, PT, R12, 0x7f000000, RZ ;  /* 0x7f0000000c0f7810 */ /* 0x000fe40007ffe0ff */
[----:B--2---:R-:W-:Y:S01]  /*2470*/  LEA R13, R13, -R12, 0x17 ;  /* 0x8000000c0d0d7211 */ /* 0x004fe200078eb8ff */
[----:B------:R-:W-:Y:S01]  /*2480*/  FFMA R16, R11, R16, 1 ;  /* 0x3f8000000b107423 */ /* 0x000fe20000000010 */
[----:B------:R-:W-:-:S03]  /*2490*/  FSEL R11, RZ, +INF , !P3 ;  /* 0x7f800000ff0b7808 */ /* 0x000fc60005800000 */
[----:B------:R-:W-:-:S04]  /*24a0*/  FMUL R16, R15, R16 ;  /* 0x000000100f107220 */ /* 0x000fc80000400000 */
[----:B------:R-:W-:Y:S01]  /*24b0*/  @!P4 FMUL R11, R13, R16 ;  /* 0x000000100d0bc220 */ /* 0x000fe20000400000 */
[----:B------:R-:W-:-:S07]  /*24c0*/  @!P0 LOP3.LUT R11, R10, 0x7fffffff, RZ, 0xc0, !PT ;  /* 0x7fffffff0a0b8812 */ /* 0x000fce00078ec0ff */
.L_x_120:
[----:B------:R-:W-:Y:S05]  /*24d0*/  BSYNC.RECONVERGENT B0 ;  /* 0x0000000000007941 */ /* 0x000fea0003800200 */
.L_x_119:
[----:B------:R-:W-:Y:S01]  /*24e0*/  BSSY.RECONVERGENT B0, `(.L_x_121) ;  /* 0x0000044000007945 */ /* 0x000fe20003800200 */
[----:B------:R-:W-:-:S03]  /*24f0*/  MOV R10, 0x3f800000 ;  /* 0x3f800000000a7802 */ /* 0x000fc60000000f00 */
[----:B------:R-:W-:Y:S05]  /*2500*/  @!P2 BRA `(.L_x_122) ;  /* 0x000000040004a947 */ /* 0x000fea0003800000 */
[----:B------:R-:W-:-:S13]  /*2510*/  FSETP.NAN.AND P0, PT, |R5|, |R5|, PT ;  /* 0x400000050500720b */ /* 0x000fda0003f08200 */
[----:B------:R-:W-:Y:S01]  /*2520*/  @P0 FADD R10, R5, 2 ;  /* 0x40000000050a0421 */ /* 0x000fe20000000000 */
[----:B------:R-:W-:Y:S06]  /*2530*/  @P0 BRA `(.L_x_122) ;  /* 0x0000000000f80947 */ /* 0x000fec0003800000 */
[C---:B------:R-:W-:Y:S01]  /*2540*/  FMUL R10, |R5|.reuse, 16777216 ;  /* 0x4b800000050a7820 */ /* 0x040fe20000400200 */
[----:B------:R-:W-:Y:S01]  /*2550*/  FSETP.GEU.AND P0, PT, |R5|, 1.175494350822287508e-38, PT ;  /* 0x008000000500780b */ /* 0x000fe20003f0e200 */
[----:B------:R-:W-:-:S03]  /*2560*/  HFMA2 R19, -RZ, RZ, 0.771484375, 0.21533203125 ;  /* 0x3a2c32e4ff137431 */ /* 0x000fc600000001ff */
[----:B------:R-:W-:-:S04]  /*2570*/  FSEL R10, R10, |R5|, !P0 ;  /* 0x400000050a0a7208 */ /* 0x000fc80004000000 */
[----:B------:R-:W-:-:S04]  /*2580*/  IADD3 R12, PT, PT, R10, -0x3f3504f3, RZ ;  /* 0xc0cafb0d0a0c7810 */ /* 0x000fc80007ffe0ff */
[----:B------:R-:W-:Y:S02]  /*2590*/  LOP3.LUT R13, R12, 0xff800000, RZ, 0xc0, !PT ;  /* 0xff8000000c0d7812 */ /* 0x000fe400078ec0ff */
[----:B------:R-:W-:Y:S02]  /*25a0*/  FSEL R12, RZ, -24, P0 ;  /* 0xc1c00000ff0c7808 */ /* 0x000fe40000000000 */
[-C--:B------:R-:W-:Y:S02]  /*25b0*/  IADD3 R10, PT, PT, R10, -R13.reuse, RZ ;  /* 0x8000000d0a0a7210 */ /* 0x080fe40007ffe0ff */
[----:B------:R-:W-:Y:S02]  /*25c0*/  I2FP.F32.S32 R13, R13 ;  /* 0x0000000d000d7245 */ /* 0x000fe40000201400 */
[----:B------:R-:W-:Y:S01]  /*25d0*/  FSETP.NEU.AND P0, PT, |R5|, +INF , PT ;  /* 0x7f8000000500780b */ /* 0x000fe20003f0d200 */
[C---:B------:R-:W-:Y:S01]  /*25e0*/  FADD R14, R10.reuse, 1 ;  /* 0x3f8000000a0e7421 */ /* 0x040fe20000000000 */
[----:B------:R-:W-:Y:S01]  /*25f0*/  FADD R15, R10, -1 ;  /* 0xbf8000000a0f7421 */ /* 0x000fe20000000000 */
[----:B------:R-:W-:Y:S01]  /*2600*/  FFMA R13, R13, 1.1920928955078125e-07, R12 ;  /* 0x340000000d0d7823 */ /* 0x000fe2000000000c */
[----:B------:R-:W-:-:S02]  /*2610*/  FSETP.NEU.AND P0, PT, R5, RZ, P0 ;  /* 0x000000ff0500720b */ /* 0x000fc4000070d000 */
[----:B------:R-:W-:Y:S01]  /*2620*/  FADD R17, R15, R15 ;  /* 0x0000000f0f117221 */ /* 0x000fe20000000000 */
[----:B------:R-:W1:Y:S10]  /*2630*/  MUFU.RCP R14, R14 ;  /* 0x0000000e000e7308 */ /* 0x000e740000001000 */
[----:B------:R-:W-:Y:S01]  /*2640*/  @!P0 FADD R5, R5, R5 ;  /* 0x0000000505058221 */ /* 0x000fe20000000000 */
[----:B-1----:R-:W-:-:S04]  /*2650*/  FMUL R10, R14, R17 ;  /* 0x000000110e0a7220 */ /* 0x002fc80000400000 */
        /* <DEDUP_REMOVED lines=15> */
[----:B------:R-:W-:-:S04]  /*2750*/  FFMA R14, R15, R14, R16 ;  /* 0x0000000e0f0e7223 */ /* 0x000fc80000000010 */
[----:B------:R-:W-:-:S04]  /*2760*/  FFMA R17, R10, R17, R14 ;  /* 0x000000110a117223 */ /* 0x000fc8000000000e */
[----:B------:R-:W-:-:S04]  /*2770*/  FADD R13, R12, R17 ;  /* 0x000000110c0d7221 */ /* 0x000fc80000000000 */
[----:B------:R-:W-:Y:S01]  /*2780*/  FMUL R10, R13, 2 ;  /* 0x400000000d0a7820 */ /* 0x000fe20000400000 */
[----:B------:R-:W-:-:S03]  /*2790*/  FADD R12, -R12, R13 ;  /* 0x0000000d0c0c7221 */ /* 0x000fc60000000100 */
[----:B------:R-:W1:Y:S01]  /*27a0*/  FRND R15, R10 ;  /* 0x0000000a000f7307 */ /* 0x000e620000201000 */
[----:B------:R-:W-:Y:S01]  /*27b0*/  FADD R12, R17, -R12 ;  /* 0x8000000c110c7221 */ /* 0x000fe20000000000 */
[----:B------:R-:W-:Y:S01]  /*27c0*/  FFMA R13, R13, 2, -R10 ;  /* 0x400000000d0d7823 */ /* 0x000fe2000000080a */
[----:B------:R-:W-:Y:S02]  /*27d0*/  MOV R17, 0x391fcb8e ;  /* 0x391fcb8e00117802 */ /* 0x000fe40000000f00 */
[----:B------:R-:W-:Y:S01]  /*27e0*/  FSETP.GT.AND P3, PT, |R10|, 152, PT ;  /* 0x431800000a00780b */ /* 0x000fe20003f64200 */
        /* <DEDUP_REMOVED lines=8> */
[----:B------:R-:W-:Y:S01]  /*2870*/  FFMA R15, R12, R13, 0.24022644758224487305 ;  /* 0x3e75fdec0c0f7423 */ /* 0x000fe2000000000d */
        /* <DEDUP_REMOVED lines=10> */
.L_x_122:
[----:B------:R-:W-:Y:S05]  /*2920*/  BSYNC.RECONVERGENT B0 ;  /* 0x0000000000007941 */ /* 0x000fea0003800200 */
.L_x_121:
[----:B------:R-:W-:Y:S01]  /*2930*/  FADD R11, R10, R11 ;  /* 0x0000000b0a0b7221 */ /* 0x000fe20000000000 */
[----:B------:R-:W-:Y:S01]  /*2940*/  HFMA2 R10, -RZ, RZ, 1.875, 0 ;  /* 0x3f800000ff0a7431 */ /* 0x000fe200000001ff */
        /* <DEDUP_REMOVED lines=18> */
[----:B------:R-:W1:Y:S03]  /*2a70*/  MUFU.RCP R15, R15 ;  /* 0x0000000f000f7308 */ /* 0x000e660000001000 */
        /* <DEDUP_REMOVED lines=43> */
[----:B------:R-:W-:Y:S01]  /*2d30*/  FMUL R14, R14, R5 ;  /* 0x000000050e0e7220 */ /* 0x000fe20000400000 */
[----:B------:R-:W-:-:S03]  /*2d40*/  @!P0 FADD R5, R4, R4 ;  /* 0x0000000404058221 */ /* 0x000fc60000000000 */
[----:B------:R-:W-:Y:S02]  /*2d50*/  @!P2 FMUL R10, R13, R14 ;  /* 0x0000000e0d0aa220 */ /* 0x000fe40000400000 */
[----:B------:R-:W-:-:S07]  /*2d60*/  @!P0 LOP3.LUT R10, R5, 0x7fffffff, RZ, 0xc0, !PT ;  /* 0x7fffffff050a8812 */ /* 0x000fce00078ec0ff */
.L_x_123:
[C---:B------:R-:W-:Y:S01]  /*2d70*/  FSETP.GEU.AND P0, PT, R11.reuse, R10, PT ;  /* 0x0000000a0b00720b */ /* 0x040fe20003f0e000 */
[----:B------:R-:W-:Y:S01]  /*2d80*/  BSSY.RECONVERGENT B0, `(.L_x_124) ;  /* 0x0000012000007945 */ /* 0x000fe20003800200 */
[----:B------:R-:W-:Y:S01]  /*2d90*/  MOV R13, RZ ;  /* 0x000000ff000d7202 */ /* 0x000fe20000000f00 */
[----:B------:R-:W-:-:S10]  /*2da0*/  FADD R5, R11, -R10 ;  /* 0x8000000a0b057221 */ /* 0x000fd40000000000 */
[----:B------:R-:W-:Y:S05]  /*2db0*/  @P0 BRA `(.L_x_125) ;  /* 0x0000000000380947 */ /* 0x000fea0003800000 */
[----:B------:R-:W1:Y:S01]  /*2dc0*/  MUFU.RCP R11, R4 ;  /* 0x00000004000b7308 */ /* 0x000e620000001000 */
[----:B------:R-:W-:Y:S07]  /*2dd0*/  BSSY.RECONVERGENT B3, `(.L_x_125) ;  /* 0x000000c000037945 */ /* 0x000fee0003800200 */
[----:B------:R-:W2:Y:S01]  /*2de0*/  FCHK P0, -R5, R4 ;  /* 0x0000000405007302 */ /* 0x000ea20000000100 */
[----:B-1----:R-:W-:-:S04]  /*2df0*/  FFMA R10, -R4, R11, 1 ;  /* 0x3f800000040a7423 */ /* 0x002fc8000000010b */
[----:B------:R-:W-:-:S04]  /*2e00*/  FFMA R10, R11, R10, R11 ;  /* 0x0000000a0b0a7223 */ /* 0x000fc8000000000b */
[----:B------:R-:W-:-:S04]  /*2e10*/  FFMA R11, -R5, R10, RZ ;  /* 0x0000000a050b7223 */ /* 0x000fc800000001ff */
[----:B------:R-:W-:-:S04]  /*2e20*/  FFMA R12, -R4, R11, -R5 ;  /* 0x0000000b040c7223 */ /* 0x000fc80000000905 */
[----:B------:R-:W-:Y:S01]  /*2e30*/  FFMA R13, R10, R12, R11 ;  /* 0x0000000c0a0d7223 */ /* 0x000fe2000000000b */
[----:B--2---:R-:W-:Y:S06]  /*2e40*/  @!P0 BRA `(.L_x_126) ;  /* 0x0000000000108947 */ /* 0x004fec0003800000 */
[----:B------:R-:W-:Y:S01]  /*2e50*/  FADD R5, -R5, -RZ ;  /* 0x800000ff05057221 */ /* 0x000fe20000000100 */
[----:B------:R-:W-:-:S07]  /*2e60*/  MOV R15, 0x2e80 ;  /* 0x00002e80000f7802 */ /* 0x000fce0000000f00 */
[----:B0-----:R-:W-:Y:S05]  /*2e70*/  CALL.REL.NOINC `($__internal_3_$__cuda_sm3x_div_rn_noftz_f32_slowpath) ;  /* 0x0000000000987944 */ /* 0x001fea0003c00000 */
[----:B------:R-:W-:-:S07]  /*2e80*/  MOV R13, R16 ;  /* 0x00000010000d7202 */ /* 0x000fce0000000f00 */
.L_x_126:
[----:B------:R-:W-:Y:S05]  /*2e90*/  BSYNC.RECONVERGENT B3 ;  /* 0x0000000000037941 */ /* 0x000fea0003800200 */
.L_x_125:
[----:B------:R-:W-:Y:S05]  /*2ea0*/  BSYNC.RECONVERGENT B0 ;  /* 0x0000000000007941 */ /* 0x000fea0003800200 */
.L_x_124:
[----:B0-----:R-:W-:-:S05]  /*2eb0*/  IMAD.WIDE.U32 R4, R9, 0xc, R2 ;  /* 0x0000000c09047825 */ /* 0x001fca00078e0002 */
[----:B------:R-:W2:Y:S01]  /*2ec0*/  LDG.E R10, desc[UR4][R4.64+0xc] ;  /* 0x00000c04040a7981 */ /* 0x000ea2000c1e1900 */
[----:B------:R-:W-:Y:S01]  /*2ed0*/  IADD3 R12, P1, PT, R4, 0xc, RZ ;  /* 0x0000000c040c7810 */ /* 0x000fe20007f3e0ff */
[----:B------:R-:W-:Y:S01]  /*2ee0*/  FFMA R0, |R13|, 300, R0 ;  /* 0x439600000d007823 */ /* 0x000fe20000000200 */
[----:B------:R-:W-:Y:S02]  /*2ef0*/  IADD3 R9, PT, PT, R9, 0x1, RZ ;  /* 0x0000000109097810 */ /* 0x000fe40007ffe0ff */
[----:B------:R-:W-:Y:S02]  /*2f00*/  IADD3.X R13, PT, PT, RZ, R5, RZ, P1, !PT ;  /* 0x00000005ff0d7210 */ /* 0x000fe40000ffe4ff */
[----:B--2---:R-:W-:-:S13]  /*2f10*/  FSETP.NEU.AND P0, PT, R10, RZ, PT ;  /* 0x000000ff0a00720b */ /* 0x004fda0003f0d000 */
[----:B------:R-:W-:Y:S05]  /*2f20*/  @P0 BRA `(.L_x_127) ;  /* 0xfffffff0003c0947 */ /* 0x000fea000383ffff */
.L_x_118:
[----:B------:R-:W0:Y:S02]  /*2f30*/  LDC.64 R2, c[0x0][0x380] ;  /* 0x0000e000ff027b82 */ /* 0x000e240000000a00 */
[----:B0-----:R-:W-:-:S05]  /*2f40*/  IMAD.WIDE R8, R8, 0x4, R2 ;  /* 0x0000000408087825 */ /* 0x001fca00078e0202 */
[----:B------:R-:W-:Y:S01]  /*2f50*/  STG.E desc[UR4][R8.64], R0 ;  /* 0x0000000008007986 */ /* 0x000fe2000c101904 */
[----:B------:R-:W-:Y:S05]  /*2f60*/  EXIT ;  /* 0x000000000000794d */ /* 0x000fea0003800000 */
        .weak           $__internal_2_$__cuda_sm20_sqrt_rn_f32_slowpath
        .type           $__internal_2_$__cuda_sm20_sqrt_rn_f32_slowpath,@function
        .size           $__internal_2_$__cuda_sm20_sqrt_rn_f32_slowpath,($__internal_3_$__cuda_sm3x_div_rn_noftz_f32_slowpath - $__internal_2_$__cuda_sm20_sqrt_rn_f32_slowpath)
$__internal_2_$__cuda_sm20_sqrt_rn_f32_slowpath:
[----:B------:R-:W-:-:S13]  /*2f70*/  LOP3.LUT P0, RZ, R4, 0x7fffffff, RZ, 0xc0, !PT ;  /* 0x7fffffff04ff7812 */ /* 0x000fda000780c0ff */
[----:B------:R-:W-:Y:S01]  /*2f80*/  @!P0 MOV R15, R4 ;  /* 0x00000004000f8202 */ /* 0x000fe20000000f00 */
[----:B------:R-:W-:Y:S06]  /*2f90*/  @!P0 BRA `(.L_x_128) ;  /* 0x0000000000408947 */ /* 0x000fec0003800000 */
[----:B------:R-:W-:-:S13]  /*2fa0*/  FSETP.GEU.FTZ.AND P0, PT, R4, RZ, PT ;  /* 0x000000ff0400720b */ /* 0x000fda0003f1e000 */
[----:B------:R-:W-:Y:S01]  /*2fb0*/  @!P0 MOV R15, 0x7fffffff ;  /* 0x7fffffff000f8802 */ /* 0x000fe20000000f00 */
[----:B------:R-:W-:Y:S06]  /*2fc0*/  @!P0 BRA `(.L_x_128) ;  /* 0x0000000000348947 */ /* 0x000fec0003800000 */
[----:B------:R-:W-:-:S13]  /*2fd0*/  FSETP.GTU.FTZ.AND P0, PT, |R4|, +INF , PT ;  /* 0x7f8000000400780b */ /* 0x000fda0003f1c200 */
[----:B------:R-:W-:Y:S01]  /*2fe0*/  @P0 FADD.FTZ R15, R4, 1 ;  /* 0x3f800000040f0421 */ /* 0x000fe20000010000 */
[----:B------:R-:W-:Y:S06]  /*2ff0*/  @P0 BRA `(.L_x_128) ;  /* 0x0000000000280947 */ /* 0x000fec0003800000 */
[----:B------:R-:W-:-:S13]  /*3000*/  FSETP.NEU.FTZ.AND P0, PT, |R4|, +INF , PT ;  /* 0x7f8000000400780b */ /* 0x000fda0003f1d200 */
[----:B------:R-:W-:-:S04]  /*3010*/  @P0 FFMA R16, R4, 1.84467440737095516160e+19, RZ ;  /* 0x5f80000004100823 */ /* 0x000fc800000000ff */
[----:B------:R-:W0:Y:S02]  /*3020*/  @P0 MUFU.RSQ R15, R16 ;  /* 0x00000010000f0308 */ /* 0x000e240000001400 */
[----:B0-----:R-:W-:Y:S01]  /*3030*/  @P0 FMUL.FTZ R17, R16, R15 ;  /* 0x0000000f10110220 */ /* 0x001fe20000410000 */
[----:B------:R-:W-:Y:S01]  /*3040*/  @P0 FMUL.FTZ R19, R15, 0.5 ;  /* 0x3f0000000f130820 */ /* 0x000fe20000410000 */
[----:B------:R-:W-:Y:S02]  /*3050*/  @!P0 MOV R15, R4 ;  /* 0x00000004000f8202 */ /* 0x000fe40000000f00 */
[----:B------:R-:W-:-:S04]  /*3060*/  @P0 FADD.FTZ R18, -R17, -RZ ;  /* 0x800000ff11120221 */ /* 0x000fc80000010100 */
[----:B------:R-:W-:-:S04]  /*3070*/  @P0 FFMA R18, R17, R18, R16 ;  /* 0x0000001211120223 */ /* 0x000fc80000000010 */
[----:B------:R-:W-:-:S04]  /*3080*/  @P0 FFMA R18, R18, R19, R17 ;  /* 0x0000001312120223 */ /* 0x000fc80000000011 */
[----:B------:R-:W-:-:S07]  /*3090*/  @P0 FMUL.FTZ R15, R18, 2.3283064365386962891e-10 ;  /* 0x2f800000120f0820 */ /* 0x000fce0000410000 */
.L_x_128:
[----:B------:R-:W-:Y:S01]  /*30a0*/  HFMA2 R17, -RZ, RZ, 0, 0 ;  /* 0x00000000ff117431 */ /* 0x000fe200000001ff */
[----:B------:R-:W-:Y:S02]  /*30b0*/  MOV R16, R20 ;  /* 0x0000001400107202 */ /* 0x000fe40000000f00 */
[----:B------:R-:W-:Y:S02]  /*30c0*/  MOV R4, R15 ;  /* 0x0000000f00047202 */ /* 0x000fe40000000f00 */
[----:B------:R-:W-:Y:S05]  /*30d0*/  RET.REL.NODEC R16 `(_Z7costFcnPfP5StateP5TrackS3_S3_P3ObsP3Pos) ;  /* 0xffffffcc10c87950 */ /* 0x000fea0003c3ffff */
        .weak           $__internal_3_$__cuda_sm3x_div_rn_noftz_f32_slowpath
        .type           $__internal_3_$__cuda_sm3x_div_rn_noftz_f32_slowpath,@function
        .size           $__internal_3_$__cuda_sm3x_div_rn_noftz_f32_slowpath,(.L_x_259 - $__internal_3_$__cuda_sm3x_div_rn_noftz_f32_slowpath)
$__internal_3_$__cuda_sm3x_div_rn_noftz_f32_slowpath:
[----:B------:R-:W-:Y:S01]  /*30e0*/  SHF.R.U32.HI R16, RZ, 0x17, R4 ;  /* 0x00000017ff107819 */ /* 0x000fe20000011604 */
[----:B------:R-:W-:Y:S01]  /*30f0*/  BSSY.RECONVERGENT B1, `(.L_x_129) ;  /* 0x0000063000017945 */ /* 0x000fe20003800200 */
[----:B------:R-:W-:Y:S02]  /*3100*/  SHF.R.U32.HI R18, RZ, 0x17, R5 ;  /* 0x00000017ff127819 */ /* 0x000fe40000011605 */
[----:B------:R-:W-:Y:S02]  /*3110*/  LOP3.LUT R16, R16, 0xff, RZ, 0xc0, !PT ;  /* 0x000000ff10107812 */ /* 0x000fe400078ec0ff */
[----:B------:R-:W-:Y:S02]  /*3120*/  LOP3.LUT R18, R18, 0xff, RZ, 0xc0, !PT ;  /* 0x000000ff12127812 */ /* 0x000fe400078ec0ff */
[----:B------:R-:W-:Y:S02]  /*3130*/  IADD3 R21, PT, PT, R16, -0x1, RZ ;  /* 0xffffffff10157810 */ /* 0x000fe40007ffe0ff */
[----:B------:R-:W-:-:S02]  /*3140*/  IADD3 R19, PT, PT, R18, -0x1, RZ ;  /* 0xffffffff12137810 */ /* 0x000fc40007ffe0ff */
[----:B------:R-:W-:Y:S02]  /*3150*/  ISETP.GT.U32.AND P0, PT, R21, 0xfd, PT ;  /* 0x000000fd1500780c */ /* 0x000fe40003f04070 */
[----:B------:R-:W-:Y:S02]  /*3160*/  MOV R20, R5 ;  /* 0x0000000500147202 */ /* 0x000fe40000000f00 */
[----:B------:R-:W-:-:S13]  /*3170*/  ISETP.GT.U32.OR P0, PT, R19, 0xfd, P0 ;  /* 0x000000fd1300780c */ /* 0x000fda0000704470 */
[----:B------:R-:W-:Y:S01]  /*3180*/  @!P0 MOV R17, RZ ;  /* 0x000000ff00118202 */ /* 0x000fe20000000f00 */
        /* <DEDUP_REMOVED lines=19> */
[----:B------:R-:W-:Y:S01]  /*32c0*/  @P0 MOV R17, RZ ;  /* 0x000000ff00110202 */ /* 0x000fe20000000f00 */
[----:B------:R-:W-:Y:S01]  /*32d0*/  @!P0 FFMA R20, R5, 1.84467440737095516160e+19, RZ ;  /* 0x5f80000005148823 */ /* 0x000fe200000000ff */
[----:B------:R-:W-:Y:S01]  /*32e0*/  @!P0 MOV R17, 0xffffffc0 ;  /* 0xffffffc000118802 */ /* 0x000fe20000000f00 */
[----:B------:R-:W-:-:S03]  /*32f0*/  @!P1 FFMA R4, R4, 1.84467440737095516160e+19, RZ ;  /* 0x5f80000004049823 */ /* 0x000fc600000000ff */
[----:B------:R-:W-:-:S07]  /*3300*/  @!P1 IADD3 R17, PT, PT, R17, 0x40, RZ ;  /* 0x0000004011119810 */ /* 0x000fce0007ffe0ff */
.L_x_130:
[----:B------:R-:W-:Y:S01]  /*3310*/  LEA R5, R16, 0xc0800000, 0x17 ;  /* 0xc080000010057811 */ /* 0x000fe200078eb8ff */
[----:B------:R-:W-:Y:S03]  /*3320*/  BSSY.RECONVERGENT B2, `(.L_x_135) ;  /* 0x0000036000027945 */ /* 0x000fe60003800200 */
[----:B------:R-:W-:Y:S02]  /*3330*/  IADD3 R23, PT, PT, -R5, R4, RZ ;  /* 0x0000000405177210 */ /* 0x000fe40007ffe1ff */
[----:B------:R-:W-:Y:S02]  /*3340*/  IADD3 R5, PT, PT, R18, -0x7f, RZ ;  /* 0xffffff8112057810 */ /* 0x000fe40007ffe0ff */
[----:B------:R-:W0:Y:S01]  /*3350*/  MUFU.RCP R22, R23 ;  /* 0x0000001700167308 */ /* 0x000e220000001000 */
[----:B------:R-:W-:Y:S01]  /*3360*/  FADD.FTZ R21, -R23, -RZ ;  /* 0x800000ff17157221 */ /* 0x000fe20000010100 */
[C---:B------:R-:W-:Y:S01]  /*3370*/  IADD3 R16, PT, PT, R5.reuse, 0x7f, -R16 ;  /* 0x0000007f05107810 */ /* 0x040fe20007ffe810 */
[----:B------:R-:W-:-:S03]  /*3380*/  IMAD R4, R5, -0x800000, R20 ;  /* 0xff80000005047824 */ /* 0x000fc600078e0214 */
[----:B------:R-:W-:Y:S01]  /*3390*/  IADD3 R17, PT, PT, R16, R17, RZ ;  /* 0x0000001110117210 */ /* 0x000fe20007ffe0ff */
        /* <DEDUP_REMOVED lines=8> */
[----:B------:R-:W-:-:S04]  /*3420*/  LOP3.LUT R16, R5, 0xff, RZ, 0xc0, !PT ;  /* 0x000000ff05107812 */ /* 0x000fc800078ec0ff */
[----:B------:R-:W-:-:S04]  /*3430*/  IADD3 R5, PT, PT, R16, R17, RZ ;  /* 0x0000001110057210 */ /* 0x000fc80007ffe0ff */
[----:B------:R-:W-:-:S04]  /*3440*/  IADD3 R16, PT, PT, R5, -0x1, RZ ;  /* 0xffffffff05107810 */ /* 0x000fc80007ffe0ff */
        /* <DEDUP_REMOVED lines=10> */
[CCC-:B------:R-:W-:Y:S01]  /*34f0*/  FFMA.RP R16, R19.reuse, R21.reuse, R18.reuse ;  /* 0x0000001513107223 */ /* 0x1c0fe20000008012 */
[----:B------:R-:W-:Y:S01]  /*3500*/  FFMA.RM R19, R19, R21, R18 ;  /* 0x0000001513137223 */ /* 0x000fe20000004012 */
[----:B------:R-:W-:Y:S02]  /*3510*/  IADD3 R18, PT, PT, R5, 0x20, RZ ;  /* 0x0000002005127810 */ /* 0x000fe40007ffe0ff */
[----:B------:R-:W-:Y:S02]  /*3520*/  LOP3.LUT R17, R17, 0x7fffff, RZ, 0xc0, !PT ;  /* 0x007fffff11117812 */ /* 0x000fe400078ec0ff */
[----:B------:R-:W-:Y:S02]  /*3530*/  ISETP.NE.AND P2, PT, R5, RZ, PT ;  /* 0x000000ff0500720c */ /* 0x000fe40003f45270 */
[----:B------:R-:W-:Y:S02]  /*3540*/  LOP3.LUT R17, R17, 0x800000, RZ, 0xfc, !PT ;  /* 0x0080000011117812 */ /* 0x000fe400078efcff */
[----:B------:R-:W-:-:S02]  /*3550*/  ISETP.NE.AND P1, PT, R5, RZ, PT ;  /* 0x000000ff0500720c */ /* 0x000fc40003f25270 */
[----:B------:R-:W-:Y:S02]  /*3560*/  IADD3 R5, PT, PT, -R5, RZ, RZ ;  /* 0x000000ff05057210 */ /* 0x000fe40007ffe1ff */
[----:B------:R-:W-:Y:S02]  /*3570*/  SHF.L.U32 R18, R17, R18, RZ ;  /* 0x0000001211127219 */ /* 0x000fe400000006ff */
[----:B------:R-:W-:Y:S02]  /*3580*/  FSETP.NEU.FTZ.AND P0, PT, R16, R19, PT ;  /* 0x000000131000720b */ /* 0x000fe40003f1d000 */
[----:B------:R-:W-:Y:S02]  /*3590*/  SEL R16, R5, RZ, P2 ;  /* 0x000000ff05107207 */ /* 0x000fe40001000000 */
[----:B------:R-:W-:Y:S02]  /*35a0*/  ISETP.NE.AND P1, PT, R18, RZ, P1 ;  /* 0x000000ff1200720c */ /* 0x000fe40000f25270 */
[----:B------:R-:W-:-:S02]  /*35b0*/  SHF.R.U32.HI R16, RZ, R16, R17 ;  /* 0x00000010ff107219 */ /* 0x000fc40000011611 */
[----:B------:R-:W-:Y:S02]  /*35c0*/  PLOP3.LUT P0, PT, P0, P1, PT, 0xf8, 0x8f ;  /* 0x00000000008f781c */ /* 0x000fe40000703f70 */
[----:B------:R-:W-:Y:S02]  /*35d0*/  SHF.R.U32.HI R18, RZ, 0x1, R16 ;  /* 0x00000001ff127819 */ /* 0x000fe40000011610 */
[----:B------:R-:W-:-:S04]  /*35e0*/  SEL R5, RZ, 0x1, !P0 ;  /* 0x00000001ff057807 */ /* 0x000fc80004000000 */
[----:B------:R-:W-:-:S04]  /*35f0*/  LOP3.LUT R5, R5, 0x1, R18, 0xf8, !PT ;  /* 0x0000000105057812 */ /* 0x000fc800078ef812 */
[----:B------:R-:W-:-:S04]  /*3600*/  LOP3.LUT R5, R5, R16, RZ, 0xc0, !PT ;  /* 0x0000001005057212 */ /* 0x000fc800078ec0ff */
[----:B------:R-:W-:-:S04]  /*3610*/  IADD3 R5, PT, PT, R18, R5, RZ ;  /* 0x0000000512057210 */ /* 0x000fc80007ffe0ff */
[----:B------:R-:W-:Y:S01]  /*3620*/  LOP3.LUT R4, R5, R4, RZ, 0xfc, !PT ;  /* 0x0000000405047212 */ /* 0x000fe200078efcff */
[----:B------:R-:W-:Y:S06]  /*3630*/  BRA `(.L_x_138) ;  /* 0x0000000000107947 */ /* 0x000fec0003800000 */
.L_x_137:
[----:B------:R-:W-:-:S04]  /*3640*/  LOP3.LUT R4, R4, 0x80000000, RZ, 0xc0, !PT ;  /* 0x8000000004047812 */ /* 0x000fc800078ec0ff */
[----:B------:R-:W-:Y:S01]  /*3650*/  LOP3.LUT R4, R4, 0x7f800000, RZ, 0xfc, !PT ;  /* 0x7f80000004047812 */ /* 0x000fe200078efcff */
[----:B------:R-:W-:Y:S06]  /*3660*/  BRA `(.L_x_138) ;  /* 0x0000000000047947 */ /* 0x000fec0003800000 */
.L_x_136:
[----:B------:R-:W-:-:S07]  /*3670*/  LEA R4, R17, R4, 0x17 ;  /* 0x0000000411047211 */ /* 0x000fce00078eb8ff */
.L_x_138:
[----:B------:R-:W-:Y:S05]  /*3680*/  BSYNC.RECONVERGENT B2 ;  /* 0x0000000000027941 */ /* 0x000fea0003800200 */
.L_x_135:
[----:B------:R-:W-:Y:S05]  /*3690*/  BRA `(.L_x_139) ;  /* 0x0000000000207947 */ /* 0x000fea0003800000 */
.L_x_134:
[----:B------:R-:W-:-:S04]  /*36a0*/  LOP3.LUT R4, R4, 0x80000000, R20, 0x48, !PT ;  /* 0x8000000004047812 */ /* 0x000fc800078e4814 */
[----:B------:R-:W-:Y:S01]  /*36b0*/  LOP3.LUT R4, R4, 0x7f800000, RZ, 0xfc, !PT ;  /* 0x7f80000004047812 */ /* 0x000fe200078efcff */
[----:B------:R-:W-:Y:S06]  /*36c0*/  BRA `(.L_x_139) ;  /* 0x0000000000147947 */ /* 0x000fec0003800000 */
.L_x_133:
[----:B------:R-:W-:Y:S01]  /*36d0*/  LOP3.LUT R4, R4, 0x80000000, R20, 0x48, !PT ;  /* 0x8000000004047812 */ /* 0x000fe200078e4814 */
[----:B------:R-:W-:Y:S06]  /*36e0*/  BRA `(.L_x_139) ;  /* 0x00000000000c7947 */ /* 0x000fec0003800000 */
.L_x_132:
[----:B------:R-:W0:Y:S01]  /*36f0*/  MUFU.RSQ R4, -QNAN ;  /* 0xffc0000000047908 */ /* 0x000e220000001400 */
[----:B------:R-:W-:Y:S05]  /*3700*/  BRA `(.L_x_139) ;  /* 0x0000000000047947 */ /* 0x000fea0003800000 */
.L_x_131:
[----:B------:R-:W-:-:S07]  /*3710*/  FADD.FTZ R4, R5, R4 ;  /* 0x0000000405047221 */ /* 0x000fce0000010000 */
.L_x_139:
[----:B------:R-:W-:Y:S05]  /*3720*/  BSYNC.RECONVERGENT B1 ;  /* 0x0000000000017941 */ /* 0x000fea0003800200 */
.L_x_129:
[----:B------:R-:W-:Y:S01]  /*3730*/  HFMA2 R5, -RZ, RZ, 0, 0 ;  /* 0x00000000ff057431 */ /* 0x000fe200000001ff */
[----:B0-----:R-:W-:Y:S02]  /*3740*/  MOV R16, R4 ;  /* 0x0000000400107202 */ /* 0x001fe40000000f00 */
[----:B------:R-:W-:-:S04]  /*3750*/  MOV R4, R15 ;  /* 0x0000000f00047202 */ /* 0x000fc80000000f00 */
[----:B------:R-:W-:Y:S05]  /*3760*/  RET.REL.NODEC R4 `(_Z7costFcnPfP5StateP5TrackS3_S3_P3ObsP3Pos) ;  /* 0xffffffc804247950 */ /* 0x000fea0003c3ffff */
.L_x_140:
        /* <DEDUP_REMOVED lines=9> */
.L_x_259:


//--------------------- .text._Z8genStateP5StateS0_P7Control --------------------------
	.section	.text._Z8genStateP5StateS0_P7Control,"ax",@progbits
	.align	128
        .global         _Z8genStateP5StateS0_P7Control
        .type           _Z8genStateP5StateS0_P7Control,@function
        .size           _Z8genStateP5StateS0_P7Control,(.L_x_261 - _Z8genStateP5StateS0_P7Control)
        .other          _Z8genStateP5StateS0_P7Control,@"STO_CUDA_ENTRY STV_DEFAULT"
_Z8genStateP5StateS0_P7Control:
.text._Z8genStateP5StateS0_P7Control:
[----:B------:R-:W0:Y:S08]  /*0000*/  LDC R1, c[0x0][0x37c] ;  /* 0x0000df00ff017b82 */ /* 0x000e300000000800 */
[----:B------:R-:W1:Y:S01]  /*0010*/  LDC.64 R2, c[0x0][0x388] ;  /* 0x0000e200ff027b82 */ /* 0x000e620000000a00 */
[----:B------:R-:W1:Y:S01]  /*0020*/  LDCU.64 UR6, c[0x0][0x358] ;  /* 0x00006b00ff0677ac */ /* 0x000e620008000a00 */
[----:B0-----:R-:W-:Y:S01]  /*0030*/  IADD3 R1, PT, PT, R1, -0x20, RZ ;  /* 0xffffffe001017810 */ /* 0x001fe20007ffe0ff */
[----:B-1----:R0:W5:Y:S04]  /*0040*/  LDG.E R5, desc[UR6][R2.64] ;  /* 0x0000000602057981 */ /* 0x002168000c1e1900 */
[----:B------:R0:W5:Y:S04]  /*0050*/  LDG.E R6, desc[UR6][R2.64+0x4] ;  /* 0x0000040602067981 */ /* 0x000168000c1e1900 */
[----:B------:R0:W5:Y:S04]  /*0060*/  LDG.E R7, desc[UR6][R2.64+0x8] ;  /* 0x0000080602077981 */ /* 0x000168000c1e1900 */
[----:B------:R0:W5:Y:S04]  /*0070*/  LDG.E R9, desc[UR6][R2.64+0xc] ;  /* 0x00000c0602097981 */ /* 0x000168000c1e1900 */
[----:B------:R0:W5:Y:S04]  /*0080*/  LDG.E R8, desc[UR6][R2.64+0x10] ;  /* 0x0000100602087981 */ /* 0x000168000c1e1900 */
[----:B------:R0:W5:Y:S04]  /*0090*/  LDG.E R11, desc[UR6][R2.64+0x14] ;  /* 0x00001406020b7981 */ /* 0x000168000c1e1900 */
[----:B------:R0:W5:Y:S01]  /*00a0*/  LDG.E R10, desc[UR6][R2.64+0x18] ;  /* 0x00001806020a7981 */ /* 0x000162000c1e1900 */
[----:B------:R-:W-:-:S02]  /*00b0*/  HFMA2 R0, -RZ, RZ, 0.487060546875, -0.0625 ;  /* 0x37cbac00ff007431 */ /* 0x000fc400000001ff */
[----:B------:R-:W-:-:S04]  /*00c0*/  IMAD.MOV.U32 R13, RZ, RZ, 0x3df98ade ;  /* 0x3df98adeff0d7424 */ /* 0x000fc800078e00ff */
[----:B------:R-:W-:-:S04]  /*00d0*/  FFMA R0, R13, R0, -0.0013887860113754868507 ;  /* 0xbab607ed0d007423 */ /* 0x000fc80000000000 */
[----:B------:R-:W-:-:S04]  /*00e0*/  FFMA R0, R0, R13, 0.041666727513074874878 ;  /* 0x3d2aaabb00007423 */ /* 0x000fc8000000000d */
[----:B------:R-:W-:-:S04]  /*00f0*/  FFMA R0, R0, R13, -0.4999999701976776123 ;  /* 0xbeffffff00007423 */ /* 0x000fc8000000000d */
[----:B------:R-:W-:-:S04]  /*0100*/  FFMA R13, R0, R13, 1 ;  /* 0x3f800000000d7423 */ /* 0x000fc8000000000d */
[----:B------:R-:W-:-:S05]  /*0110*/  VIADD R0, R13, 0x1800000 ;  /* 0x018000000d007836 */ /* 0x000fca0000000000 */
[----:B------:R-:W-:-:S04]  /*0120*/  LOP3.LUT R0, R0, 0x7f800000, RZ, 0xc0, !PT ;  /* 0x7f80000000007812 */ /* 0x000fc800078ec0ff */
[----:B------:R-:W-:-:S13]  /*0130*/  ISETP.GT.U32.AND P0, PT, R0, 0x1ffffff, PT ;  /* 0x01ffffff0000780c */ /* 0x000fda0003f04070 */
[----:B0-----:R-:W-:Y:S05]  /*0140*/  @P0 BRA `(.L_x_141) ;  /* 0x0000000000100947 */ /* 0x001fea0003800000 */
[----:B------:R-:W-:-:S07]  /*0150*/  MOV R2, 0x170 ;  /* 0x0000017000027802 */ /* 0x000fce0000000f00 */
[----:B-----5:R-:W-:Y:S05]  /*0160*/  CALL.REL.NOINC `($__internal_4_$__cuda_sm20_rcp_rn_f32_slowpath) ;  /* 0x0000002000187944 */ /* 0x020fea0003c00000 */
[----:B------:R-:W-:Y:S01]  /*0170*/  MOV R12, R0 ;  /* 0x00000000000c7202 */ /* 0x000fe20000000f00 */
[----:B------:R-:W-:Y:S06]  /*0180*/  BRA `(.L_x_142) ;  /* 0x0000000000107947 */ /* 0x000fec0003800000 */
.L_x_141:
[----:B------:R-:W0:Y:S02]  /*0190*/  MUFU.RCP R12, R13 ;  /* 0x0000000d000c7308 */ /* 0x000e240000001000 */
[----:B0-----:R-:W-:-:S04]  /*01a0*/  FFMA R0, R13, R12, -1 ;  /* 0xbf8000000d007423 */ /* 0x001fc8000000000c */
[----:B------:R-:W-:-:S04]  /*01b0*/  FADD.FTZ R3, -R0, -RZ ;  /* 0x800000ff00037221 */ /* 0x000fc80000010100 */
[----:B------:R-:W-:-:S07]  /*01c0*/  FFMA R12, R12, R3, R12 ;  /* 0x000000030c0c7223 */ /* 0x000fce000000000c */
.L_x_142:
[----:B------:R-:W0:Y:S01]  /*01d0*/  S2R R0, SR_TID.X ;  /* 0x0000000000007919 */ /* 0x000e220000002100 */
[----:B------:R-:W0:Y:S01]  /*01e0*/  S2UR UR4, SR_CTAID.X ;  /* 0x00000000000479c3 */ /* 0x000e220000002500 */
[----:B------:R-:W-:-:S07]  /*01f0*/  IMAD.MOV.U32 R14, RZ, RZ, RZ ;  /* 0x000000ffff0e7224 */ /* 0x000fce00078e00ff */
[----:B------:R-:W0:Y:S02]  /*0200*/  LDC R15, c[0x0][0x360] ;  /* 0x0000d800ff0f7b82 */ /* 0x000e240000000800 */
[----:B0-----:R-:W-:-:S07]  /*0210*/  IMAD R15, R15, UR4, R0 ;  /* 0x000000040f0f7c24 */ /* 0x001fce000f8e0200 */
.L_x_178:
[----:B0-----:R-:W0:Y:S01]  /*0220*/  LDC.64 R16, c[0x0][0x390] ;  /* 0x0000e400ff107b82 */ /* 0x001e220000000a00 */
[----:B------:R-:W-:-:S04]  /*0230*/  IMAD R3, R15, 0x3c, R14 ;  /* 0x0000003c0f037824 */ /* 0x000fc800078e020e */
[----:B0-----:R-:W-:-:S05]  /*0240*/  IMAD.WIDE R16, R3, 0x8, R16 ;  /* 0x0000000803107825 */ /* 0x001fca00078e0210 */
[----:B------:R-:W2:Y:S04]  /*0250*/  LDG.E R0, desc[UR6][R16.64] ;  /* 0x0000000610007981 */ /* 0x000ea8000c1e1900 */
[----:B------:R-:W3:Y:S01]  /*0260*/  LDG.E R23, desc[UR6][R16.64+0x4] ;  /* 0x0000040610177981 */ /* 0x000ee2000c1e1900 */
[----:B------:R-:W-:Y:S01]  /*0270*/  BSSY.RECONVERGENT B2, `(.L_x_143) ;  /* 0x000000f000027945 */ /* 0x000fe20003800200 */
[----:B-----5:R-:W-:Y:S01]  /*0280*/  MOV R20, R8 ;  /* 0x0000000800147202 */ /* 0x020fe20000000f00 */
[----:B--2---:R-:W0:Y:S01]  /*0290*/  MUFU.RCP R3, R0 ;  /* 0x0000000000037308 */ /* 0x004e220000001000 */
[----:B---3--:R-:W-:-:S07]  /*02a0*/  FMUL R23, R23, 1.0529999732971191406 ;  /* 0x3f86c8b417177820 */ /* 0x008fce0000400000 */
[----:B------:R-:W1:Y:S01]  /*02b0*/  FCHK P0, R23, R0 ;  /* 0x0000000017007302 */ /* 0x000e620000000000 */
[----:B0-----:R-:W-:-:S04]  /*02c0*/  FFMA R2, -R0, R3, 1 ;  /* 0x3f80000000027423 */ /* 0x001fc80000000103 */
[----:B------:R-:W-:-:S04]  /*02d0*/  FFMA R2, R3, R2, R3 ;  /* 0x0000000203027223 */ /* 0x000fc80000000003 */
[----:B------:R-:W-:-:S04]  /*02e0*/  FFMA R3, R23, R2, RZ ;  /* 0x0000000217037223 */ /* 0x000fc800000000ff */
[----:B------:R-:W-:-:S04]  /*02f0*/  FFMA R4, -R0, R3, R23 ;  /* 0x0000000300047223 */ /* 0x000fc80000000117 */
[----:B------:R-:W-:Y:S01]  /*0300*/  FFMA R2, R2, R4, R3 ;  /* 0x0000000402027223 */ /* 0x000fe20000000003 */
[----:B-1----:R-:W-:Y:S06]  /*0310*/  @!P0 BRA `(.L_x_144) ;  /* 0x0000000000108947 */ /* 0x002fec0003800000 */
[----:B------:R-:W-:Y:S01]  /*0320*/  IMAD.MOV.U32 R3, RZ, RZ, R0 ;  /* 0x000000ffff037224 */ /* 0x000fe200078e0000 */
[----:B------:R-:W-:-:S07]  /*0330*/  MOV R4, 0x350 ;  /* 0x0000035000047802 */ /* 0x000fce0000000f00 */
[----:B------:R-:W-:Y:S05]  /*0340*/  CALL.REL.NOINC `($__internal_5_$__cuda_sm3x_div_rn_noftz_f32_slowpath) ;  /* 0x00000020006c7944 */ /* 0x000fea0003c00000 */
[----:B------:R-:W-:-:S07]  /*0350*/  MOV R2, R3 ;  /* 0x0000000300027202 */ /* 0x000fce0000000f00 */
.L_x_144:
[----:B------:R-:W-:Y:S05]  /*0360*/  BSYNC.RECONVERGENT B2 ;  /* 0x0000000000027941 */ /* 0x000fea0003800200 */
.L_x_143:
[----:B------:R-:W0:Y:S01]  /*0370*/  MUFU.RCP R3, |R2| ;  /* 0x4000000200037308 */ /* 0x000e220000001000 */
[----:B------:R-:W-:Y:S01]  /*0380*/  FSETP.GT.AND P0, PT, |R2|, 1, PT ;  /* 0x3f8000000200780b */ /* 0x000fe20003f04200 */
[----:B------:R-:W-:Y:S02]  /*0390*/  IMAD.MOV.U32 R17, RZ, RZ, 0x3b2090aa ;  /* 0x3b2090aaff117424 */ /* 0x000fe400078e00ff */
[----:B------:R-:W-:Y:S02]  /*03a0*/  HFMA2 R22, -RZ, RZ, 1.443359375, 3.130859375 ;  /* 0x3dc64243ff167431 */ /* 0x000fe400000001ff */
[----:B------:R-:W-:Y:S01]  /*03b0*/  FMUL R16, R0, R0 ;  /* 0x0000000000107220 */ /* 0x000fe20000400000 */
[----:B------:R-:W-:Y:S01]  /*03c0*/  MOV R18, 0x3f6ee581 ;  /* 0x3f6ee58100127802 */ /* 0x000fe20000000f00 */
[----:B------:R-:W-:Y:S01]  /*03d0*/  IMAD.MOV.U32 R19, RZ, RZ, 0x41254765 ;  /* 0x41254765ff137424 */ /* 0x000fe200078e00ff */
[----:B------:R-:W-:Y:S01]  /*03e0*/  FSETP.NAN.AND P1, PT, |R2|, |R2|, PT ;  /* 0x400000020200720b */ /* 0x000fe20003f28200 */
[----:B------:R-:W-:Y:S01]  /*03f0*/  FMUL R23, R13, R16 ;  /* 0x000000100d177220 */ /* 0x000fe20000400000 */
[----:B------:R-:W-:Y:S01]  /*0400*/  BSSY.RECONVERGENT B2, `(.L_x_145) ;  /* 0x000001b000027945 */ /* 0x000fe20003800200 */
[----:B0-----:R-:W-:-:S05]  /*0410*/  FSEL R3, R3, |R2|, P0 ;  /* 0x4000000203037208 */ /* 0x001fca0000000000 */
[----:B------:R-:W-:-:S04]  /*0420*/  FMUL R4, R3, R3 ;  /* 0x0000000303047220 */ /* 0x000fc80000400000 */
[----:B------:R-:W-:-:S04]  /*0430*/  FFMA R17, R4, R17, -0.014396979473531246185 ;  /* 0xbc6be14f04117423 */ /* 0x000fc80000000011 */
[----:B------:R-:W-:-:S04]  /*0440*/  FFMA R17, R4, R17, 0.039849750697612762451 ;  /* 0x3d23397e04117423 */ /* 0x000fc80000000011 */
[----:B------:R-:W-:-:S04]  /*0450*/  FFMA R17, R4, R17, -0.072529748082160949707 ;  /* 0xbd948a7a04117423 */ /* 0x000fc80000000011 */
[----:B------:R-:W-:-:S04]  /*0460*/  FFMA R17, R4, R17, 0.10518480092287063599 ;  /* 0x3dd76b2104117423 */ /* 0x000fc80000000011 */
[----:B------:R-:W-:-:S04]  /*0470*/  FFMA R17, R4, R17, -0.14171802997589111328 ;  /* 0xbe111e8804117423 */ /* 0x000fc80000000011 */
[----:B------:R-:W-:-:S04]  /*0480*/  FFMA R17, R4, R17, 0.19988775253295898438 ;  /* 0x3e4caf6004117423 */ /* 0x000fc80000000011 */
[----:B------:R-:W-:-:S04]  /*0490*/  FFMA R17, R4, R17, -0.33332940936088562012 ;  /* 0xbeaaaa2704117423 */ /* 0x000fc80000000011 */
[----:B------:R-:W-:Y:S01]  /*04a0*/  FMUL R4, R4, R17 ;  /* 0x0000001104047220 */ /* 0x000fe20000400000 */
[----:B------:R-:W-:-:S03]  /*04b0*/  FFMA R17, R22, -R19, 1 ;  /* 0x3f80000016117423 */ /* 0x000fc60000000813 */
[----:B------:R-:W-:Y:S01]  /*04c0*/  FFMA R3, R3, R4, R3 ;  /* 0x0000000403037223 */ /* 0x000fe20000000003 */
[----:B------:R-:W-:-:S03]  /*04d0*/  FFMA R4, R17, R22, 0.096806071698665618896 ;  /* 0x3dc6424311047423 */ /* 0x000fc60000000016 */
[----:B------:R-:W-:Y:S01]  /*04e0*/  @P0 FFMA R3, R18, 1.6832555532455444336, -R3 ;  /* 0x3fd774eb12030823 */ /* 0x000fe20000000803 */
[----:B------:R-:W0:Y:S01]  /*04f0*/  FCHK P0, R23, 10.329930305480957031 ;  /* 0x4125476517007902 */ /* 0x000e220000000000 */
[----:B------:R-:W-:-:S03]  /*0500*/  FFMA R16, R23, R4, RZ ;  /* 0x0000000417107223 */ /* 0x000fc600000000ff */
[----:B------:R-:W-:Y:S01]  /*0510*/  LOP3.LUT R2, R3, 0x80000000, R2, 0xb8, !PT ;  /* 0x8000000003027812 */ /* 0x000fe200078eb802 */
[----:B------:R-:W-:-:S03]  /*0520*/  FFMA R17, R16, -10.329930305480957031, R23 ;  /* 0xc125476510117823 */ /* 0x000fc60000000017 */
[----:B------:R-:W-:Y:S01]  /*0530*/  FSEL R21, R2, R3, !P1 ;  /* 0x0000000302157208 */ /* 0x000fe20004800000 */
[----:B------:R-:W-:-:S04]  /*0540*/  FFMA R2, R4, R17, R16 ;  /* 0x0000001104027223 */ /* 0x000fc80000000010 */
[----:B------:R-:W-:Y:S01]  /*0550*/  FMUL R21, R21, R12 ;  /* 0x0000000c15157220 */ /* 0x000fe20000400000 */
[----:B0-----:R-:W-:Y:S06]  /*0560*/  @!P0 BRA `(.L_x_146) ;  /* 0x0000000000108947 */ /* 0x001fec0003800000 */
[----:B------:R-:W-:Y:S01]  /*0570*/  IMAD.MOV.U32 R3, RZ, RZ, 0x41254765 ;  /* 0x41254765ff037424 */ /* 0x000fe200078e00ff */
[----:B------:R-:W-:-:S07]  /*0580*/  MOV R4, 0x5a0 ;  /* 0x000005a000047802 */ /* 0x000fce0000000f00 */
[----:B------:R-:W-:Y:S05]  /*0590*/  CALL.REL.NOINC `($__internal_5_$__cuda_sm3x_div_rn_noftz_f32_slowpath) ;  /* 0x0000001c00d87944 */ /* 0x000fea0003c00000 */
[----:B------:R-:W-:-:S07]  /*05a0*/  MOV R2, R3 ;  /* 0x0000000300027202 */ /* 0x000fce0000000f00 */
.L_x_146:
[----:B------:R-:W-:Y:S05]  /*05b0*/  BSYNC.RECONVERGENT B2 ;  /* 0x0000000000027941 */ /* 0x000fea0003800200 */
.L_x_145:
[----:B------:R-:W-:Y:S02]  /*05c0*/  HFMA2 R3, -RZ, RZ, 1.697265625, 1.3603515625 ;  /* 0x3eca3d71ff037431 */ /* 0x000fe400000001ff */
[----:B------:R-:W-:Y:S01]  /*05d0*/  IMAD.MOV.U32 R4, RZ, RZ, 0x4022067b ;  /* 0x4022067bff047424 */ /* 0x000fe200078e00ff */
[----:B------:R-:W0:Y:S01]  /*05e0*/  FCHK P0, R0, 0.39500001072883605957 ;  /* 0x3eca3d7100007902 */ /* 0x000e220000000000 */
[----:B------:R-:W-:Y:S02]  /*05f0*/  BSSY.RECONVERGENT B2, `(.L_x_147) ;  /* 0x000000c000027945 */ /* 0x000fe40003800200 */
[----:B------:R-:W-:-:S04]  /*0600*/  FFMA R3, R4, -R3, 1 ;  /* 0x3f80000004037423 */ /* 0x000fc80000000803 */
[----:B------:R-:W-:-:S04]  /*0610*/  FFMA R3, R3, R4, 2.5316455364227294922 ;  /* 0x4022067b03037423 */ /* 0x000fc80000000004 */
[----:B------:R-:W-:-:S04]  /*0620*/  FFMA R4, R0, R3, RZ ;  /* 0x0000000300047223 */ /* 0x000fc800000000ff */
[----:B------:R-:W-:-:S04]  /*0630*/  FFMA R16, R4, -0.39500001072883605957, R0 ;  /* 0xbeca3d7104107823 */ /* 0x000fc80000000000 */
[----:B------:R-:W-:Y:S01]  /*0640*/  FFMA R16, R3, R16, R4 ;  /* 0x0000001003107223 */ /* 0x000fe20000000004 */
[----:B0-----:R-:W-:Y:S06]  /*0650*/  @!P0 BRA `(.L_x_148) ;  /* 0x0000000000148947 */ /* 0x001fec0003800000 */
[----:B------:R-:W-:Y:S01]  /*0660*/  IMAD.MOV.U32 R23, RZ, RZ, R0 ;  /* 0x000000ffff177224 */ /* 0x000fe200078e0000 */
[----:B------:R-:W-:Y:S02]  /*0670*/  MOV R3, 0x3eca3d71 ;  /* 0x3eca3d7100037802 */ /* 0x000fe40000000f00 */
[----:B------:R-:W-:-:S07]  /*0680*/  MOV R4, 0x6a0 ;  /* 0x000006a000047802 */ /* 0x000fce0000000f00 */
[----:B------:R-:W-:Y:S05]  /*0690*/  CALL.REL.NOINC `($__internal_5_$__cuda_sm3x_div_rn_noftz_f32_slowpath) ;  /* 0x0000001c00987944 */ /* 0x000fea0003c00000 */
[----:B------:R-:W-:-:S07]  /*06a0*/  IMAD.MOV.U32 R16, RZ, RZ, R3 ;  /* 0x000000ffff107224 */ /* 0x000fce00078e0003 */
.L_x_148:
[----:B------:R-:W-:Y:S05]  /*06b0*/  BSYNC.RECONVERGENT B2 ;  /* 0x0000000000027941 */ /* 0x000fea0003800200 */
.L_x_147:
[----:B------:R-:W-:Y:S01]  /*06c0*/  FMUL R22, R7, 0.63661974668502807617 ;  /* 0x3f22f98307167820 */ /* 0x000fe20000400000 */
[----:B------:R-:W-:Y:S01]  /*06d0*/  FFMA R2, R21, R2, R8 ;  /* 0x0000000215027223 */ /* 0x000fe20000000008 */
[----:B------:R-:W-:Y:S01]  /*06e0*/  FSETP.GE.AND P0, PT, |R7|, 105615, PT ;  /* 0x47ce47800700780b */ /* 0x000fe20003f06200 */
[----:B------:R-:W-:Y:S02]  /*06f0*/  BSSY.RECONVERGENT B0, `(.L_x_149) ;  /* 0x0000045000007945 */ /* 0x000fe40003800200 */
[----:B------:R-:W-:Y:S01]  /*0700*/  FFMA R4, R2, -38.95619964599609375, RZ ;  /* 0xc21bd32602047823 */ /* 0x000fe200000000ff */
[----:B------:R-:W0:Y:S01]  /*0710*/  F2I.NTZ R22, R22 ;  /* 0x0000001600167305 */ /* 0x000e220000203100 */
[----:B------:R-:W-:Y:S02]  /*0720*/  FADD R2, -R21, R10 ;  /* 0x0000000a15027221 */ /* 0x000fe40000000100 */
[----:B------:R-:W-:-:S04]  /*0730*/  FFMA R3, R11, -11.342499732971191406, R4 ;  /* 0xc1357ae10b037823 */ /* 0x000fc80000000004 */
[----:B------:R-:W-:-:S04]  /*0740*/  FFMA R2, R2, 0.00097599998116493225098, R3 ;  /* 0x3a7fda4002027823 */ /* 0x000fc80000000003 */
[----:B------:R-:W-:Y:S01]  /*0750*/  FFMA R16, R21, R16, R2 ;  /* 0x0000001015107223 */ /* 0x000fe20000000002 */
[-C--:B0-----:R-:W-:Y:S02]  /*0760*/  I2FP.F32.S32 R24, R22.reuse ;  /* 0x0000001600187245 */ /* 0x081fe40000201400 */
[----:B------:R-:W-:-:S03]  /*0770*/  MOV R21, R22 ;  /* 0x0000001600157202 */ /* 0x000fc60000000f00 */
[----:B------:R-:W-:-:S04]  /*0780*/  FFMA R17, R24, -1.5707962512969970703, R7 ;  /* 0xbfc90fda18117823 */ /* 0x000fc80000000007 */
[----:B------:R-:W-:-:S04]  /*0790*/  FFMA R17, R24, -7.5497894158615963534e-08, R17 ;  /* 0xb3a2216818117823 */ /* 0x000fc80000000011 */
[----:B------:R-:W-:-:S04]  /*07a0*/  FFMA R24, R24, -5.3903029534742383927e-15, R17 ;  /* 0xa7c234c518187823 */ /* 0x000fc80000000011 */
[----:B------:R-:W-:Y:S01]  /*07b0*/  IMAD.MOV.U32 R2, RZ, RZ, R24 ;  /* 0x000000ffff027224 */ /* 0x000fe200078e0018 */
[----:B------:R-:W-:Y:S06]  /*07c0*/  @!P0 BRA `(.L_x_150) ;  /* 0x0000000000dc8947 */ /* 0x000fec0003800000 */
[----:B------:R-:W-:-:S13]  /*07d0*/  FSETP.NEU.AND P0, PT, |R7|, +INF , PT ;  /* 0x7f8000000700780b */ /* 0x000fda0003f0d200 */
[----:B------:R-:W-:Y:S01]  /*07e0*/  @!P0 FMUL R2, RZ, R7 ;  /* 0x00000007ff028220 */ /* 0x000fe20000400000 */
[----:B------:R-:W-:Y:S01]  /*07f0*/  @!P0 MOV R22, RZ ;  /* 0x000000ff00168202 */ /* 0x000fe20000000f00 */
[----:B------:R-:W-:Y:S06]  /*0800*/  @!P0 BRA `(.L_x_150) ;  /* 0x0000000000cc8947 */ /* 0x000fec0003800000 */
[----:B------:R-:W-:Y:S02]  /*0810*/  IMAD.SHL.U32 R2, R7, 0x100, RZ ;  /* 0x0000010007027824 */ /* 0x000fe400078e00ff */
[----:B------:R-:W-:Y:S02]  /*0820*/  HFMA2 R17, -RZ, RZ, 0, 0 ;  /* 0x00000000ff117431 */ /* 0x000fe400000001ff */
[----:B------:R-:W-:Y:S01]  /*0830*/  IMAD.MOV.U32 R4, RZ, RZ, R1 ;  /* 0x000000ffff047224 */ /* 0x000fe200078e0001 */
[----:B------:R-:W0:Y:S01]  /*0840*/  LDCU.64 UR8, c[0x4][0x88] ;  /* 0x01001100ff0877ac */ /* 0x000e220008000a00 */
[----:B------:R-:W-:Y:S01]  /*0850*/  LOP3.LUT R25, R2, 0x80000000, RZ, 0xfc, !PT ;  /* 0x8000000002197812 */ /* 0x000fe200078efcff */
[----:B------:R-:W-:Y:S01]  /*0860*/  UMOV UR5, URZ ;  /* 0x000000ff00057c82 */ /* 0x000fe20008000000 */
[----:B------:R-:W-:-:S05]  /*0870*/  UMOV UR4, URZ ;  /* 0x000000ff00047c82 */ /* 0x000fca0008000000 */
.L_x_151:
[----:B0-----:R-:W-:Y:S01]  /*0880*/  MOV R2, UR8 ;  /* 0x0000000800027c02 */ /* 0x001fe20008000f00 */
[----:B------:R-:W-:-:S05]  /*0890*/  IMAD.U32 R3, RZ, RZ, UR9 ;  /* 0x00000009ff037e24 */ /* 0x000fca000f8e00ff */
[----:B------:R-:W2:Y:S01]  /*08a0*/  LDG.E.CONSTANT R2, desc[UR6][R2.64] ;  /* 0x0000000602027981 */ /* 0x000ea2000c1e9900 */
[----:B------:R-:W-:Y:S02]  /*08b0*/  UIADD3 UR8, UP0, UPT, UR8, 0x4, URZ ;  /* 0x0000000408087890 */ /* 0x000fe4000ff1e0ff */
[----:B------:R-:W-:Y:S02]  /*08c0*/  UIADD3 UR4, UPT, UPT, UR4, 0x1, URZ ;  /* 0x0000000104047890 */ /* 0x000fe4000fffe0ff */
[----:B------:R-:W-:Y:S02]  /*08d0*/  UIADD3.X UR9, UPT, UPT, URZ, UR9, URZ, UP0, !UPT ;  /* 0x00000009ff097290 */ /* 0x000fe400087fe4ff */
[----:B------:R-:W-:Y:S01]  /*08e0*/  UISETP.NE.AND UP0, UPT, UR4, 0x6, UPT ;  /* 0x000000060400788c */ /* 0x000fe2000bf05270 */
[----:B--2---:R-:W-:-:S03]  /*08f0*/  IMAD.WIDE.U32 R18, R2, R25, RZ ;  /* 0x0000001902127225 */ /* 0x004fc600078e00ff */
[----:B------:R-:W-:-:S04]  /*0900*/  IADD3 R23, P0, PT, R18, R17, RZ ;  /* 0x0000001112177210 */ /* 0x000fc80007f1e0ff */
[----:B------:R-:W-:Y:S01]  /*0910*/  IADD3.X R17, PT, PT, R19, UR5, RZ, P0, !PT ;  /* 0x0000000513117c10 */ /* 0x000fe200087fe4ff */
[----:B------:R0:W-:Y:S02]  /*0920*/  STL [R4], R23 ;  /* 0x0000001704007387 */ /* 0x0001e40000100800 */
[----:B0-----:R-:W-:Y:S01]  /*0930*/  IADD3 R4, PT, PT, R4, 0x4, RZ ;  /* 0x0000000404047810 */ /* 0x001fe20007ffe0ff */
[----:B------:R-:W-:Y:S06]  /*0940*/  BRA.U UP0, `(.L_x_151) ;  /* 0xfffffffd00cc7547 */ /* 0x000fec000b83ffff */
[----:B------:R-:W-:Y:S01]  /*0950*/  SHF.R.U32.HI R18, RZ, 0x17, R7 ;  /* 0x00000017ff127819 */ /* 0x000fe20000011607 */
[----:B------:R0:W-:Y:S03]  /*0960*/  STL [R1+0x18], R17 ;  /* 0x0000181101007387 */ /* 0x0001e60000100800 */
[C---:B------:R-:W-:Y:S02]  /*0970*/  LOP3.LUT R2, R18.reuse, 0xe0, RZ, 0xc0, !PT ;  /* 0x000000e012027812 */ /* 0x040fe400078ec0ff */
[----:B------:R-:W-:-:S03]  /*0980*/  LOP3.LUT P0, RZ, R18, 0x1f, RZ, 0xc0, !PT ;  /* 0x0000001f12ff7812 */ /* 0x000fc6000780c0ff */
[----:B------:R-:W-:-:S05]  /*0990*/  VIADD R2, R2, 0xffffff80 ;  /* 0xffffff8002027836 */ /* 0x000fca0000000000 */
[----:B------:R-:W-:-:S05]  /*09a0*/  SHF.R.U32.HI R2, RZ, 0x5, R2 ;  /* 0x00000005ff027819 */ /* 0x000fca0000011602 */
[----:B------:R-:W-:-:S05]  /*09b0*/  IMAD R19, R2, -0x4, R1 ;  /* 0xfffffffc02137824 */ /* 0x000fca00078e0201 */
[----:B------:R-:W2:Y:S04]  /*09c0*/  LDL R4, [R19+0x18] ;  /* 0x0000180013047983 */ /* 0x000ea80000100800 */
[----:B------:R-:W2:Y:S04]  /*09d0*/  LDL R3, [R19+0x14] ;  /* 0x0000140013037983 */ /* 0x000ea80000100800 */
[----:B------:R-:W3:Y:S01]  /*09e0*/  @P0 LDL R2, [R19+0x10] ;  /* 0x0000100013020983 */ /* 0x000ee20000100800 */
[----:B------:R-:W-:Y:S01]  /*09f0*/  LOP3.LUT R18, R18, 0x1f, RZ, 0xc0, !PT ;  /* 0x0000001f12127812 */ /* 0x000fe200078ec0ff */
[----:B------:R-:W-:Y:S01]  /*0a00*/  UMOV UR4, 0x54442d19 ;  /* 0x54442d1900047882 */ /* 0x000fe20000000000 */
[----:B------:R-:W-:-:S02]  /*0a10*/  UMOV UR5, 0x3bf921fb ;  /* 0x3bf921fb00057882 */ /* 0x000fc40000000000 */
[-C--:B--2---:R-:W-:Y:S02]  /*0a20*/  @P0 SHF.L.W.U32.HI R4, R3, R18.reuse, R4 ;  /* 0x0000001203040219 */ /* 0x084fe40000010e04 */
[----:B---3--:R-:W-:Y:S02]  /*0a30*/  @P0 SHF.L.W.U32.HI R3, R2, R18, R3 ;  /* 0x0000001202030219 */ /* 0x008fe40000010e03 */
[--C-:B0-----:R-:W-:Y:S02]  /*0a40*/  SHF.R.U32.HI R17, RZ, 0x1e, R4.reuse ;  /* 0x0000001eff117819 */ /* 0x101fe40000011604 */
[C---:B------:R-:W-:Y:S02]  /*0a50*/  SHF.L.W.U32.HI R22, R3.reuse, 0x2, R4 ;  /* 0x0000000203167819 */ /* 0x040fe40000010e04 */
[----:B------:R-:W-:Y:S02]  /*0a60*/  SHF.L.U32 R3, R3, 0x2, RZ ;  /* 0x0000000203037819 */ /* 0x000fe400000006ff */
[----:B------:R-:W-:-:S02]  /*0a70*/  SHF.R.S32.HI R18, RZ, 0x1f, R22 ;  /* 0x0000001fff127819 */ /* 0x000fc40000011416 */
[----:B------:R-:W-:Y:S02]  /*0a80*/  ISETP.GE.AND P0, PT, R7, RZ, PT ;  /* 0x000000ff0700720c */ /* 0x000fe40003f06270 */
[C---:B------:R-:W-:Y:S02]  /*0a90*/  LOP3.LUT R2, R18.reuse, R3, RZ, 0x3c, !PT ;  /* 0x0000000312027212 */ /* 0x040fe400078e3cff */
[----:B------:R-:W-:Y:S02]  /*0aa0*/  LOP3.LUT R3, R18, R22, RZ, 0x3c, !PT ;  /* 0x0000001612037212 */ /* 0x000fe400078e3cff */
[C---:B------:R-:W-:Y:S02]  /*0ab0*/  LOP3.LUT R4, R22.reuse, R7, RZ, 0x3c, !PT ;  /* 0x0000000716047212 */ /* 0x040fe400078e3cff */
[----:B------:R-:W-:Y:S02]  /*0ac0*/  LEA.HI R22, R22, R17, RZ, 0x1 ;  /* 0x0000001116167211 */ /* 0x000fe400078f08ff */
[----:B------:R-:W0:Y:S01]  /*0ad0*/  I2F.F64.S64 R2, R2 ;  /* 0x0000000200027312 */ /* 0x000e220000301c00 */
[----:B------:R-:W-:-:S02]  /*0ae0*/  ISETP.GE.AND P1, PT, R4, RZ, PT ;  /* 0x000000ff0400720c */ /* 0x000fc40003f26270 */
[----:B------:R-:W-:-:S05]  /*0af0*/  IMAD.MOV R4, RZ, RZ, -R22 ;  /* 0x000000ffff047224 */ /* 0x000fca00078e0a16 */
[----:B------:R-:W-:Y:S01]  /*0b00*/  @!P0 MOV R22, R4 ;  /* 0x0000000400168202 */ /* 0x000fe20000000f00 */
[----:B0-----:R-:W-:-:S10]  /*0b10*/  DMUL R18, R2, UR4 ;  /* 0x0000000402127c28 */ /* 0x001fd40008000000 */
[----:B------:R-:W0:Y:S02]  /*0b20*/  F2F.F32.F64 R18, R18 ;  /* 0x0000001200127310 */ /* 0x000e240000301000 */
[----:B0-----:R-:W-:-:S07]  /*0b30*/  FSEL R2, -R18, R18, !P1 ;  /* 0x0000001212027208 */ /* 0x001fce0004800100 */
.L_x_150:
[----:B------:R-:W-:Y:S05]  /*0b40*/  BSYNC.RECONVERGENT B0 ;  /* 0x0000000000007941 */ /* 0x000fea0003800200 */
.L_x_149:
[----:B------:R-:W-:Y:S01]  /*0b50*/  LOP3.LUT R17, R22, 0x1, RZ, 0xc0, !PT ;  /* 0x0000000116117812 */ /* 0x000fe200078ec0ff */
[----:B------:R-:W-:Y:S02]  /*0b60*/  IMAD.MOV.U32 R4, RZ, RZ, 0x37cbac00 ;  /* 0x37cbac00ff047424 */ /* 0x000fe400078e00ff */
[----:B------:R-:W-:Y:S01]  /*0b70*/  FMUL R3, R2, R2 ;  /* 0x0000000202037220 */ /* 0x000fe20000400000 */
[----:B------:R-:W-:Y:S01]  /*0b80*/  MOV R19, 0x3e2aaaa8 ;  /* 0x3e2aaaa800137802 */ /* 0x000fe20000000f00 */
[----:B------:R-:W-:Y:S01]  /*0b90*/  VIADD R23, R22, 0x1 ;  /* 0x0000000116177836 */ /* 0x000fe20000000000 */
[----:B------:R-:W-:Y:S01]  /*0ba0*/  ISETP.NE.U32.AND P0, PT, R17, 0x1, PT ;  /* 0x000000011100780c */ /* 0x000fe20003f05070 */
[----:B------:R-:W-:Y:S02]  /*0bb0*/  HFMA2 R17, -RZ, RZ, 1.0078125, -8.98838043212890625e-05 ;  /* 0x3c0885e4ff117431 */ /* 0x000fe400000001ff */
[----:B------:R-:W-:Y:S01]  /*0bc0*/  FFMA R18, R3, R4, -0.0013887860113754868507 ;  /* 0xbab607ed03127423 */ /* 0x000fe20000000004 */
[----:B------:R-:W-:Y:S01]  /*0bd0*/  BSSY.RECONVERGENT B0, `(.L_x_152) ;  /* 0x000003f000007945 */ /* 0x000fe20003800200 */
[----:B------:R-:W-:-:S02]  /*0be0*/  FSEL R25, -R19, -0.4999999701976776123, !P0 ;  /* 0xbeffffff13197808 */ /* 0x000fc40004000100 */
[----:B------:R-:W-:Y:S02]  /*0bf0*/  LOP3.LUT P1, RZ, R23, 0x2, RZ, 0xc0, !PT ;  /* 0x0000000217ff7812 */ /* 0x000fe4000782c0ff */
[----:B------:R-:W-:Y:S02]  /*0c00*/  FSEL R22, R18, -0.00019574658654164522886, P0 ;  /* 0xb94d415312167808 */ /* 0x000fe40000000000 */
[----:B------:R-:W-:Y:S02]  /*0c10*/  FSEL R18, R2, 1, !P0 ;  /* 0x3f80000002127808 */ /* 0x000fe40004000000 */
[----:B------:R-:W-:Y:S02]  /*0c20*/  FSEL R26, R17, 0.041666727513074874878, !P0 ;  /* 0x3d2aaabb111a7808 */ /* 0x000fe40004000000 */
[----:B------:R-:W-:Y:S01]  /*0c30*/  FSETP.GE.AND P0, PT, |R7|, 105615, PT ;  /* 0x47ce47800700780b */ /* 0x000fe20003f06200 */
[C---:B------:R-:W-:Y:S02]  /*0c40*/  FFMA R23, R3.reuse, R18, RZ ;  /* 0x0000001203177223 */ /* 0x040fe400000000ff */
[----:B------:R-:W-:-:S04]  /*0c50*/  FFMA R22, R3, R22, R26 ;  /* 0x0000001603167223 */ /* 0x000fc8000000001a */
[----:B------:R-:W-:-:S04]  /*0c60*/  FFMA R22, R3, R22, R25 ;  /* 0x0000001603167223 */ /* 0x000fc80000000019 */
[----:B------:R-:W-:-:S04]  /*0c70*/  FFMA R18, R23, R22, R18 ;  /* 0x0000001617127223 */ /* 0x000fc80000000012 */
[----:B------:R-:W-:Y:S01]  /*0c80*/  @P1 FADD R18, RZ, -R18 ;  /* 0x80000012ff121221 */ /* 0x000fe20000000000 */
[----:B------:R-:W-:Y:S06]  /*0c90*/  @!P0 BRA `(.L_x_153) ;  /* 0x0000000000c88947 */ /* 0x000fec0003800000 */
[----:B------:R-:W-:-:S13]  /*0ca0*/  FSETP.NEU.AND P0, PT, |R7|, +INF , PT ;  /* 0x7f8000000700780b */ /* 0x000fda0003f0d200 */
[----:B------:R-:W-:Y:S01]  /*0cb0*/  @!P0 FMUL R24, RZ, R7 ;  /* 0x00000007ff188220 */ /* 0x000fe20000400000 */
[----:B------:R-:W-:Y:S01]  /*0cc0*/  @!P0 IMAD.MOV.U32 R21, RZ, RZ, RZ ;  /* 0x000000ffff158224 */ /* 0x000fe200078e00ff */
[----:B------:R-:W-:Y:S06]  /*0cd0*/  @!P0 BRA `(.L_x_153) ;  /* 0x0000000000b88947 */ /* 0x000fec0003800000 */
[----:B------:R-:W-:Y:S02]  /*0ce0*/  SHF.L.U32 R21, R7, 0x8, RZ ;  /* 0x0000000807157819 */ /* 0x000fe400000006ff */
[----:B------:R-:W-:Y:S01]  /*0cf0*/  CS2R R24, SRZ ;  /* 0x0000000000187805 */ /* 0x000fe2000001ff00 */
[----:B------:R-:W-:Y:S01]  /*0d00*/  UMOV UR4, URZ ;  /* 0x000000ff00047c82 */ /* 0x000fe20008000000 */
[----:B------:R-:W-:-:S07]  /*0d10*/  LOP3.LUT R21, R21, 0x80000000, RZ, 0xfc, !PT ;  /* 0x8000000015157812 */ /* 0x000fce00078efcff */
.L_x_154:
[----:B0-----:R-:W0:Y:S02]  /*0d20*/  LDC.64 R2, c[0x4][0x88] ;  /* 0x01002200ff027b82 */ /* 0x001e240000000a00 */
[----:B0-----:R-:W-:-:S05]  /*0d30*/  IMAD.WIDE.U32 R22, R25, 0x4, R2 ;  /* 0x0000000419167825 */ /* 0x001fca00078e0002 */
[----:B------:R-:W2:Y:S01]  /*0d40*/  LDG.E.CONSTANT R2, desc[UR6][R22.64] ;  /* 0x0000000616027981 */ /* 0x000ea2000c1e9900 */
[C---:B------:R-:W-:Y:S01]  /*0d50*/  IMAD R26, R25.reuse, 0x4, R1 ;  /* 0x00000004191a7824 */ /* 0x040fe200078e0201 */
[----:B------:R-:W-:-:S04]  /*0d60*/  IADD3 R25, PT, PT, R25, 0x1, RZ ;  /* 0x0000000119197810 */ /* 0x000fc80007ffe0ff */
[----:B------:R-:W-:Y:S01]  /*0d70*/  ISETP.NE.AND P0, PT, R25, 0x6, PT ;  /* 0x000000061900780c */ /* 0x000fe20003f05270 */
[----:B--2---:R-:W-:-:S03]  /*0d80*/  IMAD.WIDE.U32 R2, R2, R21, RZ ;  /* 0x0000001502027225 */ /* 0x004fc600078e00ff */
[----:B------:R-:W-:-:S04]  /*0d90*/  IADD3 R27, P1, PT, R2, R24, RZ ;  /* 0x00000018021b7210 */ /* 0x000fc80007f3e0ff */
[----:B------:R-:W-:Y:S01]  /*0da0*/  IADD3.X R24, PT, PT, R3, UR4, RZ, P1, !PT ;  /* 0x0000000403187c10 */ /* 0x000fe20008ffe4ff */
[----:B------:R0:W-:Y:S04]  /*0db0*/  STL [R26], R27 ;  /* 0x0000001b1a007387 */ /* 0x0001e80000100800 */
[----:B------:R-:W-:Y:S05]  /*0dc0*/  @P0 BRA `(.L_x_154) ;  /* 0xfffffffc00d40947 */ /* 0x000fea000383ffff */
        /* <DEDUP_REMOVED lines=12> */
[----:B------:R-:W-:Y:S01]  /*0e90*/  UMOV UR5, 0x3bf921fb ;  /* 0x3bf921fb00057882 */ /* 0x000fe20000000000 */
[----:B------:R-:W-:-:S02]  /*0ea0*/  ISETP.GE.AND P1, PT, R7, RZ, PT ;  /* 0x000000ff0700720c */ /* 0x000fc40003f26270 */
[-C--:B--2---:R-:W-:Y:S02]  /*0eb0*/  @P0 SHF.L.W.U32.HI R21, R2, R22.reuse, R21 ;  /* 0x0000001602150219 */ /* 0x084fe40000010e15 */
[----:B---3--:R-:W-:-:S04]  /*0ec0*/  @P0 SHF.L.W.U32.HI R2, R3, R22, R2 ;  /* 0x0000001603020219 */ /* 0x008fc80000010e02 */
[C-C-:B0-----:R-:W-:Y:S02]  /*0ed0*/  SHF.L.W.U32.HI R26, R2.reuse, 0x2, R21.reuse ;  /* 0x00000002021a7819 */ /* 0x141fe40000010e15 */
[----:B------:R-:W-:Y:S02]  /*0ee0*/  SHF.L.U32 R2, R2, 0x2, RZ ;  /* 0x0000000202027819 */ /* 0x000fe400000006ff */
[----:B------:R-:W-:Y:S02]  /*0ef0*/  SHF.R.S32.HI R3, RZ, 0x1f, R26 ;  /* 0x0000001fff037819 */ /* 0x000fe4000001141a */
[----:B------:R-:W-:Y:S02]  /*0f00*/  SHF.R.U32.HI R21, RZ, 0x1e, R21 ;  /* 0x0000001eff157819 */ /* 0x000fe40000011615 */
[C---:B------:R-:W-:Y:S02]  /*0f10*/  LOP3.LUT R2, R3.reuse, R2, RZ, 0x3c, !PT ;  /* 0x0000000203027212 */ /* 0x040fe400078e3cff */
[----:B------:R-:W-:-:S02]  /*0f20*/  LOP3.LUT R3, R3, R26, RZ, 0x3c, !PT ;  /* 0x0000001a03037212 */ /* 0x000fc400078e3cff */
[C---:B-1----:R-:W-:Y:S02]  /*0f30*/  LOP3.LUT R24, R26.reuse, R7, RZ, 0x3c, !PT ;  /* 0x000000071a187212 */ /* 0x042fe400078e3cff */
[----:B------:R-:W-:Y:S02]  /*0f40*/  LEA.HI R21, R26, R21, RZ, 0x1 ;  /* 0x000000151a157211 */ /* 0x000fe400078f08ff */
[----:B------:R-:W0:Y:S01]  /*0f50*/  I2F.F64.S64 R2, R2 ;  /* 0x0000000200027312 */ /* 0x000e220000301c00 */
[----:B------:R-:W-:Y:S02]  /*0f60*/  ISETP.GE.AND P0, PT, R24, RZ, PT ;  /* 0x000000ff1800720c */ /* 0x000fe40003f06270 */
[----:B------:R-:W-:-:S05]  /*0f70*/  IMAD.MOV R24, RZ, RZ, -R21 ;  /* 0x000000ffff187224 */ /* 0x000fca00078e0a15 */
[----:B------:R-:W-:Y:S01]  /*0f80*/  @!P1 MOV R21, R24 ;  /* 0x0000001800159202 */ /* 0x000fe20000000f00 */
[----:B0-----:R-:W-:-:S10]  /*0f90*/  DMUL R22, R2, UR4 ;  /* 0x0000000402167c28 */ /* 0x001fd40008000000 */
[----:B------:R-:W0:Y:S02]  /*0fa0*/  F2F.F32.F64 R22, R22 ;  /* 0x0000001600167310 */ /* 0x000e240000301000 */
[----:B0-----:R-:W-:-:S07]  /*0fb0*/  FSEL R24, -R22, R22, !P0 ;  /* 0x0000001616187208 */ /* 0x001fce0004000100 */
.L_x_153:
[----:B------:R-:W-:Y:S05]  /*0fc0*/  BSYNC.RECONVERGENT B0 ;  /* 0x0000000000007941 */ /* 0x000fea0003800200 */
.L_x_152:
[----:B------:R-:W-:Y:S01]  /*0fd0*/  FMUL R3, R24, R24 ;  /* 0x0000001818037220 */ /* 0x000fe20000400000 */
[C---:B------:R-:W-:Y:S01]  /*0fe0*/  LOP3.LUT R2, R21.reuse, 0x1, RZ, 0xc0, !PT ;  /* 0x0000000115027812 */ /* 0x040fe200078ec0ff */
[----:B------:R-:W-:Y:S01]  /*0ff0*/  HFMA2 R23, -RZ, RZ, 2.8125, 0 ;  /* 0x41a00000ff177431 */ /* 0x000fe200000001ff */
[----:B------:R-:W-:Y:S01]  /*1000*/  LOP3.LUT P1, RZ, R21, 0x2, RZ, 0xc0, !PT ;  /* 0x0000000215ff7812 */ /* 0x000fe2000782c0ff */
[----:B------:R-:W-:Y:S01]  /*1010*/  FFMA R4, R3, R4, -0.0013887860113754868507 ;  /* 0xbab607ed03047423 */ /* 0x000fe20000000004 */
[----:B------:R-:W-:Y:S01]  /*1020*/  ISETP.NE.U32.AND P0, PT, R2, 0x1, PT ;  /* 0x000000010200780c */ /* 0x000fe20003f05070 */
[----:B------:R-:W-:Y:S02]  /*1030*/  IMAD.MOV.U32 R2, RZ, RZ, 0x3d4ccccd ;  /* 0x3d4ccccdff027424 */ /* 0x000fe400078e00ff */
[----:B------:R-:W-:Y:S01]  /*1040*/  FFMA R21, R8, 0.81749999523162841797, R11 ;  /* 0x3f5147ae08157823 */ /* 0x000fe2000000000b */
[----:B------:R-:W-:Y:S01]  /*1050*/  BSSY.RECONVERGENT B2, `(.L_x_155) ;  /* 0x000001f000027945 */ /* 0x000fe20003800200 */
[----:B------:R-:W-:-:S02]  /*1060*/  FSEL R22, R17, 0.041666727513074874878, P0 ;  /* 0x3d2aaabb11167808 */ /* 0x000fc40000000000 */
[----:B------:R-:W-:Y:S01]  /*1070*/  FSEL R4, R4, -0.00019574658654164522886, !P0 ;  /* 0xb94d415304047808 */ /* 0x000fe20004000000 */
[----:B------:R-:W-:Y:S01]  /*1080*/  FFMA R23, R2, -R23, 1 ;  /* 0x3f80000002177423 */ /* 0x000fe20000000817 */
[----:B------:R-:W-:Y:S01]  /*1090*/  FSEL R24, R24, 1, P0 ;  /* 0x3f80000018187808 */ /* 0x000fe20000000000 */
[----:B------:R-:W-:Y:S01]  /*10a0*/  FFMA R21, RZ, R10, R21 ;  /* 0x0000000aff157223 */ /* 0x000fe20000000015 */
[----:B------:R-:W-:Y:S01]  /*10b0*/  FSEL R19, -R19, -0.4999999701976776123, P0 ;  /* 0xbeffffff13137808 */ /* 0x000fe20000000100 */
[----:B------:R-:W-:Y:S01]  /*10c0*/  FFMA R4, R3, R4, R22 ;  /* 0x0000000403047223 */ /* 0x000fe20000000016 */
[----:B------:R-:W-:Y:S01]  /*10d0*/  FMUL R22, R9, 0.39500001072883605957 ;  /* 0x3eca3d7109167820 */ /* 0x000fe20000400000 */
[----:B------:R-:W-:Y:S01]  /*10e0*/  FFMA R2, R23, R2, 0.050000000745058059692 ;  /* 0x3d4ccccd17027423 */ /* 0x000fe20000000002 */
[C---:B------:R-:W-:Y:S01]  /*10f0*/  FFMA R17, R3.reuse, R24, RZ ;  /* 0x0000001803117223 */ /* 0x040fe200000000ff */
[----:B------:R-:W-:Y:S01]  /*1100*/  FFMA R4, R3, R4, R19 ;  /* 0x0000000403047223 */ /* 0x000fe20000000013 */
[----:B------:R-:W-:Y:S01]  /*1110*/  FMUL R23, R13, R22 ;  /* 0x000000160d177220 */ /* 0x000fe20000400000 */
[----:B------:R-:W-:-:S02]  /*1120*/  FFMA R3, R11, 0.050000000745058059692, R8 ;  /* 0x3d4ccccd0b037823 */ /* 0x000fc40000000008 */
[----:B------:R-:W-:Y:S01]  /*1130*/  FFMA R24, R17, R4, R24 ;  /* 0x0000000411187223 */ /* 0x000fe20000000018 */
[----:B------:R-:W0:Y:S01]  /*1140*/  FCHK P0, R23, 20 ;  /* 0x41a0000017007902 */ /* 0x000e220000000000 */
[----:B------:R-:W-:Y:S01]  /*1150*/  FFMA R4, R23, R2, RZ ;  /* 0x0000000217047223 */ /* 0x000fe200000000ff */
[----:B------:R-:W-:Y:S01]  /*1160*/  FADD R17, R0, -R9 ;  /* 0x8000000900117221 */ /* 0x000fe20000000000 */
[----:B------:R-:W-:Y:S01]  /*1170*/  FFMA R3, RZ, R10, R3 ;  /* 0x0000000aff037223 */ /* 0x000fe20000000003 */
[----:B------:R-:W-:Y:S01]  /*1180*/  FMUL R0, R9, 2.5399999618530273438 ;  /* 0x40228f5c09007820 */ /* 0x000fe20000400000 */
[----:B------:R-:W-:Y:S01]  /*1190*/  FFMA R19, R4, -20, R23 ;  /* 0xc1a0000004137823 */ /* 0x000fe20000000017 */
[----:B------:R-:W-:Y:S01]  /*11a0*/  @P1 FADD R24, RZ, -R24 ;  /* 0x80000018ff181221 */ /* 0x000fe20000000000 */
[----:B------:R-:W-:Y:S01]  /*11b0*/  FFMA R8, RZ, R16, R3 ;  /* 0x00000010ff087223 */ /* 0x000fe20000000003 */
[----:B------:R-:W-:Y:S01]  /*11c0*/  FMUL R0, R0, R17 ;  /* 0x0000001100007220 */ /* 0x000fe20000400000 */
[----:B------:R-:W-:Y:S01]  /*11d0*/  FFMA R4, R2, R19, R4 ;  /* 0x0000001302047223 */ /* 0x000fe20000000004 */
[----:B------:R-:W-:Y:S01]  /*11e0*/  FMUL R2, R24, R9 ;  /* 0x0000000918027220 */ /* 0x000fe20000400000 */
[----:B0-----:R-:W-:Y:S06]  /*11f0*/  @!P0 BRA `(.L_x_156) ;  /* 0x0000000000108947 */ /* 0x001fec0003800000 */
[----:B------:R-:W-:Y:S01]  /*1200*/  IMAD.MOV.U32 R3, RZ, RZ, 0x41a00000 ;  /* 0x41a00000ff037424 */ /* 0x000fe200078e00ff */
[----:B------:R-:W-:-:S07]  /*1210*/  MOV R4, 0x1230 ;  /* 0x0000123000047802 */ /* 0x000fce0000000f00 */
[----:B------:R-:W-:Y:S05]  /*1220*/  CALL.REL.NOINC `($__internal_5_$__cuda_sm3x_div_rn_noftz_f32_slowpath) ;  /* 0x0000001000b47944 */ /* 0x000fea0003c00000 */
[----:B------:R-:W-:-:S07]  /*1230*/  MOV R4, R3 ;  /* 0x0000000300047202 */ /* 0x000fce0000000f00 */
.L_x_156:
[----:B------:R-:W-:Y:S05]  /*1240*/  BSYNC.RECONVERGENT B2 ;  /* 0x0000000000027941 */ /* 0x000fea0003800200 */
.L_x_155:
[----:B------:R-:W-:Y:S02]  /*1250*/  HFMA2 R3, -RZ, RZ, 1.880859375, -9.40625 ;  /* 0x3f86c8b4ff037431 */ /* 0x000fe400000001ff */
[----:B------:R-:W-:Y:S01]  /*1260*/  IMAD.MOV.U32 R22, RZ, RZ, 0x3f731d6b ;  /* 0x3f731d6bff167424 */ /* 0x000fe200078e00ff */
[----:B------:R-:W0:Y:S01]  /*1270*/  FCHK P0, R4, 1.0529999732971191406 ;  /* 0x3f86c8b404007902 */ /* 0x000e220000000000 */
[----:B------:R-:W-:Y:S02]  /*1280*/  BSSY.RECONVERGENT B2, `(.L_x_157) ;  /* 0x000000c000027945 */ /* 0x000fe40003800200 */
[----:B------:R-:W-:-:S04]  /*1290*/  FFMA R3, R22, -R3, 1 ;  /* 0x3f80000016037423 */ /* 0x000fc80000000803 */
[----:B------:R-:W-:-:S04]  /*12a0*/  FFMA R3, R3, R22, 0.9496676325798034668 ;  /* 0x3f731d6b03037423 */ /* 0x000fc80000000016 */
[----:B------:R-:W-:-:S04]  /*12b0*/  FFMA R17, R3, R4, RZ ;  /* 0x0000000403117223 */ /* 0x000fc800000000ff */
[----:B------:R-:W-:-:S04]  /*12c0*/  FFMA R22, R17, -1.0529999732971191406, R4 ;  /* 0xbf86c8b411167823 */ /* 0x000fc80000000004 */
[----:B------:R-:W-:Y:S01]  /*12d0*/  FFMA R23, R3, R22, R17 ;  /* 0x0000001603177223 */ /* 0x000fe20000000011 */
[----:B0-----:R-:W-:Y:S06]  /*12e0*/  @!P0 BRA `(.L_x_158) ;  /* 0x0000000000148947 */ /* 0x001fec0003800000 */
[----:B------:R-:W-:Y:S01]  /*12f0*/  IMAD.MOV.U32 R23, RZ, RZ, R4 ;  /* 0x000000ffff177224 */ /* 0x000fe200078e0004 */
[----:B------:R-:W-:Y:S02]  /*1300*/  MOV R3, 0x3f86c8b4 ;  /* 0x3f86c8b400037802 */ /* 0x000fe40000000f00 */
[----:B------:R-:W-:-:S07]  /*1310*/  MOV R4, 0x1330 ;  /* 0x0000133000047802 */ /* 0x000fce0000000f00 */
[----:B------:R-:W-:Y:S05]  /*1320*/  CALL.REL.NOINC `($__internal_5_$__cuda_sm3x_div_rn_noftz_f32_slowpath) ;  /* 0x0000001000747944 */ /* 0x000fea0003c00000 */
[----:B------:R-:W-:-:S07]  /*1330*/  IMAD.MOV.U32 R23, RZ, RZ, R3 ;  /* 0x000000ffff177224 */ /* 0x000fce00078e0003 */
.L_x_158:
[----:B------:R-:W-:Y:S05]  /*1340*/  BSYNC.RECONVERGENT B2 ;  /* 0x0000000000027941 */ /* 0x000fea0003800200 */
.L_x_157:
[----:B------:R-:W-:Y:S01]  /*1350*/  MOV R4, 0x3fd55555 ;  /* 0x3fd5555500047802 */ /* 0x000fe20000000f00 */
[----:B------:R-:W-:Y:S01]  /*1360*/  IMAD.MOV.U32 R3, RZ, RZ, 0x3f19999a ;  /* 0x3f19999aff037424 */ /* 0x000fe200078e00ff */
[----:B------:R-:W0:Y:S01]  /*1370*/  FCHK P0, R23, 0.60000002384185791016 ;  /* 0x3f19999a17007902 */ /* 0x000e220000000000 */
[----:B------:R-:W-:Y:S02]  /*1380*/  BSSY.RECONVERGENT B2, `(.L_x_159) ;  /* 0x000000a000027945 */ /* 0x000fe40003800200 */
[----:B------:R-:W-:-:S04]  /*1390*/  FFMA R3, R4, -R3, 1 ;  /* 0x3f80000004037423 */ /* 0x000fc80000000803 */
[----:B------:R-:W-:-:S04]  /*13a0*/  FFMA R3, R3, R4, 1.6666666269302368164 ;  /* 0x3fd5555503037423 */ /* 0x000fc80000000004 */
[----:B------:R-:W-:-:S04]  /*13b0*/  FFMA R4, R3, R23, RZ ;  /* 0x0000001703047223 */ /* 0x000fc800000000ff */
[----:B------:R-:W-:-:S04]  /*13c0*/  FFMA R17, R4, -0.60000002384185791016, R23 ;  /* 0xbf19999a04117823 */ /* 0x000fc80000000017 */
[----:B------:R-:W-:Y:S01]  /*13d0*/  FFMA R3, R3, R17, R4 ;  /* 0x0000001103037223 */ /* 0x000fe20000000004 */
[----:B0-----:R-:W-:Y:S06]  /*13e0*/  @!P0 BRA `(.L_x_160) ;  /* 0x00000000000c8947 */ /* 0x001fec0003800000 */
[----:B------:R-:W-:Y:S01]  /*13f0*/  HFMA2 R3, -RZ, RZ, 1.7744140625, -0.002735137939453125 ;  /* 0x3f19999aff037431 */ /* 0x000fe200000001ff */
[----:B------:R-:W-:-:S07]  /*1400*/  MOV R4, 0x1420 ;  /* 0x0000142000047802 */ /* 0x000fce0000000f00 */
[----:B------:R-:W-:Y:S05]  /*1410*/  CALL.REL.NOINC `($__internal_5_$__cuda_sm3x_div_rn_noftz_f32_slowpath) ;  /* 0x0000001000387944 */ /* 0x000fea0003c00000 */
.L_x_160:
[----:B------:R-:W-:Y:S05]  /*1420*/  BSYNC.RECONVERGENT B2 ;  /* 0x0000000000027941 */ /* 0x000fea0003800200 */
.L_x_159:
[----:B------:R-:W-:Y:S01]  /*1430*/  MOV R17, 0x3eca3d71 ;  /* 0x3eca3d7100117802 */ /* 0x000fe20000000f00 */
[----:B------:R-:W-:Y:S01]  /*1440*/  IMAD.MOV.U32 R22, RZ, RZ, 0x4022067b ;  /* 0x4022067bff167424 */ /* 0x000fe200078e00ff */
[----:B------:R-:W0:Y:S01]  /*1450*/  FCHK P0, R9, 0.39500001072883605957 ;  /* 0x3eca3d7109007902 */ /* 0x000e220000000000 */
[----:B------:R-:W-:Y:S01]  /*1460*/  FMUL R4, RZ, R20 ;  /* 0x00000014ff047220 */ /* 0x000fe20000400000 */
[----:B------:R-:W-:Y:S01]  /*1470*/  FFMA R3, R16, R3, R21 ;  /* 0x0000000310037223 */ /* 0x000fe20000000015 */
[----:B------:R-:W-:Y:S01]  /*1480*/  FFMA R17, R22, -R17, 1 ;  /* 0x3f80000016117423 */ /* 0x000fe20000000811 */
[----:B------:R-:W-:Y:S01]  /*1490*/  BSSY.RECONVERGENT B2, `(.L_x_161) ;  /* 0x000000d000027945 */ /* 0x000fe20003800200 */
[----:B------:R-:W-:Y:S01]  /*14a0*/  FFMA R21, RZ, R11, R4 ;  /* 0x0000000bff157223 */ /* 0x000fe20000000004 */
[----:B------:R-:W-:Y:S02]  /*14b0*/  IMAD.MOV.U32 R11, RZ, RZ, R3 ;  /* 0x000000ffff0b7224 */ /* 0x000fe400078e0003 */
[----:B------:R-:W-:-:S04]  /*14c0*/  FFMA R22, R17, R22, 2.5316455364227294922 ;  /* 0x4022067b11167423 */ /* 0x000fc80000000016 */
[----:B------:R-:W-:-:S04]  /*14d0*/  FFMA R17, R22, R9, RZ ;  /* 0x0000000916117223 */ /* 0x000fc800000000ff */
[----:B------:R-:W-:-:S04]  /*14e0*/  FFMA R19, R17, -0.39500001072883605957, R9 ;  /* 0xbeca3d7111137823 */ /* 0x000fc80000000009 */
[----:B------:R-:W-:Y:S01]  /*14f0*/  FFMA R23, R22, R19, R17 ;  /* 0x0000001316177223 */ /* 0x000fe20000000011 */
[----:B0-----:R-:W-:Y:S06]  /*1500*/  @!P0 BRA `(.L_x_162) ;  /* 0x0000000000148947 */ /* 0x001fec0003800000 */
[----:B------:R-:W-:Y:S01]  /*1510*/  MOV R23, R9 ;  /* 0x0000000900177202 */ /* 0x000fe20000000f00 */
[----:B------:R-:W-:Y:S01]  /*1520*/  IMAD.MOV.U32 R3, RZ, RZ, 0x3eca3d71 ;  /* 0x3eca3d71ff037424 */ /* 0x000fe200078e00ff */
[----:B------:R-:W-:-:S07]  /*1530*/  MOV R4, 0x1550 ;  /* 0x0000155000047802 */ /* 0x000fce0000000f00 */
[----:B------:R-:W-:Y:S05]  /*1540*/  CALL.REL.NOINC `($__internal_5_$__cuda_sm3x_div_rn_noftz_f32_slowpath) ;  /* 0x0000000c00ec7944 */ /* 0x000fea0003c00000 */
[----:B------:R-:W-:-:S07]  /*1550*/  MOV R23, R3 ;  /* 0x0000000300177202 */ /* 0x000fce0000000f00 */
.L_x_162:
[----:B------:R-:W-:Y:S05]  /*1560*/  BSYNC.RECONVERGENT B2 ;  /* 0x0000000000027941 */ /* 0x000fea0003800200 */
.L_x_161:
[----:B------:R-:W-:Y:S02]  /*1570*/  HFMA2 R4, -RZ, RZ, 2.8125, 0 ;  /* 0x41a00000ff047431 */ /* 0x000fe400000001ff */
[----:B------:R-:W-:Y:S01]  /*1580*/  IMAD.MOV.U32 R3, RZ, RZ, 0x3d4ccccd ;  /* 0x3d4ccccdff037424 */ /* 0x000fe200078e00ff */
[----:B------:R-:W0:Y:S01]  /*1590*/  FCHK P0, R23, 20 ;  /* 0x41a0000017007902 */ /* 0x000e220000000000 */
[----:B------:R-:W-:Y:S02]  /*15a0*/  BSSY.RECONVERGENT B2, `(.L_x_163) ;  /* 0x000000a000027945 */ /* 0x000fe40003800200 */
[----:B------:R-:W-:-:S04]  /*15b0*/  FFMA R4, R3, -R4, 1 ;  /* 0x3f80000003047423 */ /* 0x000fc80000000804 */
[----:B------:R-:W-:-:S04]  /*15c0*/  FFMA R3, R4, R3, 0.050000000745058059692 ;  /* 0x3d4ccccd04037423 */ /* 0x000fc80000000003 */
[----:B------:R-:W-:-:S04]  /*15d0*/  FFMA R4, R3, R23, RZ ;  /* 0x0000001703047223 */ /* 0x000fc800000000ff */
[----:B------:R-:W-:-:S04]  /*15e0*/  FFMA R17, R4, -20, R23 ;  /* 0xc1a0000004117823 */ /* 0x000fc80000000017 */
[----:B------:R-:W-:Y:S01]  /*15f0*/  FFMA R3, R3, R17, R4 ;  /* 0x0000001103037223 */ /* 0x000fe20000000004 */
[----:B0-----:R-:W-:Y:S06]  /*1600*/  @!P0 BRA `(.L_x_164) ;  /* 0x00000000000c8947 */ /* 0x001fec0003800000 */
[----:B------:R-:W-:Y:S01]  /*1610*/  IMAD.MOV.U32 R3, RZ, RZ, 0x41a00000 ;  /* 0x41a00000ff037424 */ /* 0x000fe200078e00ff */
[----:B------:R-:W-:-:S07]  /*1620*/  MOV R4, 0x1640 ;  /* 0x0000164000047802 */ /* 0x000fce0000000f00 */
[----:B------:R-:W-:Y:S05]  /*1630*/  CALL.REL.NOINC `($__internal_5_$__cuda_sm3x_div_rn_noftz_f32_slowpath) ;  /* 0x0000000c00b07944 */ /* 0x000fea0003c00000 */
.L_x_164:
[----:B------:R-:W-:Y:S05]  /*1640*/  BSYNC.RECONVERGENT B2 ;  /* 0x0000000000027941 */ /* 0x000fea0003800200 */
.L_x_163:
[----:B------:R-:W-:Y:S01]  /*1650*/  MOV R17, 0x3d4ccccd ;  /* 0x3d4ccccd00117802 */ /* 0x000fe20000000f00 */
[----:B------:R-:W-:Y:S01]  /*1660*/  FMUL R23, R18, R9 ;  /* 0x0000000912177220 */ /* 0x000fe20000400000 */
[----:B------:R-:W-:Y:S02]  /*1670*/  IMAD.MOV.U32 R20, RZ, RZ, 0x41a00000 ;  /* 0x41a00000ff147424 */ /* 0x000fe400078e00ff */
[----:B------:R-:W-:Y:S01]  /*1680*/  FADD R4, -R3, 1 ;  /* 0x3f80000003047421 */ /* 0x000fe20000000100 */
[----:B------:R-:W-:Y:S01]  /*1690*/  BSSY.RECONVERGENT B2, `(.L_x_165) ;  /* 0x0000010000027945 */ /* 0x000fe20003800200 */
[----:B------:R-:W0:Y:S01]  /*16a0*/  FCHK P0, R23, 20 ;  /* 0x41a0000017007902 */ /* 0x000e220000000000 */
[----:B------:R-:W-:Y:S01]  /*16b0*/  FFMA R20, R17, -R20, 1 ;  /* 0x3f80000011147423 */ /* 0x000fe20000000814 */
[----:B------:R-:W-:-:S03]  /*16c0*/  FFMA R21, R4, R10, R21 ;  /* 0x0000000a04157223 */ /* 0x000fc60000000015 */
[----:B------:R-:W-:Y:S01]  /*16d0*/  FFMA R3, R20, R17, 0.050000000745058059692 ;  /* 0x3d4ccccd14037423 */ /* 0x000fe20000000011 */
[----:B------:R-:W-:-:S03]  /*16e0*/  FFMA R21, R16, 0.050000000745058059692, R21 ;  /* 0x3d4ccccd10157823 */ /* 0x000fc60000000015 */
[----:B------:R-:W-:Y:S02]  /*16f0*/  FFMA R4, R3, R23, RZ ;  /* 0x0000001703047223 */ /* 0x000fe400000000ff */
[----:B------:R-:W-:Y:S02]  /*1700*/  FMNMX.NAN R21, R21, 0.60000002384185791016, PT ;  /* 0x3f19999a15157809 */ /* 0x000fe40003820000 */
[----:B------:R-:W-:Y:S02]  /*1710*/  FFMA R16, R4, -20, R23 ;  /* 0xc1a0000004107823 */ /* 0x000fe40000000017 */
[----:B------:R-:W-:Y:S02]  /*1720*/  FMNMX.NAN R10, R21, -0.60000002384185791016, !PT ;  /* 0xbf19999a150a7809 */ /* 0x000fe40007820000 */
[----:B------:R-:W-:Y:S01]  /*1730*/  FFMA R4, R3, R16, R4 ;  /* 0x0000001003047223 */ /* 0x000fe20000000004 */
[----:B0-----:R-:W-:Y:S06]  /*1740*/  @!P0 BRA `(.L_x_166) ;  /* 0x0000000000108947 */ /* 0x001fec0003800000 */
[----:B------:R-:W-:Y:S01]  /*1750*/  HFMA2 R3, -RZ, RZ, 2.8125, 0 ;  /* 0x41a00000ff037431 */ /* 0x000fe200000001ff */
[----:B------:R-:W-:-:S07]  /*1760*/  MOV R4, 0x1780 ;  /* 0x0000178000047802 */ /* 0x000fce0000000f00 */
[----:B------:R-:W-:Y:S05]  /*1770*/  CALL.REL.NOINC `($__internal_5_$__cuda_sm3x_div_rn_noftz_f32_slowpath) ;  /* 0x0000000c00607944 */ /* 0x000fea0003c00000 */
[----:B------:R-:W-:-:S07]  /*1780*/  IMAD.MOV.U32 R4, RZ, RZ, R3 ;  /* 0x000000ffff047224 */ /* 0x000fce00078e0003 */
.L_x_166:
[----:B------:R-:W-:Y:S05]  /*1790*/  BSYNC.RECONVERGENT B2 ;  /* 0x0000000000027941 */ /* 0x000fea0003800200 */
.L_x_165:
[----:B------:R-:W-:Y:S01]  /*17a0*/  MOV R3, 0x3d4ccccd ;  /* 0x3d4ccccd00037802 */ /* 0x000fe20000000f00 */
[----:B------:R-:W-:Y:S01]  /*17b0*/  IMAD.MOV.U32 R16, RZ, RZ, 0x41a00000 ;  /* 0x41a00000ff107424 */ /* 0x000fe200078e00ff */
[----:B------:R-:W0:Y:S01]  /*17c0*/  FCHK P0, R2, 20 ;  /* 0x41a0000002007902 */ /* 0x000e220000000000 */
[----:B------:R-:W-:Y:S01]  /*17d0*/  BSSY.RECONVERGENT B2, `(.L_x_167) ;  /* 0x000000c000027945 */ /* 0x000fe20003800200 */
[----:B------:R-:W-:Y:S01]  /*17e0*/  FADD R5, R4, R5 ;  /* 0x0000000504057221 */ /* 0x000fe20000000000 */
[----:B------:R-:W-:-:S04]  /*17f0*/  FFMA R16, R3, -R16, 1 ;  /* 0x3f80000003107423 */ /* 0x000fc80000000810 */
[----:B------:R-:W-:-:S04]  /*1800*/  FFMA R18, R16, R3, 0.050000000745058059692 ;  /* 0x3d4ccccd10127423 */ /* 0x000fc80000000003 */
[----:B------:R-:W-:-:S04]  /*1810*/  FFMA R3, R2, R18, RZ ;  /* 0x0000001202037223 */ /* 0x000fc800000000ff */
[----:B------:R-:W-:-:S04]  /*1820*/  FFMA R16, R3, -20, R2 ;  /* 0xc1a0000003107823 */ /* 0x000fc80000000002 */
[----:B------:R-:W-:Y:S01]  /*1830*/  FFMA R3, R18, R16, R3 ;  /* 0x0000001012037223 */ /* 0x000fe20000000003 */
[----:B0-----:R-:W-:Y:S06]  /*1840*/  @!P0 BRA `(.L_x_168) ;  /* 0x0000000000108947 */ /* 0x001fec0003800000 */
[----:B------:R-:W-:Y:S01]  /*1850*/  MOV R23, R2 ;  /* 0x0000000200177202 */ /* 0x000fe20000000f00 */
[----:B------:R-:W-:Y:S01]  /*1860*/  IMAD.MOV.U32 R3, RZ, RZ, 0x41a00000 ;  /* 0x41a00000ff037424 */ /* 0x000fe200078e00ff */
[----:B------:R-:W-:-:S07]  /*1870*/  MOV R4, 0x1890 ;  /* 0x0000189000047802 */ /* 0x000fce0000000f00 */
[----:B------:R-:W-:Y:S05]  /*1880*/  CALL.REL.NOINC `($__internal_5_$__cuda_sm3x_div_rn_noftz_f32_slowpath) ;  /* 0x0000000c001c7944 */ /* 0x000fea0003c00000 */
.L_x_168:
[----:B------:R-:W-:Y:S05]  /*1890*/  BSYNC.RECONVERGENT B2 ;  /* 0x0000000000027941 */ /* 0x000fea0003800200 */
.L_x_167:
[----:B------:R-:W-:Y:S02]  /*18a0*/  HFMA2 R2, -RZ, RZ, 1.32421875, -19.203125 ;  /* 0x3d4ccccdff027431 */ /* 0x000fe400000001ff */
        /* <DEDUP_REMOVED lines=14> */
[----:B------:R-:W-:-:S07]  /*1990*/  MOV R2, R3 ;  /* 0x0000000300027202 */ /* 0x000fce0000000f00 */
.L_x_170:
[----:B------:R-:W-:Y:S05]  /*19a0*/  BSYNC.RECONVERGENT B2 ;  /* 0x0000000000027941 */ /* 0x000fea0003800200 */
.L_x_169:
[----:B------:R-:W-:Y:S01]  /*19b0*/  FMUL R20, R13, R10 ;  /* 0x0000000a0d147220 */ /* 0x000fe20000400000 */
[----:B------:R-:W-:Y:S01]  /*19c0*/  BSSY.RECONVERGENT B0, `(.L_x_171) ;  /* 0x000003d000007945 */ /* 0x000fe20003800200 */
[----:B------:R-:W-:Y:S02]  /*19d0*/  FADD R9, R2, R9 ;  /* 0x0000000902097221 */ /* 0x000fe40000000000 */
[C---:B------:R-:W-:Y:S01]  /*19e0*/  FMUL R0, R20.reuse, 0.63661974668502807617 ;  /* 0x3f22f98314007820 */ /* 0x040fe20000400000 */
[----:B------:R-:W-:-:S05]  /*19f0*/  FSETP.GE.AND P0, PT, |R20|, 105615, PT ;  /* 0x47ce47801400780b */ /* 0x000fca0003f06200 */
[----:B------:R-:W0:Y:S02]  /*1a00*/  F2I.NTZ R0, R0 ;  /* 0x0000000000007305 */ /* 0x000e240000203100 */
[----:B0-----:R-:W-:-:S05]  /*1a10*/  I2FP.F32.S32 R3, R0 ;  /* 0x0000000000037245 */ /* 0x001fca0000201400 */
[----:B------:R-:W-:-:S04]  /*1a20*/  FFMA R4, R3, -1.5707962512969970703, R20 ;  /* 0xbfc90fda03047823 */ /* 0x000fc80000000014 */
[----:B------:R-:W-:-:S04]  /*1a30*/  FFMA R4, R3, -7.5497894158615963534e-08, R4 ;  /* 0xb3a2216803047823 */ /* 0x000fc80000000004 */
[----:B------:R-:W-:Y:S01]  /*1a40*/  FFMA R3, R3, -5.3903029534742383927e-15, R4 ;  /* 0xa7c234c503037823 */ /* 0x000fe20000000004 */
[----:B------:R-:W-:Y:S06]  /*1a50*/  @!P0 BRA `(.L_x_172) ;  /* 0x0000000000cc8947 */ /* 0x000fec0003800000 */
[----:B------:R-:W-:-:S13]  /*1a60*/  FSETP.NEU.AND P0, PT, |R20|, +INF , PT ;  /* 0x7f8000001400780b */ /* 0x000fda0003f0d200 */
[----:B------:R-:W-:Y:S01]  /*1a70*/  @!P0 FMUL R3, RZ, R20 ;  /* 0x00000014ff038220 */ /* 0x000fe20000400000 */
[----:B------:R-:W-:Y:S01]  /*1a80*/  @!P0 IMAD.MOV.U32 R0, RZ, RZ, RZ ;  /* 0x000000ffff008224 */ /* 0x000fe200078e00ff */
[----:B------:R-:W-:Y:S06]  /*1a90*/  @!P0 BRA `(.L_x_172) ;  /* 0x0000000000bc8947 */ /* 0x000fec0003800000 */
[----:B------:R-:W0:Y:S01]  /*1aa0*/  LDC.64 R2, c[0x4][0x88] ;  /* 0x01002200ff027b82 */ /* 0x000e220000000a00 */
[----:B------:R-:W-:Y:S01]  /*1ab0*/  SHF.L.U32 R4, R20, 0x8, RZ ;  /* 0x0000000814047819 */ /* 0x000fe200000006ff */
[----:B------:R-:W-:Y:S02]  /*1ac0*/  HFMA2 R21, -RZ, RZ, 0, 0 ;  /* 0x00000000ff157431 */ /* 0x000fe400000001ff */
[----:B------:R-:W-:Y:S01]  /*1ad0*/  IMAD.MOV.U32 R0, RZ, RZ, RZ ;  /* 0x000000ffff007224 */ /* 0x000fe200078e00ff */
[----:B------:R-:W-:Y:S01]  /*1ae0*/  UMOV UR4, URZ ;  /* 0x000000ff00047c82 */ /* 0x000fe20008000000 */
[----:B------:R-:W-:-:S07]  /*1af0*/  LOP3.LUT R25, R4, 0x80000000, RZ, 0xfc, !PT ;  /* 0x8000000004197812 */ /* 0x000fce00078efcff */
.L_x_173:
[----:B0-----:R-:W-:-:S06]  /*1b00*/  IMAD.WIDE.U32 R16, R21, 0x4, R2 ;  /* 0x0000000415107825 */ /* 0x001fcc00078e0002 */
[----:B------:R-:W2:Y:S01]  /*1b10*/  LDG.E.CONSTANT R16, desc[UR6][R16.64] ;  /* 0x0000000610107981 */ /* 0x000ea2000c1e9900 */
[C---:B-1----:R-:W-:Y:S01]  /*1b20*/  IMAD R4, R21.reuse, 0x4, R1 ;  /* 0x0000000415047824 */ /* 0x042fe200078e0201 */
        /* <DEDUP_REMOVED lines=14> */
[----:B-1----:R-:W2:Y:S04]  /*1c10*/  LDL R4, [R17+0x18] ;  /* 0x0000180011047983 */ /* 0x002ea80000100800 */
        /* <DEDUP_REMOVED lines=14> */
[C---:B------:R-:W-:Y:S02]  /*1d00*/  LEA.HI R0, R19.reuse, R0, RZ, 0x1 ;  /* 0x0000000013007211 */ /* 0x040fe400078f08ff */
[----:B------:R-:W-:Y:S02]  /*1d10*/  LOP3.LUT R20, R19, R20, RZ, 0x3c, !PT ;  /* 0x0000001413147212 */ /* 0x000fe400078e3cff */
[----:B------:R-:W0:Y:S01]  /*1d20*/  I2F.F64.S64 R2, R2 ;  /* 0x0000000200027312 */ /* 0x000e220000301c00 */
[----:B------:R-:W-:Y:S01]  /*1d30*/  IMAD.MOV R4, RZ, RZ, -R0 ;  /* 0x000000ffff047224 */ /* 0x000fe200078e0a00 */
[----:B------:R-:W-:-:S04]  /*1d40*/  ISETP.GE.AND P1, PT, R20, RZ, PT ;  /* 0x000000ff1400720c */ /* 0x000fc80003f26270 */
[----:B------:R-:W-:Y:S01]  /*1d50*/  @!P0 MOV R0, R4 ;  /* 0x0000000400008202 */ /* 0x000fe20000000f00 */
[----:B0-----:R-:W-:-:S10]  /*1d60*/  DMUL R16, R2, UR4 ;  /* 0x0000000402107c28 */ /* 0x001fd40008000000 */
[----:B------:R-:W0:Y:S02]  /*1d70*/  F2F.F32.F64 R16, R16 ;  /* 0x0000001000107310 */ /* 0x000e240000301000 */
[----:B0-----:R-:W-:-:S07]  /*1d80*/  FSEL R3, -R16, R16, !P1 ;  /* 0x0000001010037208 */ /* 0x001fce0004800100 */
.L_x_172:
[----:B------:R-:W-:Y:S05]  /*1d90*/  BSYNC.RECONVERGENT B0 ;  /* 0x0000000000007941 */ /* 0x000fea0003800200 */
.L_x_171:
[----:B------:R-:W-:Y:S02]  /*1da0*/  IMAD.MOV.U32 R23, RZ, RZ, R3 ;  /* 0x000000ffff177224 */ /* 0x000fe400078e0003 */
[----:B------:R-:W-:Y:S01]  /*1db0*/  HFMA2 R3, -RZ, RZ, 1.0244140625, 0 ;  /* 0x3c190000ff037431 */ /* 0x000fe200000001ff */
[----:B------:R-:W-:Y:S01]  /*1dc0*/  LOP3.LUT R0, R0, 0x1, RZ, 0xc0, !PT ;  /* 0x0000000100007812 */ /* 0x000fe200078ec0ff */
[----:B------:R-:W-:Y:S01]  /*1dd0*/  BSSY.RECONVERGENT B2, `(.L_x_174) ;  /* 0x0000019000027945 */ /* 0x000fe20003800200 */
[C---:B------:R-:W-:Y:S01]  /*1de0*/  FMUL R2, R23.reuse, R23 ;  /* 0x0000001717027220 */ /* 0x040fe20000400000 */
[----:B------:R-:W-:Y:S02]  /*1df0*/  FSETP.NEU.AND P0, PT, |R23|, 0.00049096695147454738617, PT ;  /* 0x3a00b43c1700780b */ /* 0x000fe40003f0d200 */
[----:B------:R-:W-:Y:S01]  /*1e00*/  ISETP.NE.U32.AND P1, PT, R0, 0x1, PT ;  /* 0x000000010000780c */ /* 0x000fe20003f25070 */
[----:B------:R-:W-:Y:S02]  /*1e10*/  IMAD.MOV.U32 R0, RZ, RZ, 0x3f731d6b ;  /* 0x3f731d6bff007424 */ /* 0x000fe400078e00ff */
[----:B------:R-:W-:-:S04]  /*1e20*/  FFMA R3, R2, R3, 0.003265380859375 ;  /* 0x3b56000002037423 */ /* 0x000fc80000000003 */
[----:B------:R-:W-:-:S04]  /*1e30*/  FFMA R3, R2, R3, 0.0242919921875 ;  /* 0x3cc7000002037423 */ /* 0x000fc80000000003 */
[----:B------:R-:W-:-:S04]  /*1e40*/  FFMA R3, R2, R3, 0.053466796875 ;  /* 0x3d5b000002037423 */ /* 0x000fc80000000003 */
[----:B------:R-:W-:-:S04]  /*1e50*/  FFMA R3, R2, R3, 0.13337790966033935547 ;  /* 0x3e08943802037423 */ /* 0x000fc80000000003 */
[C---:B------:R-:W-:Y:S01]  /*1e60*/  FFMA R3, R2.reuse, R3, 0.33333230018615722656 ;  /* 0x3eaaaa8802037423 */ /* 0x040fe20000000003 */
[----:B------:R-:W-:-:S04]  /*1e70*/  FMUL R2, R2, R23 ;  /* 0x0000001702027220 */ /* 0x000fc80000400000 */
[----:B------:R-:W-:Y:S01]  /*1e80*/  @P0 FFMA R23, R3, R2, R23 ;  /* 0x0000000203170223 */ /* 0x000fe20000000017 */
[----:B------:R-:W-:-:S05]  /*1e90*/  MOV R3, 0x3f86c8b4 ;  /* 0x3f86c8b400037802 */ /* 0x000fca0000000f00 */
[----:B------:R-:W0:Y:S01]  /*1ea0*/  @!P1 MUFU.RCP R23, -R23 ;  /* 0x8000001700179308 */ /* 0x000e220000001000 */
[----:B------:R-:W-:-:S04]  /*1eb0*/  FFMA R3, R0, -R3, 1 ;  /* 0x3f80000000037423 */ /* 0x000fc80000000803 */
[----:B------:R-:W-:-:S03]  /*1ec0*/  FFMA R0, R3, R0, 0.9496676325798034668 ;  /* 0x3f731d6b03007423 */ /* 0x000fc60000000000 */
[----:B0-----:R-:W0:Y:S01]  /*1ed0*/  FCHK P0, R23, 1.0529999732971191406 ;  /* 0x3f86c8b417007902 */ /* 0x001e220000000000 */
[----:B------:R-:W-:-:S04]  /*1ee0*/  FFMA R3, R0, R23, RZ ;  /* 0x0000001700037223 */ /* 0x000fc800000000ff */
[----:B------:R-:W-:-:S04]  /*1ef0*/  FFMA R2, R3, -1.0529999732971191406, R23 ;  /* 0xbf86c8b403027823 */ /* 0x000fc80000000017 */
[----:B------:R-:W-:Y:S01]  /*1f00*/  FFMA R0, R0, R2, R3 ;  /* 0x0000000200007223 */ /* 0x000fe20000000003 */
[----:B0-----:R-:W-:Y:S06]  /*1f10*/  @!P0 BRA `(.L_x_175) ;  /* 0x0000000000108947 */ /* 0x001fec0003800000 */
[----:B------:R-:W-:Y:S01]  /*1f20*/  IMAD.MOV.U32 R3, RZ, RZ, 0x3f86c8b4 ;  /* 0x3f86c8b4ff037424 */ /* 0x000fe200078e00ff */
[----:B------:R-:W-:-:S07]  /*1f30*/  MOV R4, 0x1f50 ;  /* 0x00001f5000047802 */ /* 0x000fce0000000f00 */
[----:B------:R-:W-:Y:S05]  /*1f40*/  CALL.REL.NOINC `($__internal_5_$__cuda_sm3x_div_rn_noftz_f32_slowpath) ;  /* 0x00000004006c7944 */ /* 0x000fea0003c00000 */
[----:B------:R-:W-:-:S07]  /*1f50*/  MOV R0, R3 ;  /* 0x0000000300007202 */ /* 0x000fce0000000f00 */
.L_x_175:
[----:B------:R-:W-:Y:S05]  /*1f60*/  BSYNC.RECONVERGENT B2 ;  /* 0x0000000000027941 */ /* 0x000fea0003800200 */
.L_x_174:
[----:B------:R-:W-:Y:S02]  /*1f70*/  HFMA2 R3, -RZ, RZ, 2.8125, 0 ;  /* 0x41a00000ff037431 */ /* 0x000fe400000001ff */
[----:B------:R-:W-:Y:S01]  /*1f80*/  FMUL R23, R9, R0 ;  /* 0x0000000009177220 */ /* 0x000fe20000400000 */
[----:B------:R-:W-:Y:S01]  /*1f90*/  IMAD.MOV.U32 R2, RZ, RZ, 0x3d4ccccd ;  /* 0x3d4ccccdff027424 */ /* 0x000fe200078e00ff */
[----:B------:R-:W-:Y:S02]  /*1fa0*/  BSSY.RECONVERGENT B2, `(.L_x_176) ;  /* 0x000000c000027945 */ /* 0x000fe40003800200 */
[----:B------:R-:W0:Y:S01]  /*1fb0*/  FCHK P0, R23, 20 ;  /* 0x41a0000017007902 */ /* 0x000e220000000000 */
        /* <DEDUP_REMOVED lines=9> */
[----:B------:R-:W-:-:S07]  /*2050*/  MOV R0, R3 ;  /* 0x0000000300007202 */ /* 0x000fce0000000f00 */
.L_x_177:
[----:B------:R-:W-:Y:S05]  /*2060*/  BSYNC.RECONVERGENT B2 ;  /* 0x0000000000027941 */ /* 0x000fea0003800200 */
.L_x_176:
[----:B------:R-:W0:Y:S01]  /*2070*/  S2R R3, SR_TID.X ;  /* 0x0000000000037919 */ /* 0x000e220000002100 */
[----:B------:R-:W0:Y:S01]  /*2080*/  S2UR UR4, SR_CTAID.X ;  /* 0x00000000000479c3 */ /* 0x000e220000002500 */
[----:B------:R-:W-:Y:S01]  /*2090*/  I2FP.F32.U32 R4, R14 ;  /* 0x0000000e00047245 */ /* 0x000fe20000201000 */
[----:B------:R-:W-:Y:S01]  /*20a0*/  FADD R7, R0, R7 ;  /* 0x0000000700077221 */ /* 0x000fe20000000000 */
[----:B------:R-:W-:-:S05]  /*20b0*/  VIADD R14, R14, 0x1 ;  /* 0x000000010e0e7836 */ /* 0x000fca0000000000 */
[----:B------:R-:W0:Y:S01]  /*20c0*/  LDC R16, c[0x0][0x360] ;  /* 0x0000d800ff107b82 */ /* 0x000e220000000800 */
[----:B------:R-:W-:Y:S01]  /*20d0*/  ISETP.NE.AND P0, PT, R14, 0x3c, PT ;  /* 0x0000003c0e00780c */ /* 0x000fe20003f05270 */
[----:B0-----:R-:W-:-:S06]  /*20e0*/  IMAD R16, R16, UR4, R3 ;  /* 0x0000000410107c24 */ /* 0x001fcc000f8e0203 */
[----:B------:R-:W0:Y:S01]  /*20f0*/  LDC.64 R2, c[0x0][0x380] ;  /* 0x0000e000ff027b82 */ /* 0x000e220000000a00 */
[----:B------:R-:W-:-:S05]  /*2100*/  I2FP.F32.S32 R17, R16 ;  /* 0x0000001000117245 */ /* 0x000fca0000201400 */
[----:B------:R-:W-:-:S04]  /*2110*/  FFMA R4, R17, 60, R4 ;  /* 0x4270000011047823 */ /* 0x000fc80000000004 */
[----:B------:R-:W0:Y:S02]  /*2120*/  F2I.TRUNC.NTZ R17, R4 ;  /* 0x0000000400117305 */ /* 0x000e24000020f100 */
[----:B0-----:R-:W-:-:S05]  /*2130*/  IMAD.WIDE R2, R17, 0x1c, R2 ;  /* 0x0000001c11027825 */ /* 0x001fca00078e0202 */
[----:B------:R0:W-:Y:S04]  /*2140*/  STG.E desc[UR6][R2.64], R5 ;  /* 0x0000000502007986 */ /* 0x0001e8000c101906 */
[----:B------:R0:W-:Y:S04]  /*2150*/  STG.E desc[UR6][R2.64+0x4], R6 ;  /* 0x0000040602007986 */ /* 0x0001e8000c101906 */
[----:B------:R0:W-:Y:S04]  /*2160*/  STG.E desc[UR6][R2.64+0x8], R7 ;  /* 0x0000080702007986 */ /* 0x0001e8000c101906 */
[----:B------:R0:W-:Y:S04]  /*2170*/  STG.E desc[UR6][R2.64+0xc], R9 ;  /* 0x00000c0902007986 */ /* 0x0001e8000c101906 */
[----:B------:R0:W-:Y:S04]  /*2180*/  STG.E desc[UR6][R2.64+0x10], R8 ;  /* 0x0000100802007986 */ /* 0x0001e8000c101906 */
[----:B------:R0:W-:Y:S04]  /*2190*/  STG.E desc[UR6][R2.64+0x14], R11 ;  /* 0x0000140b02007986 */ /* 0x0001e8000c101906 */
[----:B------:R0:W-:Y:S01]  /*21a0*/  STG.E desc[UR6][R2.64+0x18], R10 ;  /* 0x0000180a02007986 */ /* 0x0001e2000c101906 */
[----:B------:R-:W-:Y:S05]  /*21b0*/  @P0 BRA `(.L_x_178) ;  /* 0xffffffe000180947 */ /* 0x000fea000383ffff */
[----:B------:R-:W-:Y:S05]  /*21c0*/  EXIT ;  /* 0x000000000000794d */ /* 0x000fea0003800000 */
        .weak           $__internal_4_$__cuda_sm20_rcp_rn_f32_slowpath
        .type           $__internal_4_$__cuda_sm20_rcp_rn_f32_slowpath,@function
        .size           $__internal_4_$__cuda_sm20_rcp_rn_f32_slowpath,($__internal_5_$__cuda_sm3x_div_rn_noftz_f32_slowpath - $__internal_4_$__cuda_sm20_rcp_rn_f32_slowpath)
$__internal_4_$__cuda_sm20_rcp_rn_f32_slowpath:
[----:B------:R-:W-:-:S04]  /*21d0*/  SHF.L.U32 R0, R13, 0x1, RZ ;  /* 0x000000010d007819 */ /* 0x000fc800000006ff */
[----:B------:R-:W-:-:S04]  /*21e0*/  SHF.R.U32.HI R0, RZ, 0x18, R0 ;  /* 0x00000018ff007819 */ /* 0x000fc80000011600 */
[----:B------:R-:W-:-:S13]  /*21f0*/  ISETP.NE.U32.AND P0, PT, R0, RZ, PT ;  /* 0x000000ff0000720c */ /* 0x000fda0003f05070 */
[----:B------:R-:W-:Y:S05]  /*2200*/  @P0 BRA `(.L_x_179) ;  /* 0x00000000002c0947 */ /* 0x000fea0003800000 */
[----:B------:R-:W-:-:S05]  /*2210*/  IMAD.SHL.U32 R0, R13, 0x2, RZ ;  /* 0x000000020d007824 */ /* 0x000fca00078e00ff */
[----:B------:R-:W-:-:S13]  /*2220*/  ISETP.NE.AND P0, PT, R0, RZ, PT ;  /* 0x000000ff0000720c */ /* 0x000fda0003f05270 */
[----:B------:R2:W3:Y:S01]  /*2230*/  @!P0 MUFU.RCP R0, R13 ;  /* 0x0000000d00008308 */ /* 0x0004e20000001000 */
[----:B------:R-:W-:Y:S05]  /*2240*/  @!P0 BRA `(.L_x_180) ;  /* 0x0000000000a48947 */ /* 0x000fea0003800000 */
[----:B------:R-:W-:-:S04]  /*2250*/  FFMA R3, R13, 1.84467440737095516160e+19, RZ ;  /* 0x5f8000000d037823 */ /* 0x000fc800000000ff */
[----:B---3--:R-:W0:Y:S02]  /*2260*/  MUFU.RCP R0, R3 ;  /* 0x0000000300007308 */ /* 0x008e240000001000 */
[----:B0-----:R-:W-:-:S04]  /*2270*/  FFMA R4, R3, R0, -1 ;  /* 0xbf80000003047423 */ /* 0x001fc80000000000 */
[----:B------:R-:W-:-:S04]  /*2280*/  FADD.FTZ R15, -R4, -RZ ;  /* 0x800000ff040f7221 */ /* 0x000fc80000010100 */
[----:B------:R-:W-:-:S04]  /*2290*/  FFMA R0, R0, R15, R0 ;  /* 0x0000000f00007223 */ /* 0x000fc80000000000 */
[----:B------:R-:W-:Y:S01]  /*22a0*/  FFMA R0, R0, 1.84467440737095516160e+19, RZ ;  /* 0x5f80000000007823 */ /* 0x000fe200000000ff */
[----:B------:R-:W-:Y:S06]  /*22b0*/  BRA `(.L_x_180) ;  /* 0x0000000000887947 */ /* 0x000fec0003800000 */
.L_x_179:
[----:B------:R-:W-:-:S04]  /*22c0*/  IADD3 R3, PT, PT, R0, -0xfd, RZ ;  /* 0xffffff0300037810 */ /* 0x000fc80007ffe0ff */
[----:B------:R-:W-:-:S13]  /*22d0*/  ISETP.GT.U32.AND P0, PT, R3, 0x1, PT ;  /* 0x000000010300780c */ /* 0x000fda0003f04070 */
[----:B------:R-:W-:Y:S05]  /*22e0*/  @P0 BRA `(.L_x_181) ;  /* 0x0000000000780947 */ /* 0x000fea0003800000 */
[----:B------:R-:W-:Y:S01]  /*22f0*/  LOP3.LUT R4, R13, 0x7fffff, RZ, 0xc0, !PT ;  /* 0x007fffff0d047812 */ /* 0x000fe200078ec0ff */
[----:B------:R-:W-:-:S03]  /*2300*/  IMAD.MOV.U32 R16, RZ, RZ, 0x3 ;  /* 0x00000003ff107424 */ /* 0x000fc600078e00ff */
[----:B------:R-:W-:Y:S02]  /*2310*/  LOP3.LUT R4, R4, 0x3f800000, RZ, 0xfc, !PT ;  /* 0x3f80000004047812 */ /* 0x000fe400078efcff */
[----:B------:R-:W-:Y:S02]  /*2320*/  SHF.L.U32 R17, R16, R3, RZ ;  /* 0x0000000310117219 */ /* 0x000fe400000006ff */
[----:B------:R-:W0:Y:S02]  /*2330*/  MUFU.RCP R15, R4 ;  /* 0x00000004000f7308 */ /* 0x000e240000001000 */
[----:B0-----:R-:W-:-:S04]  /*2340*/  FFMA R12, R4, R15, -1 ;  /* 0xbf800000040c7423 */ /* 0x001fc8000000000f */
[----:B------:R-:W-:-:S04]  /*2350*/  FADD.FTZ R12, -R12, -RZ ;  /* 0x800000ff0c0c7221 */ /* 0x000fc80000010100 */
[CCC-:B------:R-:W-:Y:S01]  /*2360*/  FFMA.RM R14, R15.reuse, R12.reuse, R15.reuse ;  /* 0x0000000c0f0e7223 */ /* 0x1c0fe2000000400f */
[----:B------:R-:W-:-:S04]  /*2370*/  FFMA.RP R15, R15, R12, R15 ;  /* 0x0000000c0f0f7223 */ /* 0x000fc8000000800f */
[C---:B------:R-:W-:Y:S02]  /*2380*/  LOP3.LUT R12, R14.reuse, 0x7fffff, RZ, 0xc0, !PT ;  /* 0x007fffff0e0c7812 */ /* 0x040fe400078ec0ff */
[----:B------:R-:W-:Y:S02]  /*2390*/  FSETP.NEU.FTZ.AND P0, PT, R14, R15, PT ;  /* 0x0000000f0e00720b */ /* 0x000fe40003f1d000 */
[----:B------:R-:W-:Y:S02]  /*23a0*/  LOP3.LUT R12, R12, 0x800000, RZ, 0xfc, !PT ;  /* 0x008000000c0c7812 */ /* 0x000fe400078efcff */
[----:B------:R-:W-:Y:S02]  /*23b0*/  SEL R14, RZ, 0xffffffff, !P0 ;  /* 0xffffffffff0e7807 */ /* 0x000fe40004000000 */
[----:B------:R-:W-:Y:S02]  /*23c0*/  LOP3.LUT R4, R17, R12, RZ, 0xc0, !PT ;  /* 0x0000000c11047212 */ /* 0x000fe400078ec0ff */
[----:B------:R-:W-:-:S02]  /*23d0*/  IADD3 R14, PT, PT, -R14, RZ, RZ ;  /* 0x000000ff0e0e7210 */ /* 0x000fc40007ffe1ff */
[-C--:B------:R-:W-:Y:S02]  /*23e0*/  SHF.R.U32.HI R4, RZ, R3.reuse, R4 ;  /* 0x00000003ff047219 */ /* 0x080fe40000011604 */
[----:B------:R-:W-:Y:S02]  /*23f0*/  LOP3.LUT P1, RZ, R14, R3, R12, 0xf8, !PT ;  /* 0x000000030eff7212 */ /* 0x000fe4000782f80c */
[C---:B------:R-:W-:Y:S02]  /*2400*/  LOP3.LUT P0, RZ, R4.reuse, 0x1, RZ, 0xc0, !PT ;  /* 0x0000000104ff7812 */ /* 0x040fe4000780c0ff */
[----:B------:R-:W-:-:S04]  /*2410*/  LOP3.LUT P2, RZ, R4, 0x2, RZ, 0xc0, !PT ;  /* 0x0000000204ff7812 */ /* 0x000fc8000784c0ff */
[----:B------:R-:W-:Y:S02]  /*2420*/  PLOP3.LUT P0, PT, P0, P1, P2, 0xe0, 0x0 ;  /* 0x000000000000781c */ /* 0x000fe40000703c20 */
[----:B------:R-:W-:Y:S02]  /*2430*/  LOP3.LUT P1, RZ, R13, 0x7fffff, RZ, 0xc0, !PT ;  /* 0x007fffff0dff7812 */ /* 0x000fe4000782c0ff */
[----:B------:R-:W-:-:S05]  /*2440*/  SEL R3, RZ, 0x1, !P0 ;  /* 0x00000001ff037807 */ /* 0x000fca0004000000 */
[----:B------:R-:W-:-:S05]  /*2450*/  IMAD.MOV R3, RZ, RZ, -R3 ;  /* 0x000000ffff037224 */ /* 0x000fca00078e0a03 */
[----:B------:R-:W-:Y:S02]  /*2460*/  ISETP.GE.AND P0, PT, R3, RZ, PT ;  /* 0x000000ff0300720c */ /* 0x000fe40003f06270 */
[----:B------:R-:W-:-:S04]  /*2470*/  IADD3 R3, PT, PT, R0, -0xfc, RZ ;  /* 0xffffff0400037810 */ /* 0x000fc80007ffe0ff */
[----:B------:R-:W-:-:S07]  /*2480*/  SHF.R.U32.HI R0, RZ, R3, R12 ;  /* 0x00000003ff007219 */ /* 0x000fce000001160c */
[----:B------:R-:W-:-:S05]  /*2490*/  @!P0 VIADD R0, R0, 0x1 ;  /* 0x0000000100008836 */ /* 0x000fca0000000000 */
[----:B------:R-:W-:-:S04]  /*24a0*/  @!P1 SHF.L.U32 R0, R0, 0x1, RZ ;  /* 0x0000000100009819 */ /* 0x000fc800000006ff */
[----:B------:R-:W-:Y:S01]  /*24b0*/  LOP3.LUT R0, R0, 0x80000000, R13, 0xf8, !PT ;  /* 0x8000000000007812 */ /* 0x000fe200078ef80d */
[----:B------:R-:W-:Y:S06]  /*24c0*/  BRA `(.L_x_180) ;  /* 0x0000000000047947 */ /* 0x000fec0003800000 */
.L_x_181:
[----:B------:R0:W1:Y:S02]  /*24d0*/  MUFU.RCP R0, R13 ;  /* 0x0000000d00007308 */ /* 0x0000640000001000 */
.L_x_180:
[----:B------:R-:W-:-:S04]  /*24e0*/  IMAD.MOV.U32 R3, RZ, RZ, 0x0 ;  /* 0x00000000ff037424 */ /* 0x000fc800078e00ff */
[----:B0123--:R-:W-:Y:S05]  /*24f0*/  RET.REL.NODEC R2 `(_Z8genStateP5StateS0_P7Control) ;  /* 0xffffffd802c07950 */ /* 0x00ffea0003c3ffff */
        .weak           $__internal_5_$__cuda_sm3x_div_rn_noftz_f32_slowpath
        .type           $__internal_5_$__cuda_sm3x_div_rn_noftz_f32_slowpath,@function
        .size           $__internal_5_$__cuda_sm3x_div_rn_noftz_f32_slowpath,(.L_x_261 - $__internal_5_$__cuda_sm3x_div_rn_noftz_f32_slowpath)
$__internal_5_$__cuda_sm3x_div_rn_noftz_f32_slowpath:
[----:B------:R-:W-:Y:S01]  /*2500*/  SHF.R.U32.HI R17, RZ, 0x17, R3 ;  /* 0x00000017ff117819 */ /* 0x000fe20000011603 */
[----:B------:R-:W-:Y:S01]  /*2510*/  BSSY.RECONVERGENT B0, `(.L_x_182) ;  /* 0x0000062000007945 */ /* 0x000fe20003800200 */
[----:B------:R-:W-:Y:S02]  /*2520*/  SHF.R.U32.HI R22, RZ, 0x17, R23 ;  /* 0x00000017ff167819 */ /* 0x000fe40000011617 */
[----:B------:R-:W-:Y:S02]  /*2530*/  LOP3.LUT R17, R17, 0xff, RZ, 0xc0, !PT ;  /* 0x000000ff11117812 */ /* 0x000fe400078ec0ff */
[----:B------:R-:W-:Y:S02]  /*2540*/  LOP3.LUT R22, R22, 0xff, RZ, 0xc0, !PT ;  /* 0x000000ff16167812 */ /* 0x000fe400078ec0ff */
[----:B------:R-:W-:-:S03]  /*2550*/  IADD3 R24, PT, PT, R17, -0x1, RZ ;  /* 0xffffffff11187810 */ /* 0x000fc60007ffe0ff */
[----:B------:R-:W-:Y:S01]  /*2560*/  VIADD R25, R22, 0xffffffff ;  /* 0xffffffff16197836 */ /* 0x000fe20000000000 */
[----:B------:R-:W-:-:S04]  /*2570*/  ISETP.GT.U32.AND P0, PT, R24, 0xfd, PT ;  /* 0x000000fd1800780c */ /* 0x000fc80003f04070 */
        /* <DEDUP_REMOVED lines=9> */
[----:B------:R-:W-:Y:S02]  /*2610*/  FSETP.NEU.FTZ.AND P2, PT, |R23|, +INF , PT ;  /* 0x7f8000001700780b */ /* 0x000fe40003f5d200 */
        /* <DEDUP_REMOVED lines=11> */
[----:B------:R-:W-:Y:S01]  /*26d0*/  @P0 IMAD.MOV.U32 R19, RZ, RZ, RZ ;  /* 0x000000ffff130224 */ /* 0x000fe200078e00ff */
[----:B------:R-:W-:Y:S01]  /*26e0*/  @!P0 MOV R19, 0xffffffc0 ;  /* 0xffffffc000138802 */ /* 0x000fe20000000f00 */
[----:B------:R-:W-:Y:S01]  /*26f0*/  @!P0 FFMA R23, R23, 1.84467440737095516160e+19, RZ ;  /* 0x5f80000017178823 */ /* 0x000fe200000000ff */
[----:B------:R-:W-:-:S03]  /*2700*/  @!P1 FFMA R3, R3, 1.84467440737095516160e+19, RZ ;  /* 0x5f80000003039823 */ /* 0x000fc600000000ff */
[----:B------:R-:W-:-:S07]  /*2710*/  @!P1 VIADD R19, R19, 0x40 ;  /* 0x0000004013139836 */ /* 0x000fce0000000000 */
.L_x_183:
[----:B------:R-:W-:Y:S01]  /*2720*/  LEA R24, R17, 0xc0800000, 0x17 ;  /* 0xc080000011187811 */ /* 0x000fe200078eb8ff */
[----:B------:R-:W-:Y:S01]  /*2730*/  BSSY.RECONVERGENT B1, `(.L_x_188) ;  /* 0x0000036000017945 */ /* 0x000fe20003800200 */
[----:B------:R-:W-:Y:S02]  /*2740*/  IADD3 R22, PT, PT, R22, -0x7f, RZ ;  /* 0xffffff8116167810 */ /* 0x000fe40007ffe0ff */
[----:B------:R-:W-:-:S03]  /*2750*/  IADD3 R27, PT, PT, -R24, R3, RZ ;  /* 0x00000003181b7210 */ /* 0x000fc60007ffe1ff */
[C---:B------:R-:W-:Y:S01]  /*2760*/  IMAD R3, R22.reuse, -0x800000, R23 ;  /* 0xff80000016037824 */ /* 0x040fe200078e0217 */
[----:B------:R-:W0:Y:S01]  /*2770*/  MUFU.RCP R25, R27 ;  /* 0x0000001b00197308 */ /* 0x000e220000001000 */
[----:B------:R-:W-:Y:S01]  /*2780*/  FADD.FTZ R24, -R27, -RZ ;  /* 0x800000ff1b187221 */ /* 0x000fe20000010100 */
[----:B------:R-:W-:-:S05]  /*2790*/  IADD3 R22, PT, PT, R22, 0x7f, -R17 ;  /* 0x0000007f16167810 */ /* 0x000fca0007ffe811 */
        /* <DEDUP_REMOVED lines=24> */
[C---:B------:R-:W-:Y:S01]  /*2920*/  VIADD R24, R17.reuse, 0x20 ;  /* 0x0000002011187836 */ /* 0x040fe20000000000 */
[----:B------:R-:W-:Y:S02]  /*2930*/  ISETP.NE.AND P2, PT, R17, RZ, PT ;  /* 0x000000ff1100720c */ /* 0x000fe40003f45270 */
[----:B------:R-:W-:Y:S02]  /*2940*/  LOP3.LUT R19, R19, 0x7fffff, RZ, 0xc0, !PT ;  /* 0x007fffff13137812 */ /* 0x000fe400078ec0ff */
[----:B------:R-:W-:Y:S02]  /*2950*/  ISETP.NE.AND P1, PT, R17, RZ, PT ;  /* 0x000000ff1100720c */ /* 0x000fe40003f25270 */
[----:B------:R-:W-:-:S02]  /*2960*/  LOP3.LUT R19, R19, 0x800000, RZ, 0xfc, !PT ;  /* 0x0080000013137812 */ /* 0x000fc400078efcff */
        /* <DEDUP_REMOVED lines=14> */
.L_x_190:
[----:B------:R-:W-:-:S04]  /*2a50*/  LOP3.LUT R3, R3, 0x80000000, RZ, 0xc0, !PT ;  /* 0x8000000003037812 */ /* 0x000fc800078ec0ff */
[----:B------:R-:W-:Y:S01]  /*2a60*/  LOP3.LUT R3, R3, 0x7f800000, RZ, 0xfc, !PT ;  /* 0x7f80000003037812 */ /* 0x000fe200078efcff */
[----:B------:R-:W-:Y:S06]  /*2a70*/  BRA `(.L_x_191) ;  /* 0x0000000000047947 */ /* 0x000fec0003800000 */
.L_x_189:
[----:B------:R-:W-:-:S07]  /*2a80*/  IMAD R3, R22, 0x800000, R3 ;  /* 0x0080000016037824 */ /* 0x000fce00078e0203 */
.L_x_191:
[----:B------:R-:W-:Y:S05]  /*2a90*/  BSYNC.RECONVERGENT B1 ;  /* 0x0000000000017941 */ /* 0x000fea0003800200 */
.L_x_188:
[----:B------:R-:W-:Y:S05]  /*2aa0*/  BRA `(.L_x_192) ;  /* 0x0000000000207947 */ /* 0x000fea0003800000 */
.L_x_187:
[----:B------:R-:W-:-:S04]  /*2ab0*/  LOP3.LUT R3, R3, 0x80000000, R23, 0x48, !PT ;  /* 0x8000000003037812 */ /* 0x000fc800078e4817 */
[----:B------:R-:W-:Y:S01]  /*2ac0*/  LOP3.LUT R3, R3, 0x7f800000, RZ, 0xfc, !PT ;  /* 0x7f80000003037812 */ /* 0x000fe200078efcff */
[----:B------:R-:W-:Y:S06]  /*2ad0*/  BRA `(.L_x_192) ;  /* 0x0000000000147947 */ /* 0x000fec0003800000 */
.L_x_186:
[----:B------:R-:W-:Y:S01]  /*2ae0*/  LOP3.LUT R3, R3, 0x80000000, R23, 0x48, !PT ;  /* 0x8000000003037812 */ /* 0x000fe200078e4817 */
[----:B------:R-:W-:Y:S06]  /*2af0*/  BRA `(.L_x_192) ;  /* 0x00000000000c7947 */ /* 0x000fec0003800000 */
.L_x_185:
[----:B------:R-:W0:Y:S01]  /*2b00*/  MUFU.RSQ R3, -QNAN ;  /* 0xffc0000000037908 */ /* 0x000e220000001400 */
[----:B------:R-:W-:Y:S05]  /*2b10*/  BRA `(.L_x_192) ;  /* 0x0000000000047947 */ /* 0x000fea0003800000 */
.L_x_184:
[----:B------:R-:W-:-:S07]  /*2b20*/  FADD.FTZ R3, R23, R3 ;  /* 0x0000000317037221 */ /* 0x000fce0000010000 */
.L_x_192:
[----:B------:R-:W-:Y:S05]  /*2b30*/  BSYNC.RECONVERGENT B0 ;  /* 0x0000000000007941 */ /* 0x000fea0003800200 */
.L_x_182:
[----:B------:R-:W-:Y:S01]  /*2b40*/  HFMA2 R23, -RZ, RZ, 0, 0 ;  /* 0x00000000ff177431 */ /* 0x000fe200000001ff */
[----:B------:R-:W-:-:S04]  /*2b50*/  MOV R22, R4 ;  /* 0x0000000400167202 */ /* 0x000fc80000000f00 */
[----:B0-----:R-:W-:Y:S05]  /*2b60*/  RET.REL.NODEC R22 `(_Z8genStateP5StateS0_P7Control) ;  /* 0xffffffd416247950 */ /* 0x001fea0003c3ffff */
.L_x_193:
        /* <DEDUP_REMOVED lines=9> */
.L_x_261:


//--------------------- .text._Z13genControlNewmP7ControlS0_ --------------------------
	.section	.text._Z13genControlNewmP7ControlS0_,"ax",@progbits
	.align	128
        .global         _Z13genControlNewmP7ControlS0_
        .type           _Z13genControlNewmP7ControlS0_,@function
        .size           _Z13genControlNewmP7ControlS0_,(.L_x_262 - _Z13genControlNewmP7ControlS0_)
        .other          _Z13genControlNewmP7ControlS0_,@"STO_CUDA_ENTRY STV_DEFAULT"
_Z13genControlNewmP7ControlS0_:
.text._Z13genControlNewmP7ControlS0_:
[----:B------:R-:W-:Y:S01]  /*0000*/  LDC R1, c[0x0][0x37c] ;  /* 0x0000df00ff017b82 */ /* 0x000fe20000000800 */
[----:B------:R-:W0:Y:S07]  /*0010*/  S2R R3, SR_TID.X ;  /* 0x0000000000037919 */ /* 0x000e2e0000002100 */
[----:B------:R-:W0:Y:S01]  /*0020*/  S2UR UR4, SR_CTAID.X ;  /* 0x00000000000479c3 */ /* 0x000e220000002500 */
[----:B------:R-:W1:Y:S01]  /*0030*/  LDCU.64 UR6, c[0x0][0x380] ;  /* 0x00007000ff0677ac */ /* 0x000e620008000a00 */
[----:B------:R-:W-:Y:S06]  /*0040*/  BSSY.RECONVERGENT B0, `(.L_x_194) ;  /* 0x000004a000007945 */ /* 0x000fec0003800200 */
[----:B------:R-:W0:Y:S02]  /*0050*/  LDC R2, c[0x0][0x360] ;  /* 0x0000d800ff027b82 */ /* 0x000e240000000800 */
[----:B0-----:R-:W-:-:S05]  /*0060*/  IMAD R2, R2, UR4, R3 ;  /* 0x0000000402027c24 */ /* 0x001fca000f8e0203 */
[----:B-1----:R-:W-:-:S04]  /*0070*/  IADD3 R4, P0, PT, R2, UR6, RZ ;  /* 0x0000000602047c10 */ /* 0x002fc8000ff1e0ff */
[----:B------:R-:W-:Y:S02]  /*0080*/  LOP3.LUT R0, R4, 0xaad26b49, RZ, 0x3c, !PT ;  /* 0xaad26b4904007812 */ /* 0x000fe400078e3cff */
[----:B------:R-:W-:-:S03]  /*0090*/  LEA.HI.X.SX32 R5, R2, UR7, 0x1, P0 ;  /* 0x0000000702057c11 */ /* 0x000fc600080f0eff */
[----:B------:R-:W-:-:S04]  /*00a0*/  IMAD R0, R0, 0x4182bed5, RZ ;  /* 0x4182bed500007824 */ /* 0x000fc800078e02ff */
[C---:B------:R-:W-:Y:S01]  /*00b0*/  VIADD R8, R0.reuse, 0x583f19 ;  /* 0x00583f1900087836 */ /* 0x040fe20000000000 */
[----:B------:R-:W-:-:S04]  /*00c0*/  IADD3 R6, PT, PT, R0, 0x75bcd15, RZ ;  /* 0x075bcd1500067810 */ /* 0x000fc80007ffe0ff */
[----:B------:R-:W-:Y:S02]  /*00d0*/  SHF.R.U32.HI R7, RZ, 0x2, R6 ;  /* 0x00000002ff077819 */ /* 0x000fe40000011606 */
[----:B------:R-:W-:Y:S02]  /*00e0*/  SHF.L.U32 R11, R8, 0x4, RZ ;  /* 0x00000004080b7819 */ /* 0x000fe400000006ff */
[----:B------:R-:W-:Y:S02]  /*00f0*/  LOP3.LUT R9, R7, R6, RZ, 0x3c, !PT ;  /* 0x0000000607097212 */ /* 0x000fe400078e3cff */
[----:B------:R-:W-:-:S03]  /*0100*/  LOP3.LUT R7, R5, 0xf7dcefdd, RZ, 0x3c, !PT ;  /* 0xf7dcefdd05077812 */ /* 0x000fc600078e3cff */
[----:B------:R-:W-:Y:S02]  /*0110*/  IMAD.SHL.U32 R10, R9, 0x2, RZ ;  /* 0x00000002090a7824 */ /* 0x000fe400078e00ff */
[----:B------:R-:W-:-:S03]  /*0120*/  IMAD R6, R7, -0x658354e5, R0 ;  /* 0x9a7cab1b07067824 */ /* 0x000fc600078e0200 */
[----:B------:R-:W-:Y:S01]  /*0130*/  LOP3.LUT R10, R8, R11, R10, 0x96, !PT ;  /* 0x0000000b080a7212 */ /* 0x000fe200078e960a */
[----:B------:R-:W-:Y:S01]  /*0140*/  HFMA2 R11, -RZ, RZ, 1.5048828125, 33.21875 ;  /* 0x3e055027ff0b7431 */ /* 0x000fe200000001ff */
[----:B------:R-:W-:Y:S02]  /*0150*/  IADD3 R6, PT, PT, R6, 0x64f0c9, RZ ;  /* 0x0064f0c906067810 */ /* 0x000fe40007ffe0ff */
[----:B------:R-:W-:Y:S01]  /*0160*/  LOP3.LUT R7, R10, R9, RZ, 0x3c, !PT ;  /* 0x000000090a077212 */ /* 0x000fe200078e3cff */
[----:B------:R-:W-:-:S03]  /*0170*/  IMAD.MOV.U32 R9, RZ, RZ, 0x2f800000 ;  /* 0x2f800000ff097424 */ /* 0x000fc600078e00ff */
[----:B------:R-:W-:-:S04]  /*0180*/  IADD3 R8, PT, PT, R6, 0x587c5, R7 ;  /* 0x000587c506087810 */ /* 0x000fc80007ffe007 */
[----:B------:R-:W-:-:S05]  /*0190*/  I2FP.F32.U32 R8, R8 ;  /* 0x0000000800087245 */ /* 0x000fca0000201000 */
[----:B------:R-:W-:-:S05]  /*01a0*/  FFMA R8, R8, R9, 1.1641532182693481445e-10 ;  /* 0x2f00000008087423 */ /* 0x000fca0000000009 */
[----:B------:R-:W-:-:S13]  /*01b0*/  FSETP.GEU.AND P0, PT, R8, 1.175494350822287508e-38, PT ;  /* 0x008000000800780b */ /* 0x000fda0003f0e000 */
[----:B------:R-:W-:-:S05]  /*01c0*/  @!P0 FMUL R8, R8, 8388608 ;  /* 0x4b00000008088820 */ /* 0x000fca0000400000 */
[----:B------:R-:W-:-:S04]  /*01d0*/  IADD3 R9, PT, PT, R8, -0x3f2aaaab, RZ ;  /* 0xc0d5555508097810 */ /* 0x000fc80007ffe0ff */
[----:B------:R-:W-:-:S05]  /*01e0*/  LOP3.LUT R9, R9, 0xff800000, RZ, 0xc0, !PT ;  /* 0xff80000009097812 */ /* 0x000fca00078ec0ff */
[----:B------:R-:W-:-:S04]  /*01f0*/  IMAD.IADD R10, R8, 0x1, -R9 ;  /* 0x00000001080a7824 */ /* 0x000fc800078e0a09 */
[----:B------:R-:W-:Y:S01]  /*0200*/  FADD R12, R10, -1 ;  /* 0xbf8000000a0c7421 */ /* 0x000fe20000000000 */
[----:B------:R-:W-:Y:S02]  /*0210*/  FSEL R10, RZ, -23, P0 ;  /* 0xc1b80000ff0a7808 */ /* 0x000fe40000000000 */
[----:B------:R-:W-:Y:S01]  /*0220*/  ISETP.GT.U32.AND P0, PT, R8, 0x7f7fffff, PT ;  /* 0x7f7fffff0800780c */ /* 0x000fe20003f04070 */
[----:B------:R-:W-:-:S04]  /*0230*/  FFMA R11, R12, -R11, 0.14084610342979431152 ;  /* 0x3e1039f60c0b7423 */ /* 0x000fc8000000080b */
[----:B------:R-:W-:-:S04]  /*0240*/  FFMA R11, R12, R11, -0.12148627638816833496 ;  /* 0xbdf8cdcc0c0b7423 */ /* 0x000fc8000000000b */
[----:B------:R-:W-:-:S04]  /*0250*/  FFMA R11, R12, R11, 0.13980610668659210205 ;  /* 0x3e0f29550c0b7423 */ /* 0x000fc8000000000b */
[----:B------:R-:W-:-:S04]  /*0260*/  FFMA R11, R12, R11, -0.16684235632419586182 ;  /* 0xbe2ad8b90c0b7423 */ /* 0x000fc8000000000b */
[----:B------:R-:W-:-:S04]  /*0270*/  FFMA R11, R12, R11, 0.20012299716472625732 ;  /* 0x3e4ced0b0c0b7423 */ /* 0x000fc8000000000b */
[----:B------:R-:W-:-:S04]  /*0280*/  FFMA R11, R12, R11, -0.24999669194221496582 ;  /* 0xbe7fff220c0b7423 */ /* 0x000fc8000000000b */
[----:B------:R-:W-:-:S04]  /*0290*/  FFMA R11, R12, R11, 0.33333182334899902344 ;  /* 0x3eaaaa780c0b7423 */ /* 0x000fc8000000000b */
[----:B------:R-:W-:Y:S01]  /*02a0*/  FFMA R13, R12, R11, -0.5 ;  /* 0xbf0000000c0d7423 */ /* 0x000fe2000000000b */
[----:B------:R-:W-:Y:S02]  /*02b0*/  I2FP.F32.S32 R11, R9 ;  /* 0x00000009000b7245 */ /* 0x000fe40000201400 */
[----:B------:R-:W-:Y:S01]  /*02c0*/  LOP3.LUT R9, R0, 0x159a55e5, RZ, 0x3c, !PT ;  /* 0x159a55e500097812 */ /* 0x000fe200078e3cff */
[C---:B------:R-:W-:Y:S02]  /*02d0*/  FMUL R13, R12.reuse, R13 ;  /* 0x0000000d0c0d7220 */ /* 0x040fe40000400000 */
[----:B------:R-:W-:Y:S01]  /*02e0*/  FFMA R10, R11, 1.1920928955078125e-07, R10 ;  /* 0x340000000b0a7823 */ /* 0x000fe2000000000a */
[----:B------:R-:W-:Y:S02]  /*02f0*/  IMAD.MOV.U32 R11, RZ, RZ, 0x7f800000 ;  /* 0x7f800000ff0b7424 */ /* 0x000fe400078e00ff */
[----:B------:R-:W-:Y:S01]  /*0300*/  FFMA R13, R12, R13, R12 ;  /* 0x0000000d0c0d7223 */ /* 0x000fe2000000000c */
[----:B------:R-:W-:-:S03]  /*0310*/  SHF.R.U32.HI R9, RZ, 0x2, R9 ;  /* 0x00000002ff097819 */ /* 0x000fc60000011609 */
[----:B------:R-:W-:Y:S01]  /*0320*/  FFMA R13, R10, 0.69314718246459960938, R13 ;  /* 0x3f3172180a0d7823 */ /* 0x000fe2000000000d */
[C---:B------:R-:W-:Y:S01]  /*0330*/  @P0 FFMA R13, R8.reuse, R11, +INF ;  /* 0x7f800000080d0423 */ /* 0x040fe2000000000b */
[----:B------:R-:W-:Y:S02]  /*0340*/  FSETP.NEU.AND P0, PT, R8, RZ, PT ;  /* 0x000000ff0800720b */ /* 0x000fe40003f0d000 */
[----:B------:R-:W-:Y:S01]  /*0350*/  LOP3.LUT R9, R9, 0x159a55e5, R0, 0x96, !PT ;  /* 0x159a55e509097812 */ /* 0x000fe200078e9600 */
[----:B------:R-:W-:Y:S01]  /*0360*/  FMUL R13, R13, -2 ;  /* 0xc00000000d0d7820 */ /* 0x000fe20000400000 */
[----:B------:R-:W-:Y:S02]  /*0370*/  IMAD.SHL.U32 R0, R7, 0x10, RZ ;  /* 0x0000001007007824 */ /* 0x000fe400078e00ff */
[----:B------:R-:W-:Y:S02]  /*0380*/  SHF.L.U32 R10, R9, 0x1, RZ ;  /* 0x00000001090a7819 */ /* 0x000fe400000006ff */
[----:B------:R-:W-:-:S02]  /*0390*/  FSEL R13, R13, +INF , P0 ;  /* 0x7f8000000d0d7808 */ /* 0x000fc40000000000 */
[----:B------:R-:W-:Y:S01]  /*03a0*/  LOP3.LUT R0, R9, R10, R0, 0x96, !PT ;  /* 0x0000000a09007212 */ /* 0x000fe200078e9600 */
[----:B------:R-:W-:Y:S01]  /*03b0*/  IMAD.MOV.U32 R9, RZ, RZ, 0x30c90fdb ;  /* 0x30c90fdbff097424 */ /* 0x000fe200078e00ff */
[----:B------:R-:W-:Y:S02]  /*03c0*/  IADD3 R8, PT, PT, R13, -0xd000000, RZ ;  /* 0xf30000000d087810 */ /* 0x000fe40007ffe0ff */
[----:B------:R-:W-:Y:S02]  /*03d0*/  LOP3.LUT R7, R0, R7, RZ, 0x3c, !PT ;  /* 0x0000000700077212 */ /* 0x000fe400078e3cff */
[----:B------:R-:W-:Y:S01]  /*03e0*/  ISETP.GT.U32.AND P0, PT, R8, 0x727fffff, PT ;  /* 0x727fffff0800780c */ /* 0x000fe20003f04070 */
[----:B------:R0:W1:Y:S01]  /*03f0*/  MUFU.RSQ R0, R13 ;  /* 0x0000000d00007308 */ /* 0x0000620000001400 */
[----:B------:R-:W-:-:S04]  /*0400*/  IADD3 R7, PT, PT, R6, 0xb0f8a, R7 ;  /* 0x000b0f8a06077810 */ /* 0x000fc80007ffe007 */
[----:B------:R-:W-:-:S05]  /*0410*/  I2FP.F32.U32 R6, R7 ;  /* 0x0000000700067245 */ /* 0x000fca0000201000 */
[----:B------:R-:W-:Y:S02]  /*0420*/  FFMA R6, R6, R9, 7.314590599882819788e-10 ;  /* 0x30490fdb06067423 */ /* 0x000fe40000000009 */
[----:B0-----:R-:W-:Y:S05]  /*0430*/  @!P0 BRA `(.L_x_195) ;  /* 0x0000000000188947 */ /* 0x001fea0003800000 */
[----:B------:R-:W-:Y:S01]  /*0440*/  BSSY.RECONVERGENT B1, `(.L_x_196) ;  /* 0x0000004000017945 */ /* 0x000fe20003800200 */
[----:B-1----:R-:W-:Y:S02]  /*0450*/  MOV R0, R13 ;  /* 0x0000000d00007202 */ /* 0x002fe40000000f00 */
[----:B------:R-:W-:-:S07]  /*0460*/  MOV R12, 0x480 ;  /* 0x00000480000c7802 */ /* 0x000fce0000000f00 */
[----:B------:R-:W-:Y:S05]  /*0470*/  CALL.REL.NOINC `($__internal_6_$__cuda_sm20_sqrt_rn_f32_slowpath) ;  /* 0x0000000400ec7944 */ /* 0x000fea0003c00000 */
[----:B------:R-:W-:Y:S05]  /*0480*/  BSYNC.RECONVERGENT B1 ;  /* 0x0000000000017941 */ /* 0x000fea0003800200 */
.L_x_196:
[----:B------:R-:W-:Y:S05]  /*0490*/  BRA `(.L_x_197) ;  /* 0x0000000000107947 */ /* 0x000fea0003800000 */
.L_x_195:
[----:B-1----:R-:W-:Y:S01]  /*04a0*/  FMUL.FTZ R8, R13, R0 ;  /* 0x000000000d087220 */ /* 0x002fe20000410000 */
[----:B------:R-:W-:-:S03]  /*04b0*/  FMUL.FTZ R0, R0, 0.5 ;  /* 0x3f00000000007820 */ /* 0x000fc60000410000 */
[----:B------:R-:W-:-:S04]  /*04c0*/  FFMA R13, -R8, R8, R13 ;  /* 0x00000008080d7223 */ /* 0x000fc8000000010d */
[----:B------:R-:W-:-:S07]  /*04d0*/  FFMA R0, R13, R0, R8 ;  /* 0x000000000d007223 */ /* 0x000fce0000000008 */
.L_x_197:
[----:B------:R-:W-:Y:S05]  /*04e0*/  BSYNC.RECONVERGENT B0 ;  /* 0x0000000000007941 */ /* 0x000fea0003800200 */
.L_x_194:
[----:B------:R-:W-:Y:S01]  /*04f0*/  IADD3 R4, P0, PT, R4, 0xa, RZ ;  /* 0x0000000a04047810 */ /* 0x000fe20007f1e0ff */
[----:B------:R-:W0:Y:S01]  /*0500*/  LDCU.64 UR4, c[0x0][0x358] ;  /* 0x00006b00ff0477ac */ /* 0x000e220008000a00 */
[----:B------:R-:W-:Y:S02]  /*0510*/  BSSY.RECONVERGENT B0, `(.L_x_198) ;  /* 0x0000048000007945 */ /* 0x000fe40003800200 */
[----:B------:R-:W-:Y:S02]  /*0520*/  LOP3.LUT R4, R4, 0xaad26b49, RZ, 0x3c, !PT ;  /* 0xaad26b4904047812 */ /* 0x000fe400078e3cff */
[----:B------:R-:W-:-:S03]  /*0530*/  IADD3.X R5, PT, PT, RZ, R5, RZ, P0, !PT ;  /* 0x00000005ff057210 */ /* 0x000fc600007fe4ff */
[----:B------:R-:W-:Y:S01]  /*0540*/  IMAD R4, R4, 0x4182bed5, RZ ;  /* 0x4182bed504047824 */ /* 0x000fe200078e02ff */
[----:B------:R-:W-:-:S03]  /*0550*/  LOP3.LUT R5, R5, 0xf7dcefdd, RZ, 0x3c, !PT ;  /* 0xf7dcefdd05057812 */ /* 0x000fc600078e3cff */
[C---:B------:R-:W-:Y:S02]  /*0560*/  VIADD R8, R4.reuse, 0x75bcd15 ;  /* 0x075bcd1504087836 */ /* 0x040fe40000000000 */
[----:B------:R-:W-:Y:S02]  /*0570*/  VIADD R7, R4, 0x583f19 ;  /* 0x00583f1904077836 */ /* 0x000fe40000000000 */
[----:B------:R-:W-:Y:S01]  /*0580*/  IMAD R5, R5, -0x658354e5, R4 ;  /* 0x9a7cab1b05057824 */ /* 0x000fe200078e0204 */
[----:B------:R-:W-:Y:S02]  /*0590*/  SHF.R.U32.HI R9, RZ, 0x2, R8 ;  /* 0x00000002ff097819 */ /* 0x000fe40000011608 */
[----:B------:R-:W-:Y:S02]  /*05a0*/  SHF.L.U32 R10, R7, 0x4, RZ ;  /* 0x00000004070a7819 */ /* 0x000fe400000006ff */
[----:B------:R-:W-:Y:S02]  /*05b0*/  LOP3.LUT R8, R9, R8, RZ, 0x3c, !PT ;  /* 0x0000000809087212 */ /* 0x000fe400078e3cff */
[----:B------:R-:W-:-:S03]  /*05c0*/  IADD3 R5, PT, PT, R5, 0x64f0c9, RZ ;  /* 0x0064f0c905057810 */ /* 0x000fc60007ffe0ff */
[----:B------:R-:W-:-:S05]  /*05d0*/  IMAD.SHL.U32 R9, R8, 0x2, RZ ;  /* 0x0000000208097824 */ /* 0x000fca00078e00ff */
[----:B------:R-:W-:Y:S01]  /*05e0*/  LOP3.LUT R9, R7, R10, R9, 0x96, !PT ;  /* 0x0000000a07097212 */ /* 0x000fe200078e9609 */
[----:B------:R-:W-:-:S03]  /*05f0*/  IMAD.MOV.U32 R10, RZ, RZ, 0x2f800000 ;  /* 0x2f800000ff0a7424 */ /* 0x000fc600078e00ff */
[----:B------:R-:W-:-:S04]  /*0600*/  LOP3.LUT R8, R9, R8, RZ, 0x3c, !PT ;  /* 0x0000000809087212 */ /* 0x000fc800078e3cff */
[----:B------:R-:W-:-:S04]  /*0610*/  IADD3 R7, PT, PT, R5, 0x587c5, R8 ;  /* 0x000587c505077810 */ /* 0x000fc80007ffe008 */
[----:B------:R-:W-:-:S05]  /*0620*/  I2FP.F32.U32 R7, R7 ;  /* 0x0000000700077245 */ /* 0x000fca0000201000 */
[----:B------:R-:W-:Y:S01]  /*0630*/  FFMA R7, R7, R10, 1.1641532182693481445e-10 ;  /* 0x2f00000007077423 */ /* 0x000fe2000000000a */
[----:B------:R-:W-:-:S04]  /*0640*/  MOV R10, 0x3e055027 ;  /* 0x3e055027000a7802 */ /* 0x000fc80000000f00 */
[----:B------:R-:W-:-:S13]  /*0650*/  FSETP.GEU.AND P0, PT, R7, 1.175494350822287508e-38, PT ;  /* 0x008000000700780b */ /* 0x000fda0003f0e000 */
[----:B------:R-:W-:-:S05]  /*0660*/  @!P0 FMUL R7, R7, 8388608 ;  /* 0x4b00000007078820 */ /* 0x000fca0000400000 */
[----:B------:R-:W-:-:S04]  /*0670*/  IADD3 R9, PT, PT, R7, -0x3f2aaaab, RZ ;  /* 0xc0d5555507097810 */ /* 0x000fc80007ffe0ff */
[----:B------:R-:W-:-:S04]  /*0680*/  LOP3.LUT R12, R9, 0xff800000, RZ, 0xc0, !PT ;  /* 0xff800000090c7812 */ /* 0x000fc800078ec0ff */
[----:B------:R-:W-:Y:S01]  /*0690*/  I2FP.F32.S32 R11, R12 ;  /* 0x0000000c000b7245 */ /* 0x000fe20000201400 */
[----:B------:R-:W-:Y:S01]  /*06a0*/  IMAD.IADD R9, R7, 0x1, -R12 ;  /* 0x0000000107097824 */ /* 0x000fe200078e0a0c */
[----:B------:R-:W-:-:S03]  /*06b0*/  MOV R12, 0x7f800000 ;  /* 0x7f800000000c7802 */ /* 0x000fc60000000f00 */
[----:B------:R-:W-:Y:S01]  /*06c0*/  FADD R13, R9, -1 ;  /* 0xbf800000090d7421 */ /* 0x000fe20000000000 */
[----:B------:R-:W-:-:S03]  /*06d0*/  LOP3.LUT R9, R4, 0x159a55e5, RZ, 0x3c, !PT ;  /* 0x159a55e504097812 */ /* 0x000fc600078e3cff */
[----:B------:R-:W-:Y:S01]  /*06e0*/  FFMA R10, R13, -R10, 0.14084610342979431152 ;  /* 0x3e1039f60d0a7423 */ /* 0x000fe2000000080a */
[----:B------:R-:W-:-:S03]  /*06f0*/  SHF.R.U32.HI R9, RZ, 0x2, R9 ;  /* 0x00000002ff097819 */ /* 0x000fc60000011609 */
[----:B------:R-:W-:Y:S01]  /*0700*/  FFMA R10, R13, R10, -0.12148627638816833496 ;  /* 0xbdf8cdcc0d0a7423 */ /* 0x000fe2000000000a */
[----:B------:R-:W-:Y:S02]  /*0710*/  LOP3.LUT R9, R9, 0x159a55e5, R4, 0x96, !PT ;  /* 0x159a55e509097812 */ /* 0x000fe400078e9604 */
[----:B------:R-:W-:Y:S01]  /*0720*/  SHF.L.U32 R4, R8, 0x4, RZ ;  /* 0x0000000408047819 */ /* 0x000fe200000006ff */
[----:B------:R-:W-:-:S04]  /*0730*/  FFMA R10, R13, R10, 0.13980610668659210205 ;  /* 0x3e0f29550d0a7423 */ /* 0x000fc8000000000a */
[----:B------:R-:W-:-:S04]  /*0740*/  FFMA R10, R13, R10, -0.16684235632419586182 ;  /* 0xbe2ad8b90d0a7423 */ /* 0x000fc8000000000a */
[----:B------:R-:W-:-:S04]  /*0750*/  FFMA R10, R13, R10, 0.20012299716472625732 ;  /* 0x3e4ced0b0d0a7423 */ /* 0x000fc8000000000a */
[----:B------:R-:W-:-:S04]  /*0760*/  FFMA R10, R13, R10, -0.24999669194221496582 ;  /* 0xbe7fff220d0a7423 */ /* 0x000fc8000000000a */
[----:B------:R-:W-:-:S04]  /*0770*/  FFMA R10, R13, R10, 0.33333182334899902344 ;  /* 0x3eaaaa780d0a7423 */ /* 0x000fc8000000000a */
[----:B------:R-:W-:Y:S01]  /*0780*/  FFMA R14, R13, R10, -0.5 ;  /* 0xbf0000000d0e7423 */ /* 0x000fe2000000000a */
[----:B------:R-:W-:Y:S02]  /*0790*/  FSEL R10, RZ, -23, P0 ;  /* 0xc1b80000ff0a7808 */ /* 0x000fe40000000000 */
[----:B------:R-:W-:Y:S01]  /*07a0*/  ISETP.GT.U32.AND P0, PT, R7, 0x7f7fffff, PT ;  /* 0x7f7fffff0700780c */ /* 0x000fe20003f04070 */
[----:B------:R-:W-:Y:S02]  /*07b0*/  FMUL R14, R13, R14 ;  /* 0x0000000e0d0e7220 */ /* 0x000fe40000400000 */
[----:B------:R-:W-:Y:S01]  /*07c0*/  FFMA R10, R11, 1.1920928955078125e-07, R10 ;  /* 0x340000000b0a7823 */ /* 0x000fe2000000000a */
[----:B------:R-:W-:Y:S01]  /*07d0*/  FMUL.RZ R11, R6, 0.15915493667125701904 ;  /* 0x3e22f983060b7820 */ /* 0x000fe2000040c000 */
[----:B------:R-:W-:Y:S01]  /*07e0*/  FFMA R13, R13, R14, R13 ;  /* 0x0000000e0d0d7223 */ /* 0x000fe2000000000d */
[----:B------:R-:W-:-:S03]  /*07f0*/  IMAD.SHL.U32 R6, R9, 0x2, RZ ;  /* 0x0000000209067824 */ /* 0x000fc600078e00ff */
[----:B------:R-:W-:Y:S01]  /*0800*/  FFMA R10, R10, 0.69314718246459960938, R13 ;  /* 0x3f3172180a0a7823 */ /* 0x000fe2000000000d */
[----:B------:R-:W-:Y:S01]  /*0810*/  IMAD.MOV.U32 R13, RZ, RZ, 0x30c90fdb ;  /* 0x30c90fdbff0d7424 */ /* 0x000fe200078e00ff */
[----:B------:R-:W-:Y:S02]  /*0820*/  LOP3.LUT R9, R9, R6, R4, 0x96, !PT ;  /* 0x0000000609097212 */ /* 0x000fe400078e9604 */
[C---:B------:R-:W-:Y:S01]  /*0830*/  @P0 FFMA R10, R7.reuse, R12, +INF ;  /* 0x7f800000070a0423 */ /* 0x040fe2000000000c */
[----:B------:R-:W-:Y:S02]  /*0840*/  FSETP.NEU.AND P0, PT, R7, RZ, PT ;  /* 0x000000ff0700720b */ /* 0x000fe40003f0d000 */
[----:B------:R-:W1:Y:S01]  /*0850*/  MUFU.SIN R7, R11 ;  /* 0x0000000b00077308 */ /* 0x000e620000000400 */
[----:B------:R-:W-:Y:S01]  /*0860*/  FMUL R10, R10, -2 ;  /* 0xc00000000a0a7820 */ /* 0x000fe20000400000 */
[----:B------:R-:W-:-:S04]  /*0870*/  LOP3.LUT R8, R9, R8, RZ, 0x3c, !PT ;  /* 0x0000000809087212 */ /* 0x000fc800078e3cff */
[----:B------:R-:W-:Y:S02]  /*0880*/  FSEL R10, R10, +INF , P0 ;  /* 0x7f8000000a0a7808 */ /* 0x000fe40000000000 */
[----:B------:R-:W-:Y:S02]  /*0890*/  IADD3 R8, PT, PT, R5, 0xb0f8a, R8 ;  /* 0x000b0f8a05087810 */ /* 0x000fe40007ffe008 */
[----:B------:R-:W-:Y:S01]  /*08a0*/  IADD3 R4, PT, PT, R10, -0xd000000, RZ ;  /* 0xf30000000a047810 */ /* 0x000fe20007ffe0ff */
[----:B------:R2:W3:Y:S03]  /*08b0*/  MUFU.RSQ R9, R10 ;  /* 0x0000000a00097308 */ /* 0x0004e60000001400 */
[----:B------:R-:W-:Y:S02]  /*08c0*/  ISETP.GT.U32.AND P0, PT, R4, 0x727fffff, PT ;  /* 0x727fffff0400780c */ /* 0x000fe40003f04070 */
[----:B------:R-:W-:Y:S01]  /*08d0*/  I2FP.F32.U32 R4, R8 ;  /* 0x0000000800047245 */ /* 0x000fe20000201000 */
[----:B-1----:R-:W-:-:S04]  /*08e0*/  FMUL R5, R7, R0 ;  /* 0x0000000007057220 */ /* 0x002fc80000400000 */
[----:B------:R-:W-:-:S06]  /*08f0*/  FFMA R4, R4, R13, 7.314590599882819788e-10 ;  /* 0x30490fdb04047423 */ /* 0x000fcc000000000d */
[----:B0-2---:R-:W-:Y:S05]  /*0900*/  @!P0 BRA `(.L_x_199) ;  /* 0x0000000000108947 */ /* 0x005fea0003800000 */
[----:B------:R-:W-:Y:S02]  /*0910*/  MOV R0, R10 ;  /* 0x0000000a00007202 */ /* 0x000fe40000000f00 */
[----:B------:R-:W-:-:S07]  /*0920*/  MOV R12, 0x940 ;  /* 0x00000940000c7802 */ /* 0x000fce0000000f00 */
[----:B---3--:R-:W-:Y:S05]  /*0930*/  CALL.REL.NOINC `($__internal_6_$__cuda_sm20_sqrt_rn_f32_slowpath) ;  /* 0x0000000000bc7944 */ /* 0x008fea0003c00000 */
[----:B------:R-:W-:Y:S05]  /*0940*/  BRA `(.L_x_200) ;  /* 0x0000000000107947 */ /* 0x000fea0003800000 */
.L_x_199:
[----:B---3--:R-:W-:Y:S01]  /*0950*/  FMUL.FTZ R7, R10, R9 ;  /* 0x000000090a077220 */ /* 0x008fe20000410000 */
[----:B------:R-:W-:-:S03]  /*0960*/  FMUL.FTZ R9, R9, 0.5 ;  /* 0x3f00000009097820 */ /* 0x000fc60000410000 */
[----:B------:R-:W-:-:S04]  /*0970*/  FFMA R0, -R7, R7, R10 ;  /* 0x0000000707007223 */ /* 0x000fc8000000010a */
[----:B------:R-:W-:-:S07]  /*0980*/  FFMA R0, R0, R9, R7 ;  /* 0x0000000900007223 */ /* 0x000fce0000000007 */
.L_x_200:
[----:B------:R-:W-:Y:S05]  /*0990*/  BSYNC.RECONVERGENT B0 ;  /* 0x0000000000007941 */ /* 0x000fea0003800200 */
.L_x_198:
[----:B------:R-:W0:Y:S01]  /*09a0*/  LDC.64 R8, c[0x0][0x390] ;  /* 0x0000e400ff087b82 */ /* 0x000e220000000a00 */
[----:B------:R-:W1:Y:S07]  /*09b0*/  F2F.F64.F32 R6, |R5| ;  /* 0x4000000500067310 */ /* 0x000e6e0000201800 */
[----:B------:R-:W2:Y:S01]  /*09c0*/  LDC.64 R10, c[0x0][0x388] ;  /* 0x0000e200ff0a7b82 */ /* 0x000ea20000000a00 */
[----:B0-----:R-:W-:-:S05]  /*09d0*/  IMAD.WIDE.U32 R8, R3, 0x8, R8 ;  /* 0x0000000803087825 */ /* 0x001fca00078e0008 */
[----:B------:R-:W3:Y:S01]  /*09e0*/  LDG.E R13, desc[UR4][R8.64] ;  /* 0x00000004080d7981 */ /* 0x000ee2000c1e1900 */
[----:B------:R-:W-:Y:S01]  /*09f0*/  UMOV UR6, 0x47ae147b ;  /* 0x47ae147b00067882 */ /* 0x000fe20000000000 */
[----:B------:R-:W-:Y:S01]  /*0a00*/  UMOV UR7, 0x3f947ae1 ;  /* 0x3f947ae100077882 */ /* 0x000fe20000000000 */
[----:B------:R-:W-:Y:S01]  /*0a10*/  FMUL R3, R5, 0.10000000149011611938 ;  /* 0x3dcccccd05037820 */ /* 0x000fe20000400000 */
[----:B-1----:R-:W-:-:S06]  /*0a20*/  DSETP.GEU.AND P0, PT, R6, UR6, PT ;  /* 0x0000000606007e2a */ /* 0x002fcc000bf0e000 */
[----:B------:R-:W-:Y:S01]  /*0a30*/  FSEL R6, R3, RZ, P0 ;  /* 0x000000ff03067208 */ /* 0x000fe20000000000 */
[----:B--2---:R-:W-:-:S04]  /*0a40*/  IMAD.WIDE R2, R2, 0x8, R10 ;  /* 0x0000000802027825 */ /* 0x004fc800078e020a */
[----:B---3--:R-:W-:-:S05]  /*0a50*/  FADD R13, R6, R13 ;  /* 0x0000000d060d7221 */ /* 0x008fca0000000000 */
[----:B------:R0:W-:Y:S04]  /*0a60*/  STG.E desc[UR4][R2.64], R13 ;  /* 0x0000000d02007986 */ /* 0x0001e8000c101904 */
[----:B------:R-:W2:Y:S01]  /*0a70*/  LDG.E R7, desc[UR4][R8.64+0x4] ;  /* 0x0000040408077981 */ /* 0x000ea2000c1e1900 */
[----:B------:R-:W-:Y:S01]  /*0a80*/  FMUL.RZ R6, R4, 0.15915493667125701904 ;  /* 0x3e22f98304067820 */ /* 0x000fe2000040c000 */
[----:B------:R-:W-:Y:S01]  /*0a90*/  FSETP.GT.AND P1, PT, R13, 2.5, PT ;  /* 0x402000000d00780b */ /* 0x000fe20003f24000 */
[----:B------:R-:W-:Y:S02]  /*0aa0*/  BSSY.RECONVERGENT B0, `(.L_x_201) ;  /* 0x0000011000007945 */ /* 0x000fe40003800200 */
[----:B------:R-:W1:Y:S02]  /*0ab0*/  MUFU.SIN R5, R6 ;  /* 0x0000000600057308 */ /* 0x000e640000000400 */
[----:B-1----:R-:W-:-:S06]  /*0ac0*/  FMUL R0, R5, R0 ;  /* 0x0000000005007220 */ /* 0x002fcc0000400000 */
[----:B------:R-:W1:Y:S02]  /*0ad0*/  F2F.F64.F32 R4, |R0| ;  /* 0x4000000000047310 */ /* 0x000e640000201800 */
[----:B-1----:R-:W-:Y:S01]  /*0ae0*/  DSETP.GEU.AND P0, PT, R4, UR6, PT ;  /* 0x0000000604007e2a */ /* 0x002fe2000bf0e000 */
[----:B------:R-:W-:Y:S01]  /*0af0*/  FMUL R4, R0, 0.60000002384185791016 ;  /* 0x3f19999a00047820 */ /* 0x000fe20000400000 */
[----:B------:R-:W-:-:S04]  /*0b00*/  @P1 MOV R5, 0x40200000 ;  /* 0x4020000000051802 */ /* 0x000fc80000000f00 */
[----:B------:R-:W-:Y:S01]  /*0b10*/  FSEL R4, R4, RZ, P0 ;  /* 0x000000ff04047208 */ /* 0x000fe20000000000 */
[----:B------:R0:W-:Y:S04]  /*0b20*/  @P1 STG.E desc[UR4][R2.64], R5 ;  /* 0x0000000502001986 */ /* 0x0001e8000c101904 */
[----:B--2---:R-:W-:-:S05]  /*0b30*/  FADD R11, R4, R7 ;  /* 0x00000007040b7221 */ /* 0x004fca0000000000 */
[----:B------:R0:W-:Y:S01]  /*0b40*/  STG.E desc[UR4][R2.64+0x4], R11 ;  /* 0x0000040b02007986 */ /* 0x0001e2000c101904 */
[----:B------:R-:W-:-:S13]  /*0b50*/  FSETP.GT.AND P0, PT, R11, 1, PT ;  /* 0x3f8000000b00780b */ /* 0x000fda0003f04000 */
[----:B------:R-:W-:Y:S01]  /*0b60*/  @P0 IMAD.MOV.U32 R7, RZ, RZ, 0x3f800000 ;  /* 0x3f800000ff070424 */ /* 0x000fe200078e00ff */
[----:B0-----:R-:W-:Y:S06]  /*0b70*/  @P1 BRA `(.L_x_202) ;  /* 0x00000000000c1947 */ /* 0x001fec0003800000 */
[----:B------:R-:W-:-:S13]  /*0b80*/  FSETP.GEU.AND P1, PT, R13, 1.7999999523162841797, PT ;  /* 0x3fe666660d00780b */ /* 0x000fda0003f2e000 */
[----:B------:R-:W-:-:S05]  /*0b90*/  @!P1 MOV R5, 0x3fe66666 ;  /* 0x3fe6666600059802 */ /* 0x000fca0000000f00 */
[----:B------:R0:W-:Y:S02]  /*0ba0*/  @!P1 STG.E desc[UR4][R2.64], R5 ;  /* 0x0000000502009986 */ /* 0x0001e4000c101904 */
.L_x_202:
[----:B------:R-:W-:Y:S05]  /*0bb0*/  BSYNC.RECONVERGENT B0 ;  /* 0x0000000000007941 */ /* 0x000fea0003800200 */
.L_x_201:
[----:B------:R1:W-:Y:S01]  /*0bc0*/  @P0 STG.E desc[UR4][R2.64+0x4], R7 ;  /* 0x0000040702000986 */ /* 0x0003e2000c101904 */
[----:B------:R-:W-:Y:S05]  /*0bd0*/  @P0 EXIT ;  /* 0x000000000000094d */ /* 0x000fea0003800000 */
[----:B------:R-:W-:-:S13]  /*0be0*/  FSETP.GEU.AND P0, PT, R11, -1, PT ;  /* 0xbf8000000b00780b */ /* 0x000fda0003f0e000 */
[----:B------:R-:W-:Y:S05]  /*0bf0*/  @P0 EXIT ;  /* 0x000000000000094d */ /* 0x000fea0003800000 */
[----:B0-----:R-:W-:-:S05]  /*0c00*/  HFMA2 R5, -RZ, RZ, -1.875, 0 ;  /* 0xbf800000ff057431 */ /* 0x001fca00000001ff */
[----:B------:R-:W-:Y:S01]  /*0c10*/  STG.E desc[UR4][R2.64+0x4], R5 ;  /* 0x0000040502007986 */ /* 0x000fe2000c101904 */
[----:B------:R-:W-:Y:S05]  /*0c20*/  EXIT ;  /* 0x000000000000794d */ /* 0x000fea0003800000 */
        .weak           $__internal_6_$__cuda_sm20_sqrt_rn_f32_slowpath
        .type           $__internal_6_$__cuda_sm20_sqrt_rn_f32_slowpath,@function
        .size           $__internal_6_$__cuda_sm20_sqrt_rn_f32_slowpath,(.L_x_262 - $__internal_6_$__cuda_sm20_sqrt_rn_f32_slowpath)
$__internal_6_$__cuda_sm20_sqrt_rn_f32_slowpath:
[----:B------:R-:W-:-:S13]  /*0c30*/  LOP3.LUT P0, RZ, R0, 0x7fffffff, RZ, 0xc0, !PT ;  /* 0x7fffffff00ff7812 */ /* 0x000fda000780c0ff */
[----:B------:R-:W-:Y:S01]  /*0c40*/  @!P0 IMAD.MOV.U32 R7, RZ, RZ, R0 ;  /* 0x000000ffff078224 */ /* 0x000fe200078e0000 */
        /* <DEDUP_REMOVED lines=17> */
.L_x_203:
[----:B------:R-:W-:Y:S01]  /*0d60*/  HFMA2 R9, -RZ, RZ, 0, 0 ;  /* 0x00000000ff097431 */ /* 0x000fe200000001ff */
[----:B------:R-:W-:Y:S01]  /*0d70*/  MOV R8, R12 ;  /* 0x0000000c00087202 */ /* 0x000fe20000000f00 */
[----:B------:R-:W-:-:S03]  /*0d80*/  IMAD.MOV.U32 R0, RZ, RZ, R7 ;  /* 0x000000ffff007224 */ /* 0x000fc600078e0007 */
[----:B------:R-:W-:Y:S05]  /*0d90*/  RET.REL.NODEC R8 `(_Z13genControlNewmP7ControlS0_) ;  /* 0xfffffff008987950 */ /* 0x000fea0003c3ffff */
.L_x_204:
        /* <DEDUP_REMOVED lines=14> */
.L_x_262:


//--------------------- .text._Z10genControlP17curandStateXORWOWP7ControlS2_f --------------------------
	.section	.text._Z10genControlP17curandStateXORWOWP7ControlS2_f,"ax",@progbits
	.align	128
        .global         _Z10genControlP17curandStateXORWOWP7ControlS2_f
        .type           _Z10genControlP17curandStateXORWOWP7ControlS2_f,@function
        .size           _Z10genControlP17curandStateXORWOWP7ControlS2_f,(.L_x_263 - _Z10genControlP17curandStateXORWOWP7ControlS2_f)
        .other          _Z10genControlP17curandStateXORWOWP7ControlS2_f,@"STO_CUDA_ENTRY STV_DEFAULT"
_Z10genControlP17curandStateXORWOWP7ControlS2_f:
.text._Z10genControlP17curandStateXORWOWP7ControlS2_f:
[----:B------:R-:W-:Y:S01]  /*0000*/  LDC R1, c[0x0][0x37c] ;  /* 0x0000df00ff017b82 */ /* 0x000fe20000000800 */
[----:B------:R-:W0:Y:S07]  /*0010*/  S2R R7, SR_TID.X ;  /* 0x0000000000077919 */ /* 0x000e2e0000002100 */
[----:B------:R-:W0:Y:S01]  /*0020*/  S2UR UR6, SR_CTAID.X ;  /* 0x00000000000679c3 */ /* 0x000e220000002500 */
[----:B------:R-:W1:Y:S07]  /*0030*/  LDCU.64 UR4, c[0x0][0x358] ;  /* 0x00006b00ff0477ac */ /* 0x000e6e0008000a00 */
[----:B------:R-:W0:Y:S08]  /*0040*/  LDC R6, c[0x0][0x360] ;  /* 0x0000d800ff067b82 */ /* 0x000e300000000800 */
[----:B------:R-:W2:Y:S01]  /*0050*/  LDC.64 R10, c[0x0][0x380] ;  /* 0x0000e000ff0a7b82 */ /* 0x000ea20000000a00 */
[----:B0-----:R-:W-:-:S04]  /*0060*/  IMAD R6, R6, UR6, R7 ;  /* 0x0000000606067c24 */ /* 0x001fc8000f8e0207 */
[----:B--2---:R-:W-:-:S05]  /*0070*/  IMAD.WIDE R10, R6, 0x30, R10 ;  /* 0x00000030060a7825 */ /* 0x004fca00078e020a */
[----:B-1----:R-:W2:Y:S04]  /*0080*/  LDG.E R14, desc[UR4][R10.64+0x18] ;  /* 0x000018040a0e7981 */ /* 0x002ea8000c1e1900 */
[----:B------:R0:W5:Y:S04]  /*0090*/  LDG.E.64 R2, desc[UR4][R10.64] ;  /* 0x000000040a027981 */ /* 0x000168000c1e1b00 */
[----:B------:R0:W5:Y:S04]  /*00a0*/  LDG.E.64 R8, desc[UR4][R10.64+0x8] ;  /* 0x000008040a087981 */ /* 0x000168000c1e1b00 */
[----:B------:R0:W5:Y:S01]  /*00b0*/  LDG.E.64 R4, desc[UR4][R10.64+0x10] ;  /* 0x000010040a047981 */ /* 0x000162000c1e1b00 */
[----:B------:R-:W-:Y:S01]  /*00c0*/  BSSY.RECONVERGENT B0, `(.L_x_205) ;  /* 0x000004b000007945 */ /* 0x000fe20003800200 */
[----:B--2---:R-:W-:-:S13]  /*00d0*/  ISETP.NE.AND P0, PT, R14, 0x1, PT ;  /* 0x000000010e00780c */ /* 0x004fda0003f05270 */
[----:B0-----:R-:W-:Y:S05]  /*00e0*/  @!P0 BRA `(.L_x_206) ;  /* 0x0000000400148947 */ /* 0x001fea0003800000 */
[----:B-----5:R-:W-:Y:S01]  /*00f0*/  SHF.R.U32.HI R0, RZ, 0x2, R3 ;  /* 0x00000002ff007819 */ /* 0x020fe20000011603 */
[----:B------:R-:W-:Y:S01]  /*0100*/  HFMA2 R11, -RZ, RZ, 1.5048828125, 33.21875 ;  /* 0x3e055027ff0b7431 */ /* 0x000fe200000001ff */
[----:B------:R-:W-:Y:S01]  /*0110*/  SHF.L.U32 R10, R5, 0x4, RZ ;  /* 0x00000004050a7819 */ /* 0x000fe200000006ff */
[----:B------:R-:W-:Y:S01]  /*0120*/  BSSY.RECONVERGENT B1, `(.L_x_207) ;  /* 0x000003b000017945 */ /* 0x000fe20003800200 */
[----:B------:R-:W-:-:S04]  /*0130*/  LOP3.LUT R0, R0, R3, RZ, 0x3c, !PT ;  /* 0x0000000300007212 */ /* 0x000fc800078e3cff */
[----:B------:R-:W-:-:S04]  /*0140*/  SHF.L.U32 R3, R0, 0x1, RZ ;  /* 0x0000000100037819 */ /* 0x000fc800000006ff */
[----:B------:R-:W-:Y:S01]  /*0150*/  LOP3.LUT R5, R5, R10, R3, 0x96, !PT ;  /* 0x0000000a05057212 */ /* 0x000fe200078e9603 */
[----:B------:R-:W-:-:S03]  /*0160*/  IMAD.MOV.U32 R3, RZ, RZ, 0x2f800000 ;  /* 0x2f800000ff037424 */ /* 0x000fc600078e00ff */
[----:B------:R-:W-:-:S04]  /*0170*/  LOP3.LUT R5, R5, R0, RZ, 0x3c, !PT ;  /* 0x0000000005057212 */ /* 0x000fc800078e3cff */
[C---:B------:R-:W-:Y:S01]  /*0180*/  IADD3 R0, PT, PT, R2.reuse, 0x587c5, R5 ;  /* 0x000587c502007810 */ /* 0x040fe20007ffe005 */
[----:B------:R-:W-:-:S03]  /*0190*/  VIADD R2, R2, 0xb0f8a ;  /* 0x000b0f8a02027836 */ /* 0x000fc60000000000 */
        /* <DEDUP_REMOVED lines=17> */
[C---:B------:R-:W-:Y:S01]  /*02b0*/  FFMA R13, R12.reuse, R11, -0.5 ;  /* 0xbf0000000c0d7423 */ /* 0x040fe2000000000b */
[----:B------:R-:W-:Y:S02]  /*02c0*/  I2FP.F32.S32 R11, R3 ;  /* 0x00000003000b7245 */ /* 0x000fe40000201400 */
[----:B------:R-:W-:Y:S01]  /*02d0*/  SHF.R.U32.HI R3, RZ, 0x2, R8 ;  /* 0x00000002ff037819 */ /* 0x000fe20000011608 */
[C---:B------:R-:W-:Y:S02]  /*02e0*/  FMUL R13, R12.reuse, R13 ;  /* 0x0000000d0c0d7220 */ /* 0x040fe40000400000 */
[----:B------:R-:W-:Y:S01]  /*02f0*/  FFMA R10, R11, 1.1920928955078125e-07, R10 ;  /* 0x340000000b0a7823 */ /* 0x000fe2000000000a */
[----:B------:R-:W-:Y:S02]  /*0300*/  IMAD.MOV.U32 R11, RZ, RZ, 0x7f800000 ;  /* 0x7f800000ff0b7424 */ /* 0x000fe400078e00ff */
[----:B------:R-:W-:Y:S01]  /*0310*/  FFMA R13, R12, R13, R12 ;  /* 0x0000000d0c0d7223 */ /* 0x000fe2000000000c */
[----:B------:R-:W-:-:S02]  /*0320*/  LOP3.LUT R3, R3, R8, RZ, 0x3c, !PT ;  /* 0x0000000803037212 */ /* 0x000fc400078e3cff */
[----:B------:R-:W-:Y:S01]  /*0330*/  SHF.L.U32 R8, R5, 0x4, RZ ;  /* 0x0000000405087819 */ /* 0x000fe200000006ff */
[----:B------:R-:W-:Y:S01]  /*0340*/  FFMA R13, R10, 0.69314718246459960938, R13 ;  /* 0x3f3172180a0d7823 */ /* 0x000fe2000000000d */
[C---:B------:R-:W-:Y:S01]  /*0350*/  @P0 FFMA R13, R0.reuse, R11, +INF ;  /* 0x7f800000000d0423 */ /* 0x040fe2000000000b */
[----:B------:R-:W-:Y:S02]  /*0360*/  FSETP.NEU.AND P0, PT, R0, RZ, PT ;  /* 0x000000ff0000720b */ /* 0x000fe40003f0d000 */
[----:B------:R-:W-:Y:S01]  /*0370*/  SHF.L.U32 R10, R3, 0x1, RZ ;  /* 0x00000001030a7819 */ /* 0x000fe200000006ff */
[----:B------:R-:W-:-:S03]  /*0380*/  FMUL R13, R13, -2 ;  /* 0xc00000000d0d7820 */ /* 0x000fc60000400000 */
[----:B------:R-:W-:Y:S01]  /*0390*/  LOP3.LUT R8, R3, R10, R8, 0x96, !PT ;  /* 0x0000000a03087212 */ /* 0x000fe200078e9608 */
[----:B------:R-:W-:Y:S01]  /*03a0*/  IMAD.MOV.U32 R3, RZ, RZ, 0x30c90fdb ;  /* 0x30c90fdbff037424 */ /* 0x000fe200078e00ff */
[----:B------:R-:W-:Y:S02]  /*03b0*/  FSEL R13, R13, +INF , P0 ;  /* 0x7f8000000d0d7808 */ /* 0x000fe40000000000 */
[----:B------:R-:W-:Y:S02]  /*03c0*/  LOP3.LUT R5, R8, R5, RZ, 0x3c, !PT ;  /* 0x0000000508057212 */ /* 0x000fe400078e3cff */
[----:B------:R-:W-:Y:S01]  /*03d0*/  IADD3 R10, PT, PT, R13, -0xd000000, RZ ;  /* 0xf30000000d0a7810 */ /* 0x000fe20007ffe0ff */
[----:B------:R0:W1:Y:S01]  /*03e0*/  MUFU.RSQ R8, R13 ;  /* 0x0000000d00087308 */ /* 0x0000620000001400 */
[----:B------:R-:W-:Y:S02]  /*03f0*/  IADD3 R0, PT, PT, R5, R2, RZ ;  /* 0x0000000205007210 */ /* 0x000fe40007ffe0ff */
[----:B------:R-:W-:-:S02]  /*0400*/  ISETP.GT.U32.AND P0, PT, R10, 0x727fffff, PT ;  /* 0x727fffff0a00780c */ /* 0x000fc40003f04070 */
[----:B------:R-:W-:-:S05]  /*0410*/  I2FP.F32.U32 R0, R0 ;  /* 0x0000000000007245 */ /* 0x000fca0000201000 */
[----:B------:R-:W-:Y:S01]  /*0420*/  FFMA R11, R0, R3, 7.314590599882819788e-10 ;  /* 0x30490fdb000b7423 */ /* 0x000fe20000000003 */
[----:B------:R-:W-:-:S05]  /*0430*/  MOV R3, R9 ;  /* 0x0000000900037202 */ /* 0x000fca0000000f00 */
[----:B0-----:R-:W-:Y:S05]  /*0440*/  @!P0 BRA `(.L_x_208) ;  /* 0x0000000000108947 */ /* 0x001fea0003800000 */
[----:B------:R-:W-:Y:S02]  /*0450*/  MOV R0, R13 ;  /* 0x0000000d00007202 */ /* 0x000fe40000000f00 */
[----:B------:R-:W-:-:S07]  /*0460*/  MOV R17, 0x480 ;  /* 0x0000048000117802 */ /* 0x000fce0000000f00 */
[----:B-1----:R-:W-:Y:S05]  /*0470*/  CALL.REL.NOINC `($__internal_7_$__cuda_sm20_sqrt_rn_f32_slowpath) ;  /* 0x0000000400c87944 */ /* 0x002fea0003c00000 */
[----:B------:R-:W-:Y:S05]  /*0480*/  BRA `(.L_x_209) ;  /* 0x0000000000107947 */ /* 0x000fea0003800000 */
.L_x_208:
[----:B-1----:R-:W-:Y:S01]  /*0490*/  FMUL.FTZ R0, R13, R8 ;  /* 0x000000080d007220 */ /* 0x002fe20000410000 */
[----:B------:R-:W-:-:S03]  /*04a0*/  FMUL.FTZ R8, R8, 0.5 ;  /* 0x3f00000008087820 */ /* 0x000fc60000410000 */
[----:B------:R-:W-:-:S04]  /*04b0*/  FFMA R9, -R0, R0, R13 ;  /* 0x0000000000097223 */ /* 0x000fc8000000010d */
[----:B------:R-:W-:-:S07]  /*04c0*/  FFMA R0, R9, R8, R0 ;  /* 0x0000000809007223 */ /* 0x000fce0000000000 */
.L_x_209:
[----:B------:R-:W-:Y:S05]  /*04d0*/  BSYNC.RECONVERGENT B1 ;  /* 0x0000000000017941 */ /* 0x000fea0003800200 */
.L_x_207:
[----:B------:R-:W-:-:S04]  /*04e0*/  FMUL.RZ R8, R11, 0.15915493667125701904 ;  /* 0x3e22f9830b087820 */ /* 0x000fc8000040c000 */
[----:B------:R-:W0:Y:S08]  /*04f0*/  MUFU.SIN R9, R8 ;  /* 0x0000000800097308 */ /* 0x000e300000000400 */
[----:B------:R-:W1:Y:S01]  /*0500*/  MUFU.COS R11, R8 ;  /* 0x00000008000b7308 */ /* 0x000e620000000000 */
[-C--:B0-----:R-:W-:Y:S01]  /*0510*/  FMUL R12, R9, R0.reuse ;  /* 0x00000000090c7220 */ /* 0x081fe20000400000 */
[----:B-1----:R-:W-:Y:S01]  /*0520*/  FMUL R0, R11, R0 ;  /* 0x000000000b007220 */ /* 0x002fe20000400000 */
[----:B------:R-:W-:Y:S06]  /*0530*/  BRA `(.L_x_210) ;  /* 0x00000000000c7947 */ /* 0x000fec0003800000 */
.L_x_206:
[----:B------:R-:W2:Y:S01]  /*0540*/  LDG.E R0, desc[UR4][R10.64+0x20] ;  /* 0x000020040a007981 */ /* 0x000ea2000c1e1900 */
[----:B-----5:R-:W-:Y:S01]  /*0550*/  IMAD.MOV.U32 R4, RZ, RZ, R8 ;  /* 0x000000ffff047224 */ /* 0x020fe200078e0008 */
[----:B--2---:R-:W-:-:S07]  /*0560*/  MOV R12, R0 ;  /* 0x00000000000c7202 */ /* 0x004fce0000000f00 */
.L_x_210:
[----:B------:R-:W-:Y:S05]  /*0570*/  BSYNC.RECONVERGENT B0 ;  /* 0x0000000000007941 */ /* 0x000fea0003800200 */
.L_x_205:
[----:B------:R-:W0:Y:S01]  /*0580*/  LDC.64 R8, c[0x0][0x390] ;  /* 0x0000e400ff087b82 */ /* 0x000e220000000a00 */
[----:B------:R-:W1:Y:S07]  /*0590*/  LDCU UR6, c[0x0][0x398] ;  /* 0x00007300ff0677ac */ /* 0x000e6e0008000800 */
[----:B------:R-:W2:Y:S01]  /*05a0*/  LDC.64 R10, c[0x0][0x388] ;  /* 0x0000e200ff0a7b82 */ /* 0x000ea20000000a00 */
[----:B0-----:R-:W-:-:S05]  /*05b0*/  IMAD.WIDE.U32 R8, R7, 0x8, R8 ;  /* 0x0000000807087825 */ /* 0x001fca00078e0008 */
[----:B------:R-:W1:Y:S01]  /*05c0*/  LDG.E R13, desc[UR4][R8.64] ;  /* 0x00000004080d7981 */ /* 0x000e62000c1e1900 */
[----:B------:R-:W-:Y:S01]  /*05d0*/  ISETP.NE.AND P0, PT, R14, 0x1, PT ;  /* 0x000000010e00780c */ /* 0x000fe20003f05270 */
[----:B------:R-:W-:Y:S01]  /*05e0*/  BSSY.RECONVERGENT B0, `(.L_x_211) ;  /* 0x0000045000007945 */ /* 0x000fe20003800200 */
[----:B--2---:R-:W-:-:S04]  /*05f0*/  IMAD.WIDE R6, R6, 0x8, R10 ;  /* 0x0000000806067825 */ /* 0x004fc800078e020a */
[----:B-1----:R-:W-:-:S05]  /*0600*/  FFMA R11, R12, UR6, R13 ;  /* 0x000000060c0b7c23 */ /* 0x002fca000800000d */
[----:B------:R0:W-:Y:S02]  /*0610*/  STG.E desc[UR4][R6.64], R11 ;  /* 0x0000000b06007986 */ /* 0x0001e4000c101904 */
[----:B------:R-:W-:Y:S05]  /*0620*/  @P0 BRA `(.L_x_212) ;  /* 0x0000000400000947 */ /* 0x000fea0003800000 */
[----:B------:R-:W-:Y:S01]  /*0630*/  SHF.R.U32.HI R0, RZ, 0x2, R3 ;  /* 0x00000002ff007819 */ /* 0x000fe20000011603 */
[----:B------:R-:W-:Y:S01]  /*0640*/  BSSY.RECONVERGENT B1, `(.L_x_213) ;  /* 0x000003b000017945 */ /* 0x000fe20003800200 */
[----:B------:R-:W-:Y:S02]  /*0650*/  SHF.L.U32 R10, R5, 0x4, RZ ;  /* 0x00000004050a7819 */ /* 0x000fe400000006ff */
[----:B------:R-:W-:Y:S02]  /*0660*/  LOP3.LUT R0, R0, R3, RZ, 0x3c, !PT ;  /* 0x0000000300007212 */ /* 0x000fe400078e3cff */
[----:B------:R-:W-:-:S03]  /*0670*/  MOV R15, 0x3e055027 ;  /* 0x3e055027000f7802 */ /* 0x000fc60000000f00 */
[----:B------:R-:W-:-:S05]  /*0680*/  IMAD.SHL.U32 R3, R0, 0x2, RZ ;  /* 0x0000000200037824 */ /* 0x000fca00078e00ff */
[----:B------:R-:W-:Y:S01]  /*0690*/  LOP3.LUT R3, R5, R10, R3, 0x96, !PT ;  /* 0x0000000a05037212 */ /* 0x000fe200078e9603 */
[----:B------:R-:W-:-:S03]  /*06a0*/  HFMA2 R5, -RZ, RZ, 0.1171875, 0 ;  /* 0x2f800000ff057431 */ /* 0x000fc600000001ff */
[----:B------:R-:W-:-:S04]  /*06b0*/  LOP3.LUT R3, R3, R0, RZ, 0x3c, !PT ;  /* 0x0000000003037212 */ /* 0x000fc800078e3cff */
[----:B------:R-:W-:-:S04]  /*06c0*/  IADD3 R0, PT, PT, R2, 0x587c5, R3 ;  /* 0x000587c502007810 */ /* 0x000fc80007ffe003 */
[----:B------:R-:W-:-:S05]  /*06d0*/  I2FP.F32.U32 R0, R0 ;  /* 0x0000000000007245 */ /* 0x000fca0000201000 */
[----:B------:R-:W-:-:S05]  /*06e0*/  FFMA R0, R0, R5, 1.1641532182693481445e-10 ;  /* 0x2f00000000007423 */ /* 0x000fca0000000005 */
[----:B------:R-:W-:-:S13]  /*06f0*/  FSETP.GEU.AND P0, PT, R0, 1.175494350822287508e-38, PT ;  /* 0x008000000000780b */ /* 0x000fda0003f0e000 */
[----:B------:R-:W-:-:S05]  /*0700*/  @!P0 FMUL R0, R0, 8388608 ;  /* 0x4b00000000008820 */ /* 0x000fca0000400000 */
[----:B------:R-:W-:-:S04]  /*0710*/  IADD3 R5, PT, PT, R0, -0x3f2aaaab, RZ ;  /* 0xc0d5555500057810 */ /* 0x000fc80007ffe0ff */
[----:B------:R-:W-:-:S04]  /*0720*/  LOP3.LUT R13, R5, 0xff800000, RZ, 0xc0, !PT ;  /* 0xff800000050d7812 */ /* 0x000fc800078ec0ff */
[----:B------:R-:W-:Y:S01]  /*0730*/  I2FP.F32.S32 R10, R13 ;  /* 0x0000000d000a7245 */ /* 0x000fe20000201400 */
[----:B------:R-:W-:Y:S01]  /*0740*/  IMAD.IADD R5, R0, 0x1, -R13 ;  /* 0x0000000100057824 */ /* 0x000fe200078e0a0d */
[----:B------:R-:W-:-:S03]  /*0750*/  MOV R13, 0x7f800000 ;  /* 0x7f800000000d7802 */ /* 0x000fc60000000f00 */
[----:B------:R-:W-:-:S04]  /*0760*/  FADD R12, R5, -1 ;  /* 0xbf800000050c7421 */ /* 0x000fc80000000000 */
        /* <DEDUP_REMOVED lines=12> */
[----:B------:R-:W-:Y:S01]  /*0830*/  SHF.R.U32.HI R5, RZ, 0x2, R4 ;  /* 0x00000002ff057819 */ /* 0x000fe20000011604 */
[----:B------:R-:W-:-:S03]  /*0840*/  FFMA R15, R12, R15, R12 ;  /* 0x0000000f0c0f7223 */ /* 0x000fc6000000000c */
[----:B------:R-:W-:Y:S01]  /*0850*/  LOP3.LUT R5, R5, R4, RZ, 0x3c, !PT ;  /* 0x0000000405057212 */ /* 0x000fe200078e3cff */
[----:B------:R-:W-:Y:S01]  /*0860*/  FFMA R15, R10, 0.69314718246459960938, R15 ;  /* 0x3f3172180a0f7823 */ /* 0x000fe2000000000f */
[----:B------:R-:W-:-:S03]  /*0870*/  SHF.L.U32 R4, R3, 0x4, RZ ;  /* 0x0000000403047819 */ /* 0x000fc600000006ff */
[C---:B------:R-:W-:Y:S01]  /*0880*/  @P0 FFMA R15, R0.reuse, R13, +INF ;  /* 0x7f800000000f0423 */ /* 0x040fe2000000000d */
[----:B------:R-:W-:Y:S01]  /*0890*/  FSETP.NEU.AND P0, PT, R0, RZ, PT ;  /* 0x000000ff0000720b */ /* 0x000fe20003f0d000 */
[----:B------:R-:W-:Y:S02]  /*08a0*/  IMAD.SHL.U32 R10, R5, 0x2, RZ ;  /* 0x00000002050a7824 */ /* 0x000fe400078e00ff */
[----:B------:R-:W-:-:S03]  /*08b0*/  FMUL R15, R15, -2 ;  /* 0xc00000000f0f7820 */ /* 0x000fc60000400000 */
[----:B------:R-:W-:Y:S02]  /*08c0*/  LOP3.LUT R4, R5, R10, R4, 0x96, !PT ;  /* 0x0000000a05047212 */ /* 0x000fe400078e9604 */
[----:B------:R-:W-:Y:S02]  /*08d0*/  FSEL R15, R15, +INF , P0 ;  /* 0x7f8000000f0f7808 */ /* 0x000fe40000000000 */
[----:B------:R-:W-:Y:S01]  /*08e0*/  LOP3.LUT R3, R4, R3, RZ, 0x3c, !PT ;  /* 0x0000000304037212 */ /* 0x000fe200078e3cff */
[----:B------:R-:W-:Y:S01]  /*08f0*/  IMAD.MOV.U32 R4, RZ, RZ, 0x30c90fdb ;  /* 0x30c90fdbff047424 */ /* 0x000fe200078e00ff */
[----:B------:R-:W-:Y:S01]  /*0900*/  IADD3 R0, PT, PT, R15, -0xd000000, RZ ;  /* 0xf30000000f007810 */ /* 0x000fe20007ffe0ff */
[----:B------:R1:W2:Y:S01]  /*0910*/  MUFU.RSQ R10, R15 ;  /* 0x0000000f000a7308 */ /* 0x0002a20000001400 */
[----:B------:R-:W-:Y:S02]  /*0920*/  IADD3 R3, PT, PT, R2, 0xb0f8a, R3 ;  /* 0x000b0f8a02037810 */ /* 0x000fe40007ffe003 */
[----:B------:R-:W-:-:S02]  /*0930*/  ISETP.GT.U32.AND P0, PT, R0, 0x727fffff, PT ;  /* 0x727fffff0000780c */ /* 0x000fc40003f04070 */
[----:B------:R-:W-:-:S05]  /*0940*/  I2FP.F32.U32 R3, R3 ;  /* 0x0000000300037245 */ /* 0x000fca0000201000 */
[----:B------:R-:W-:-:S06]  /*0950*/  FFMA R4, R3, R4, 7.314590599882819788e-10 ;  /* 0x30490fdb03047423 */ /* 0x000fcc0000000004 */
[----:B-1----:R-:W-:Y:S05]  /*0960*/  @!P0 BRA `(.L_x_214) ;  /* 0x0000000000108947 */ /* 0x002fea0003800000 */
[----:B------:R-:W-:Y:S02]  /*0970*/  MOV R0, R15 ;  /* 0x0000000f00007202 */ /* 0x000fe40000000f00 */
[----:B------:R-:W-:-:S07]  /*0980*/  MOV R17, 0x9a0 ;  /* 0x000009a000117802 */ /* 0x000fce0000000f00 */
[----:B0-2---:R-:W-:Y:S05]  /*0990*/  CALL.REL.NOINC `($__internal_7_$__cuda_sm20_sqrt_rn_f32_slowpath) ;  /* 0x0000000000807944 */ /* 0x005fea0003c00000 */
[----:B------:R-:W-:Y:S05]  /*09a0*/  BRA `(.L_x_215) ;  /* 0x0000000000107947 */ /* 0x000fea0003800000 */
.L_x_214:
[----:B--2---:R-:W-:Y:S01]  /*09b0*/  FMUL.FTZ R0, R15, R10 ;  /* 0x0000000a0f007220 */ /* 0x004fe20000410000 */
[----:B------:R-:W-:-:S03]  /*09c0*/  FMUL.FTZ R2, R10, 0.5 ;  /* 0x3f0000000a027820 */ /* 0x000fc60000410000 */
[----:B------:R-:W-:-:S04]  /*09d0*/  FFMA R3, -R0, R0, R15 ;  /* 0x0000000000037223 */ /* 0x000fc8000000010f */
[----:B------:R-:W-:-:S07]  /*09e0*/  FFMA R0, R3, R2, R0 ;  /* 0x0000000203007223 */ /* 0x000fce0000000000 */
.L_x_215:
[----:B------:R-:W-:Y:S05]  /*09f0*/  BSYNC.RECONVERGENT B1 ;  /* 0x0000000000017941 */ /* 0x000fea0003800200 */
.L_x_213:
[----:B------:R-:W-:-:S06]  /*0a00*/  FMUL.RZ R3, R4, 0.15915493667125701904 ;  /* 0x3e22f98304037820 */ /* 0x000fcc000040c000 */
[----:B------:R-:W1:Y:S02]  /*0a10*/  MUFU.SIN R3, R3 ;  /* 0x0000000300037308 */ /* 0x000e640000000400 */
[----:B-1----:R-:W-:-:S07]  /*0a20*/  FMUL R0, R3, R0 ;  /* 0x0000000003007220 */ /* 0x002fce0000400000 */
.L_x_212:
[----:B------:R-:W-:Y:S05]  /*0a30*/  BSYNC.RECONVERGENT B0 ;  /* 0x0000000000007941 */ /* 0x000fea0003800200 */
.L_x_211:
[----:B------:R-:W2:Y:S01]  /*0a40*/  LDG.E R9, desc[UR4][R8.64+0x4] ;  /* 0x0000040408097981 */ /* 0x000ea2000c1e1900 */
[----:B------:R-:W2:Y:S01]  /*0a50*/  LDCU UR6, c[0x0][0x398] ;  /* 0x00007300ff0677ac */ /* 0x000ea20008000800 */
[----:B------:R-:W-:Y:S01]  /*0a60*/  FSETP.GT.AND P1, PT, R11, 2.5, PT ;  /* 0x402000000b00780b */ /* 0x000fe20003f24000 */
[----:B------:R-:W-:-:S12]  /*0a70*/  BSSY.RECONVERGENT B0, `(.L_x_216) ;  /* 0x000000b000007945 */ /* 0x000fd80003800200 */
[----:B------:R-:W-:-:S05]  /*0a80*/  @P1 MOV R3, 0x40200000 ;  /* 0x4020000000031802 */ /* 0x000fca0000000f00 */
[----:B------:R1:W-:Y:S01]  /*0a90*/  @P1 STG.E desc[UR4][R6.64], R3 ;  /* 0x0000000306001986 */ /* 0x0003e2000c101904 */
[----:B--2---:R-:W-:-:S05]  /*0aa0*/  FFMA R13, R0, UR6, R9 ;  /* 0x00000006000d7c23 */ /* 0x004fca0008000009 */
[----:B------:R1:W-:Y:S01]  /*0ab0*/  STG.E desc[UR4][R6.64+0x4], R13 ;  /* 0x0000040d06007986 */ /* 0x0003e2000c101904 */
[----:B------:R-:W-:-:S13]  /*0ac0*/  FSETP.GT.AND P0, PT, R13, 1, PT ;  /* 0x3f8000000d00780b */ /* 0x000fda0003f04000 */
[----:B------:R-:W-:Y:S01]  /*0ad0*/  @P0 IMAD.MOV.U32 R5, RZ, RZ, 0x3f800000 ;  /* 0x3f800000ff050424 */ /* 0x000fe200078e00ff */
[----:B-1----:R-:W-:Y:S06]  /*0ae0*/  @P1 BRA `(.L_x_217) ;  /* 0x00000000000c1947 */ /* 0x002fec0003800000 */
[----:B------:R-:W-:-:S13]  /*0af0*/  FSETP.GEU.AND P1, PT, R11, 1.7999999523162841797, PT ;  /* 0x3fe666660b00780b */ /* 0x000fda0003f2e000 */
[----:B------:R-:W-:-:S05]  /*0b00*/  @!P1 MOV R3, 0x3fe66666 ;  /* 0x3fe6666600039802 */ /* 0x000fca0000000f00 */
[----:B------:R1:W-:Y:S02]  /*0b10*/  @!P1 STG.E desc[UR4][R6.64], R3 ;  /* 0x0000000306009986 */ /* 0x0003e4000c101904 */
.L_x_217:
[----:B------:R-:W-:Y:S05]  /*0b20*/  BSYNC.RECONVERGENT B0 ;  /* 0x0000000000007941 */ /* 0x000fea0003800200 */
.L_x_216:
[----:B------:R2:W-:Y:S01]  /*0b30*/  @P0 STG.E desc[UR4][R6.64+0x4], R5 ;  /* 0x0000040506000986 */ /* 0x0005e2000c101904 */
[----:B------:R-:W-:Y:S05]  /*0b40*/  @P0 EXIT ;  /* 0x000000000000094d */ /* 0x000fea0003800000 */
[----:B------:R-:W-:-:S13]  /*0b50*/  FSETP.GEU.AND P0, PT, R13, -1, PT ;  /* 0xbf8000000d00780b */ /* 0x000fda0003f0e000 */
[----:B------:R-:W-:Y:S05]  /*0b60*/  @P0 EXIT ;  /* 0x000000000000094d */ /* 0x000fea0003800000 */
[----:B-1----:R-:W-:-:S05]  /*0b70*/  HFMA2 R3, -RZ, RZ, -1.875, 0 ;  /* 0xbf800000ff037431 */ /* 0x002fca00000001ff */
[----:B------:R-:W-:Y:S01]  /*0b80*/  STG.E desc[UR4][R6.64+0x4], R3 ;  /* 0x0000040306007986 */ /* 0x000fe2000c101904 */
[----:B------:R-:W-:Y:S05]  /*0b90*/  EXIT ;  /* 0x000000000000794d */ /* 0x000fea0003800000 */
        .weak           $__internal_7_$__cuda_sm20_sqrt_rn_f32_slowpath
        .type           $__internal_7_$__cuda_sm20_sqrt_rn_f32_slowpath,@function
        .size           $__internal_7_$__cuda_sm20_sqrt_rn_f32_slowpath,(.L_x_263 - $__internal_7_$__cuda_sm20_sqrt_rn_f32_slowpath)
$__internal_7_$__cuda_sm20_sqrt_rn_f32_slowpath:
        /* <DEDUP_REMOVED lines=13> */
[----:B------:R-:W-:-:S03]  /*0c70*/  @P0 FMUL.FTZ R13, R13, 0.5 ;  /* 0x3f0000000d0d0820 */ /* 0x000fc60000410000 */
[----:B------:R-:W-:-:S04]  /*0c80*/  @P0 FADD.FTZ R10, -R15, -RZ ;  /* 0x800000ff0f0a0221 */ /* 0x000fc80000010100 */
[----:B------:R-:W-:Y:S01]  /*0c90*/  @P0 FFMA R16, R15, R10, R12 ;  /* 0x0000000a0f100223 */ /* 0x000fe2000000000c */
[----:B------:R-:W-:-:S03]  /*0ca0*/  @!P0 MOV R10, R0 ;  /* 0x00000000000a8202 */ /* 0x000fc60000000f00 */
[----:B------:R-:W-:-:S04]  /*0cb0*/  @P0 FFMA R13, R16, R13, R15 ;  /* 0x0000000d100d0223 */ /* 0x000fc8000000000f */
[----:B------:R-:W-:-:S07]  /*0cc0*/  @P0 FMUL.FTZ R10, R13, 2.3283064365386962891e-10 ;  /* 0x2f8000000d0a0820 */ /* 0x000fce0000410000 */
.L_x_218:
[----:B------:R-:W-:Y:S01]  /*0cd0*/  HFMA2 R13, -RZ, RZ, 0, 0 ;  /* 0x00000000ff0d7431 */ /* 0x000fe200000001ff */
[----:B------:R-:W-:Y:S01]  /*0ce0*/  MOV R12, R17 ;  /* 0x00000011000c7202 */ /* 0x000fe20000000f00 */
[----:B------:R-:W-:-:S03]  /*0cf0*/  IMAD.MOV.U32 R0, RZ, RZ, R10 ;  /* 0x000000ffff007224 */ /* 0x000fc600078e000a */
[----:B------:R-:W-:Y:S05]  /*0d00*/  RET.REL.NODEC R12 `(_Z10genControlP17curandStateXORWOWP7ControlS2_f) ;  /* 0xfffffff00cbc7950 */ /* 0x000fea0003c3ffff */
.L_x_219:
        /* <DEDUP_REMOVED lines=15> */
.L_x_263:


//--------------------- .text._Z13genControlOldP17curandStateXORWOWP7ControlPff --------------------------
	.section	.text._Z13genControlOldP17curandStateXORWOWP7ControlPff,"ax",@progbits
	.align	128
        .global         _Z13genControlOldP17curandStateXORWOWP7ControlPff
        .type           _Z13genControlOldP17curandStateXORWOWP7ControlPff,@function
        .size           _Z13genControlOldP17curandStateXORWOWP7ControlPff,(.L_x_264 - _Z13genControlOldP17curandStateXORWOWP7ControlPff)
        .other          _Z13genControlOldP17curandStateXORWOWP7ControlPff,@"STO_CUDA_ENTRY STV_DEFAULT"
_Z13genControlOldP17curandStateXORWOWP7ControlPff:
.text._Z13genControlOldP17curandStateXORWOWP7ControlPff:
        /* <DEDUP_REMOVED lines=8> */
[----:B-1----:R-:W2:Y:S01]  /*0080*/  LDG.E R0, desc[UR4][R2.64+0x18] ;  /* 0x0000180402007981 */ /* 0x002ea2000c1e1900 */
[----:B------:R-:W-:Y:S01]  /*0090*/  BSSY.RECONVERGENT B0, `(.L_x_220) ;  /* 0x0000052000007945 */ /* 0x000fe20003800200 */
[----:B--2---:R-:W-:-:S13]  /*00a0*/  ISETP.NE.AND P0, PT, R0, 0x1, PT ;  /* 0x000000010000780c */ /* 0x004fda0003f05270 */
[----:B------:R-:W-:Y:S05]  /*00b0*/  @!P0 BRA `(.L_x_221) ;  /* 0x0000000400348947 */ /* 0x000fea0003800000 */
[----:B------:R-:W2:Y:S04]  /*00c0*/  LDG.E.64 R4, desc[UR4][R2.64] ;  /* 0x0000000402047981 */ /* 0x000ea8000c1e1b00 */
[----:B------:R-:W3:Y:S04]  /*00d0*/  LDG.E.64 R6, desc[UR4][R2.64+0x10] ;  /* 0x0000100402067981 */ /* 0x000ee8000c1e1b00 */
[----:B------:R-:W4:Y:S01]  /*00e0*/  LDG.E.64 R8, desc[UR4][R2.64+0x8] ;  /* 0x0000080402087981 */ /* 0x000f22000c1e1b00 */
[----:B------:R-:W-:Y:S01]  /*00f0*/  HFMA2 R14, -RZ, RZ, 1.5048828125, 33.21875 ;  /* 0x3e055027ff0e7431 */ /* 0x000fe200000001ff */
[----:B------:R-:W-:Y:S01]  /*0100*/  BSSY.RECONVERGENT B1, `(.L_x_222) ;  /* 0x000003f000017945 */ /* 0x000fe20003800200 */
[----:B--2---:R-:W-:-:S04]  /*0110*/  SHF.R.U32.HI R0, RZ, 0x2, R5 ;  /* 0x00000002ff007819 */ /* 0x004fc80000011605 */
[----:B------:R-:W-:Y:S01]  /*0120*/  LOP3.LUT R0, R0, R5, RZ, 0x3c, !PT ;  /* 0x0000000500007212 */ /* 0x000fe200078e3cff */
[----:B---3--:R0:W-:Y:S01]  /*0130*/  STG.E.64 desc[UR4][R2.64+0x8], R6 ;  /* 0x0000080602007986 */ /* 0x0081e2000c101b04 */
[----:B------:R-:W-:Y:S02]  /*0140*/  SHF.L.U32 R5, R7, 0x4, RZ ;  /* 0x0000000407057819 */ /* 0x000fe400000006ff */
[----:B------:R-:W-:-:S04]  /*0150*/  SHF.L.U32 R11, R0, 0x1, RZ ;  /* 0x00000001000b7819 */ /* 0x000fc800000006ff */
[----:B------:R-:W-:Y:S01]  /*0160*/  LOP3.LUT R12, R0, R11, R5, 0x96, !PT ;  /* 0x0000000b000c7212 */ /* 0x000fe200078e9605 */
[----:B------:R-:W-:-:S03]  /*0170*/  IMAD.MOV.U32 R5, RZ, RZ, 0x2f800000 ;  /* 0x2f800000ff057424 */ /* 0x000fc600078e00ff */
[----:B------:R-:W-:-:S04]  /*0180*/  LOP3.LUT R12, R12, R7, RZ, 0x3c, !PT ;  /* 0x000000070c0c7212 */ /* 0x000fc800078e3cff */
[----:B------:R-:W-:-:S04]  /*0190*/  IADD3 R0, PT, PT, R4, 0x587c5, R12 ;  /* 0x000587c504007810 */ /* 0x000fc80007ffe00c */
[----:B------:R-:W-:-:S05]  /*01a0*/  I2FP.F32.U32 R0, R0 ;  /* 0x0000000000007245 */ /* 0x000fca0000201000 */
[----:B------:R-:W-:-:S05]  /*01b0*/  FFMA R0, R0, R5, 1.1641532182693481445e-10 ;  /* 0x2f00000000007423 */ /* 0x000fca0000000005 */
[----:B------:R-:W-:-:S04]  /*01c0*/  FSETP.GEU.AND P0, PT, R0, 1.175494350822287508e-38, PT ;  /* 0x008000000000780b */ /* 0x000fc80003f0e000 */
[----:B------:R-:W-:-:S09]  /*01d0*/  FSEL R11, RZ, -23, P0 ;  /* 0xc1b80000ff0b7808 */ /* 0x000fd20000000000 */
[----:B------:R-:W-:-:S05]  /*01e0*/  @!P0 FMUL R0, R0, 8388608 ;  /* 0x4b00000000008820 */ /* 0x000fca0000400000 */
[C---:B------:R-:W-:Y:S02]  /*01f0*/  IADD3 R5, PT, PT, R0.reuse, -0x3f2aaaab, RZ ;  /* 0xc0d5555500057810 */ /* 0x040fe40007ffe0ff */
[----:B------:R-:W-:Y:S02]  /*0200*/  ISETP.GT.U32.AND P0, PT, R0, 0x7f7fffff, PT ;  /* 0x7f7fffff0000780c */ /* 0x000fe40003f04070 */
[----:B------:R-:W-:-:S05]  /*0210*/  LOP3.LUT R13, R5, 0xff800000, RZ, 0xc0, !PT ;  /* 0xff800000050d7812 */ /* 0x000fca00078ec0ff */
[----:B------:R-:W-:-:S04]  /*0220*/  IMAD.IADD R5, R0, 0x1, -R13 ;  /* 0x0000000100057824 */ /* 0x000fc800078e0a0d */
[----:B------:R-:W-:Y:S01]  /*0230*/  FADD R15, R5, -1 ;  /* 0xbf800000050f7421 */ /* 0x000fe20000000000 */
[----:B----4-:R-:W-:-:S03]  /*0240*/  SHF.R.U32.HI R5, RZ, 0x2, R8 ;  /* 0x00000002ff057819 */ /* 0x010fc60000011608 */
[----:B------:R-:W-:Y:S01]  /*0250*/  FFMA R14, R15, -R14, 0.14084610342979431152 ;  /* 0x3e1039f60f0e7423 */ /* 0x000fe2000000080e */
[----:B------:R-:W-:Y:S01]  /*0260*/  LOP3.LUT R5, R5, R8, RZ, 0x3c, !PT ;  /* 0x0000000805057212 */ /* 0x000fe200078e3cff */
[----:B------:R-:W-:Y:S02]  /*0270*/  IMAD.SHL.U32 R8, R12, 0x10, RZ ;  /* 0x000000100c087824 */ /* 0x000fe400078e00ff */
        /* <DEDUP_REMOVED lines=8> */
[----:B------:R-:W-:Y:S01]  /*0300*/  MOV R13, 0x7f800000 ;  /* 0x7f800000000d7802 */ /* 0x000fe20000000f00 */
[----:B------:R-:W-:Y:S02]  /*0310*/  FMUL R16, R15, R16 ;  /* 0x000000100f107220 */ /* 0x000fe40000400000 */
[----:B------:R-:W-:Y:S01]  /*0320*/  FFMA R14, R14, 1.1920928955078125e-07, R11 ;  /* 0x340000000e0e7823 */ /* 0x000fe2000000000b */
[----:B------:R-:W-:Y:S01]  /*0330*/  SHF.L.U32 R11, R5, 0x1, RZ ;  /* 0x00000001050b7819 */ /* 0x000fe200000006ff */
[----:B------:R-:W-:-:S03]  /*0340*/  FFMA R15, R15, R16, R15 ;  /* 0x000000100f0f7223 */ /* 0x000fc6000000000f */
[----:B------:R-:W-:Y:S01]  /*0350*/  LOP3.LUT R11, R5, R11, R8, 0x96, !PT ;  /* 0x0000000b050b7212 */ /* 0x000fe200078e9608 */
[----:B------:R-:W-:Y:S01]  /*0360*/  FFMA R14, R14, 0.69314718246459960938, R15 ;  /* 0x3f3172180e0e7823 */ /* 0x000fe2000000000f */
[C---:B------:R-:W-:Y:S01]  /*0370*/  @P0 FFMA R14, R0.reuse, R13, +INF ;  /* 0x7f800000000e0423 */ /* 0x040fe2000000000d */
[----:B------:R-:W-:Y:S02]  /*0380*/  FSETP.NEU.AND P0, PT, R0, RZ, PT ;  /* 0x000000ff0000720b */ /* 0x000fe40003f0d000 */
[----:B------:R-:W-:Y:S01]  /*0390*/  IADD3 R8, PT, PT, R4, 0xb0f8a, RZ ;  /* 0x000b0f8a04087810 */ /* 0x000fe20007ffe0ff */
[----:B------:R-:W-:Y:S01]  /*03a0*/  FMUL R14, R14, -2 ;  /* 0xc00000000e0e7820 */ /* 0x000fe20000400000 */
[----:B------:R-:W-:Y:S01]  /*03b0*/  LOP3.LUT R13, R11, R12, RZ, 0x3c, !PT ;  /* 0x0000000c0b0d7212 */ /* 0x000fe200078e3cff */
[----:B------:R-:W-:Y:S02]  /*03c0*/  HFMA2 R11, -RZ, RZ, 0.1495361328125, 0.0004794597625732421875 ;  /* 0x30c90fdbff0b7431 */ /* 0x000fe400000001ff */
[----:B------:R0:W-:Y:S01]  /*03d0*/  STG.E.64 desc[UR4][R2.64], R8 ;  /* 0x0000000802007986 */ /* 0x0001e2000c101b04 */
[----:B------:R-:W-:-:S02]  /*03e0*/  FSEL R14, R14, +INF , P0 ;  /* 0x7f8000000e0e7808 */ /* 0x000fc40000000000 */
[----:B------:R-:W-:Y:S01]  /*03f0*/  IADD3 R0, PT, PT, R13, R8, RZ ;  /* 0x000000080d007210 */ /* 0x000fe20007ffe0ff */
[----:B------:R0:W-:Y:S01]  /*0400*/  STG.E.64 desc[UR4][R2.64+0x10], R12 ;  /* 0x0000100c02007986 */ /* 0x0001e2000c101b04 */
[----:B------:R0:W1:Y:S01]  /*0410*/  MUFU.RSQ R5, R14 ;  /* 0x0000000e00057308 */ /* 0x0000620000001400 */
[----:B------:R-:W-:Y:S01]  /*0420*/  VIADD R4, R14, 0xf3000000 ;  /* 0xf30000000e047836 */ /* 0x000fe20000000000 */
[----:B------:R-:W-:-:S04]  /*0430*/  I2FP.F32.U32 R0, R0 ;  /* 0x0000000000007245 */ /* 0x000fc80000201000 */
[----:B------:R-:W-:Y:S01]  /*0440*/  ISETP.GT.U32.AND P0, PT, R4, 0x727fffff, PT ;  /* 0x727fffff0400780c */ /* 0x000fe20003f04070 */
[----:B------:R-:W-:-:S12]  /*0450*/  FFMA R11, R0, R11, 7.314590599882819788e-10 ;  /* 0x30490fdb000b7423 */ /* 0x000fd8000000000b */
[----:B01----:R-:W-:Y:S05]  /*0460*/  @!P0 BRA `(.L_x_223) ;  /* 0x0000000000108947 */ /* 0x003fea0003800000 */
[----:B------:R-:W-:Y:S01]  /*0470*/  IMAD.MOV.U32 R0, RZ, RZ, R14 ;  /* 0x000000ffff007224 */ /* 0x000fe200078e000e */
[----:B------:R-:W-:-:S07]  /*0480*/  MOV R9, 0x4a0 ;  /* 0x000004a000097802 */ /* 0x000fce0000000f00 */
[----:B------:R-:W-:Y:S05]  /*0490*/  CALL.REL.NOINC `($__internal_8_$__cuda_sm20_sqrt_rn_f32_slowpath) ;  /* 0x0000000800147944 */ /* 0x000fea0003c00000 */
[----:B------:R-:W-:Y:S05]  /*04a0*/  BRA `(.L_x_224) ;  /* 0x0000000000107947 */ /* 0x000fea0003800000 */
.L_x_223:
[----:B------:R-:W-:Y:S01]  /*04b0*/  FMUL.FTZ R7, R14, R5 ;  /* 0x000000050e077220 */ /* 0x000fe20000410000 */
[----:B------:R-:W-:-:S03]  /*04c0*/  FMUL.FTZ R5, R5, 0.5 ;  /* 0x3f00000005057820 */ /* 0x000fc60000410000 */
[----:B------:R-:W-:-:S04]  /*04d0*/  FFMA R0, -R7, R7, R14 ;  /* 0x0000000707007223 */ /* 0x000fc8000000010e */
[----:B------:R-:W-:-:S07]  /*04e0*/  FFMA R0, R0, R5, R7 ;  /* 0x0000000500007223 */ /* 0x000fce0000000007 */
.L_x_224:
[----:B------:R-:W-:Y:S05]  /*04f0*/  BSYNC.RECONVERGENT B1 ;  /* 0x0000000000017941 */ /* 0x000fea0003800200 */
.L_x_222:
[----:B------:R-:W-:Y:S01]  /*0500*/  FMUL.RZ R11, R11, 0.15915493667125701904 ;  /* 0x3e22f9830b0b7820 */ /* 0x000fe2000040c000 */
[----:B------:R-:W-:-:S03]  /*0510*/  MOV R9, 0x1 ;  /* 0x0000000100097802 */ /* 0x000fc60000000f00 */
[----:B------:R-:W0:Y:S02]  /*0520*/  MUFU.COS R5, R11 ;  /* 0x0000000b00057308 */ /* 0x000e240000000000 */
[----:B------:R1:W-:Y:S01]  /*0530*/  STG.E desc[UR4][R2.64+0x18], R9 ;  /* 0x0000180902007986 */ /* 0x0003e2000c101904 */
[----:B0-----:R-:W-:-:S05]  /*0540*/  FMUL R7, R5, R0 ;  /* 0x0000000005077220 */ /* 0x001fca0000400000 */
[----:B------:R-:W0:Y:S01]  /*0550*/  MUFU.SIN R5, R11 ;  /* 0x0000000b00057308 */ /* 0x000e220000000400 */
[----:B------:R1:W-:Y:S01]  /*0560*/  STG.E desc[UR4][R2.64+0x20], R7 ;  /* 0x0000200702007986 */ /* 0x0003e2000c101904 */
[----:B0-----:R-:W-:Y:S01]  /*0570*/  FMUL R0, R5, R0 ;  /* 0x0000000005007220 */ /* 0x001fe20000400000 */
[----:B-1----:R-:W-:Y:S06]  /*0580*/  BRA `(.L_x_225) ;  /* 0x0000000000087947 */ /* 0x002fec0003800000 */
.L_x_221:
[----:B------:R0:W5:Y:S04]  /*0590*/  LDG.E R0, desc[UR4][R2.64+0x20] ;  /* 0x0000200402007981 */ /* 0x000168000c1e1900 */
[----:B------:R0:W-:Y:S02]  /*05a0*/  STG.E desc[UR4][R2.64+0x18], RZ ;  /* 0x000018ff02007986 */ /* 0x0001e4000c101904 */
.L_x_225:
[----:B------:R-:W-:Y:S05]  /*05b0*/  BSYNC.RECONVERGENT B0 ;  /* 0x0000000000007941 */ /* 0x000fea0003800200 */
.L_x_220:
[----:B------:R-:W1:Y:S01]  /*05c0*/  LDC.64 R4, c[0x0][0x390] ;  /* 0x0000e400ff047b82 */ /* 0x000e620000000a00 */
[----:B------:R-:W2:Y:S07]  /*05d0*/  LDCU UR6, c[0x0][0x398] ;  /* 0x00007300ff0677ac */ /* 0x000eae0008000800 */
[----:B------:R-:W3:Y:S01]  /*05e0*/  LDC.64 R6, c[0x0][0x388] ;  /* 0x0000e200ff067b82 */ /* 0x000ee20000000a00 */
[----:B-1----:R-:W2:Y:S01]  /*05f0*/  LDG.E R5, desc[UR4][R4.64] ;  /* 0x0000000404057981 */ /* 0x002ea2000c1e1900 */
[----:B---3--:R-:W-:-:S04]  /*0600*/  IMAD.WIDE R10, R10, 0x8, R6 ;  /* 0x000000080a0a7825 */ /* 0x008fc800078e0206 */
[----:B--2--5:R-:W-:-:S05]  /*0610*/  FFMA R7, R0, UR6, R5 ;  /* 0x0000000600077c23 */ /* 0x024fca0008000005 */
[----:B------:R1:W-:Y:S04]  /*0620*/  STG.E desc[UR4][R10.64], R7 ;  /* 0x000000070a007986 */ /* 0x0003e8000c101904 */
[----:B------:R-:W2:Y:S01]  /*0630*/  LDG.E R0, desc[UR4][R2.64+0x18] ;  /* 0x0000180402007981 */ /* 0x000ea2000c1e1900 */
[----:B------:R-:W-:Y:S01]  /*0640*/  BSSY.RECONVERGENT B0, `(.L_x_226) ;  /* 0x0000052000007945 */ /* 0x000fe20003800200 */
[----:B--2---:R-:W-:-:S13]  /*0650*/  ISETP.NE.AND P0, PT, R0, 0x1, PT ;  /* 0x000000010000780c */ /* 0x004fda0003f05270 */
[----:B-1----:R-:W-:Y:S05]  /*0660*/  @!P0 BRA `(.L_x_227) ;  /* 0x0000000400348947 */ /* 0x002fea0003800000 */
[----:B------:R-:W2:Y:S04]  /*0670*/  LDG.E.64 R4, desc[UR4][R2.64] ;  /* 0x0000000402047981 */ /* 0x000ea8000c1e1b00 */
[----:B------:R-:W3:Y:S04]  /*0680*/  LDG.E.64 R6, desc[UR4][R2.64+0x10] ;  /* 0x0000100402067981 */ /* 0x000ee8000c1e1b00 */
[----:B------:R-:W4:Y:S01]  /*0690*/  LDG.E.64 R8, desc[UR4][R2.64+0x8] ;  /* 0x0000080402087981 */ /* 0x000f22000c1e1b00 */
[----:B------:R-:W-:Y:S01]  /*06a0*/  MOV R13, 0x3e055027 ;  /* 0x3e055027000d7802 */ /* 0x000fe20000000f00 */
[----:B------:R-:W-:Y:S01]  /*06b0*/  BSSY.RECONVERGENT B1, `(.L_x_228) ;  /* 0x000003f000017945 */ /* 0x000fe20003800200 */
[----:B--2---:R-:W-:-:S04]  /*06c0*/  SHF.R.U32.HI R0, RZ, 0x2, R5 ;  /* 0x00000002ff007819 */ /* 0x004fc80000011605 */
[----:B------:R-:W-:Y:S01]  /*06d0*/  LOP3.LUT R0, R0, R5, RZ, 0x3c, !PT ;  /* 0x0000000500007212 */ /* 0x000fe200078e3cff */
[----:B---3--:R1:W-:Y:S01]  /*06e0*/  STG.E.64 desc[UR4][R2.64+0x8], R6 ;  /* 0x0000080602007986 */ /* 0x0083e2000c101b04 */
[----:B------:R-:W-:-:S03]  /*06f0*/  SHF.L.U32 R5, R7, 0x4, RZ ;  /* 0x0000000407057819 */ /* 0x000fc600000006ff */
        /* <DEDUP_REMOVED lines=21> */
[----:B------:R-:W-:Y:S01]  /*0850*/  FFMA R13, R16, R5, 0.33333182334899902344 ;  /* 0x3eaaaa78100d7423 */ /* 0x000fe20000000005 */
[----:B----4-:R-:W-:-:S03]  /*0860*/  SHF.R.U32.HI R5, RZ, 0x2, R8 ;  /* 0x00000002ff057819 */ /* 0x010fc60000011608 */
[----:B------:R-:W-:Y:S01]  /*0870*/  FFMA R17, R16, R13, -0.5 ;  /* 0xbf00000010117423 */ /* 0x000fe2000000000d */
[----:B------:R-:W-:Y:S02]  /*0880*/  FSEL R13, RZ, -23, P0 ;  /* 0xc1b80000ff0d7808 */ /* 0x000fe40000000000 */
[----:B------:R-:W-:Y:S01]  /*0890*/  ISETP.GT.U32.AND P0, PT, R0, 0x7f7fffff, PT ;  /* 0x7f7fffff0000780c */ /* 0x000fe20003f04070 */
[----:B------:R-:W-:Y:S01]  /*08a0*/  FMUL R17, R16, R17 ;  /* 0x0000001110117220 */ /* 0x000fe20000400000 */
[----:B------:R-:W-:Y:S01]  /*08b0*/  LOP3.LUT R5, R5, R8, RZ, 0x3c, !PT ;  /* 0x0000000805057212 */ /* 0x000fe200078e3cff */
[----:B------:R-:W-:Y:S01]  /*08c0*/  FFMA R14, R14, 1.1920928955078125e-07, R13 ;  /* 0x340000000e0e7823 */ /* 0x000fe2000000000d */
[----:B------:R-:W-:Y:S02]  /*08d0*/  IMAD.SHL.U32 R8, R12, 0x10, RZ ;  /* 0x000000100c087824 */ /* 0x000fe400078e00ff */
[----:B------:R-:W-:Y:S01]  /*08e0*/  FFMA R17, R16, R17, R16 ;  /* 0x0000001110117223 */ /* 0x000fe20000000010 */
[----:B------:R-:W-:-:S03]  /*08f0*/  SHF.L.U32 R13, R5, 0x1, RZ ;  /* 0x00000001050d7819 */ /* 0x000fc600000006ff */
[----:B------:R-:W-:Y:S01]  /*0900*/  FFMA R14, R14, 0.69314718246459960938, R17 ;  /* 0x3f3172180e0e7823 */ /* 0x000fe20000000011 */
[----:B------:R-:W-:Y:S02]  /*0910*/  LOP3.LUT R13, R5, R13, R8, 0x96, !PT ;  /* 0x0000000d050d7212 */ /* 0x000fe400078e9608 */
[----:B------:R-:W-:Y:S01]  /*0920*/  IADD3 R8, PT, PT, R4, 0xb0f8a, RZ ;  /* 0x000b0f8a04087810 */ /* 0x000fe20007ffe0ff */
[C---:B------:R-:W-:Y:S01]  /*0930*/  @P0 FFMA R14, R0.reuse, R15, +INF ;  /* 0x7f800000000e0423 */ /* 0x040fe2000000000f */
[----:B------:R-:W-:Y:S01]  /*0940*/  FSETP.NEU.AND P0, PT, R0, RZ, PT ;  /* 0x000000ff0000720b */ /* 0x000fe20003f0d000 */
[----:B------:R-:W-:Y:S01]  /*0950*/  HFMA2 R15, -RZ, RZ, 0.1495361328125, 0.0004794597625732421875 ;  /* 0x30c90fdbff0f7431 */ /* 0x000fe200000001ff */
[----:B------:R-:W-:Y:S01]  /*0960*/  LOP3.LUT R13, R13, R12, RZ, 0x3c, !PT ;  /* 0x0000000c0d0d7212 */ /* 0x000fe200078e3cff */
[----:B------:R-:W-:Y:S01]  /*0970*/  FMUL R14, R14, -2 ;  /* 0xc00000000e0e7820 */ /* 0x000fe20000400000 */
[----:B------:R1:W-:Y:S02]  /*0980*/  STG.E.64 desc[UR4][R2.64], R8 ;  /* 0x0000000802007986 */ /* 0x0003e4000c101b04 */
[----:B------:R-:W-:-:S02]  /*0990*/  IADD3 R0, PT, PT, R13, R8, RZ ;  /* 0x000000080d007210 */ /* 0x000fc40007ffe0ff */
[----:B------:R-:W-:Y:S01]  /*09a0*/  FSEL R4, R14, +INF , P0 ;  /* 0x7f8000000e047808 */ /* 0x000fe20000000000 */
[----:B------:R1:W-:Y:S01]  /*09b0*/  STG.E.64 desc[UR4][R2.64+0x10], R12 ;  /* 0x0000100c02007986 */ /* 0x0003e2000c101b04 */
[----:B------:R-:W-:Y:S02]  /*09c0*/  I2FP.F32.U32 R0, R0 ;  /* 0x0000000000007245 */ /* 0x000fe40000201000 */
[----:B------:R1:W2:Y:S01]  /*09d0*/  MUFU.RSQ R5, R4 ;  /* 0x0000000400057308 */ /* 0x0002a20000001400 */
[----:B------:R-:W-:-:S05]  /*09e0*/  VIADD R14, R4, 0xf3000000 ;  /* 0xf3000000040e7836 */ /* 0x000fca0000000000 */
[----:B------:R-:W-:Y:S01]  /*09f0*/  ISETP.GT.U32.AND P0, PT, R14, 0x727fffff, PT ;  /* 0x727fffff0e00780c */ /* 0x000fe20003f04070 */
[----:B------:R-:W-:-:S12]  /*0a00*/  FFMA R14, R0, R15, 7.314590599882819788e-10 ;  /* 0x30490fdb000e7423 */ /* 0x000fd8000000000f */
[----:B-12---:R-:W-:Y:S05]  /*0a10*/  @!P0 BRA `(.L_x_229) ;  /* 0x0000000000108947 */ /* 0x006fea0003800000 */
[----:B------:R-:W-:Y:S01]  /*0a20*/  IMAD.MOV.U32 R0, RZ, RZ, R4 ;  /* 0x000000ffff007224 */ /* 0x000fe200078e0004 */
[----:B------:R-:W-:-:S07]  /*0a30*/  MOV R9, 0xa50 ;  /* 0x00000a5000097802 */ /* 0x000fce0000000f00 */
[----:B0-----:R-:W-:Y:S05]  /*0a40*/  CALL.REL.NOINC `($__internal_8_$__cuda_sm20_sqrt_rn_f32_slowpath) ;  /* 0x0000000000a87944 */ /* 0x001fea0003c00000 */
[----:B------:R-:W-:Y:S05]  /*0a50*/  BRA `(.L_x_230) ;  /* 0x0000000000107947 */ /* 0x000fea0003800000 */
.L_x_229:
[----:B------:R-:W-:Y:S01]  /*0a60*/  FMUL.FTZ R7, R4, R5 ;  /* 0x0000000504077220 */ /* 0x000fe20000410000 */
[----:B------:R-:W-:-:S03]  /*0a70*/  FMUL.FTZ R5, R5, 0.5 ;  /* 0x3f00000005057820 */ /* 0x000fc60000410000 */
[----:B------:R-:W-:-:S04]  /*0a80*/  FFMA R0, -R7, R7, R4 ;  /* 0x0000000707007223 */ /* 0x000fc80000000104 */
[----:B------:R-:W-:-:S07]  /*0a90*/  FFMA R0, R0, R5, R7 ;  /* 0x0000000500007223 */ /* 0x000fce0000000007 */
.L_x_230:
[----:B------:R-:W-:Y:S05]  /*0aa0*/  BSYNC.RECONVERGENT B1 ;  /* 0x0000000000017941 */ /* 0x000fea0003800200 */
.L_x_228:
[----:B------:R-:W-:Y:S01]  /*0ab0*/  FMUL.RZ R14, R14, 0.15915493667125701904 ;  /* 0x3e22f9830e0e7820 */ /* 0x000fe2000040c000 */
[----:B------:R-:W-:-:S03]  /*0ac0*/  MOV R9, 0x1 ;  /* 0x0000000100097802 */ /* 0x000fc60000000f00 */
[----:B------:R-:W1:Y:S02]  /*0ad0*/  MUFU.COS R5, R14 ;  /* 0x0000000e00057308 */ /* 0x000e640000000000 */
[----:B------:R2:W-:Y:S01]  /*0ae0*/  STG.E desc[UR4][R2.64+0x18], R9 ;  /* 0x0000180902007986 */ /* 0x0005e2000c101904 */
[----:B-1----:R-:W-:-:S05]  /*0af0*/  FMUL R7, R5, R0 ;  /* 0x0000000005077220 */ /* 0x002fca0000400000 */
[----:B------:R-:W1:Y:S01]  /*0b00*/  MUFU.SIN R5, R14 ;  /* 0x0000000e00057308 */ /* 0x000e620000000400 */
[----:B------:R2:W-:Y:S01]  /*0b10*/  STG.E desc[UR4][R2.64+0x20], R7 ;  /* 0x0000200702007986 */ /* 0x0005e2000c101904 */
[----:B-1----:R-:W-:Y:S01]  /*0b20*/  FMUL R0, R5, R0 ;  /* 0x0000000005007220 */ /* 0x002fe20000400000 */
[----:B--2---:R-:W-:Y:S06]  /*0b30*/  BRA `(.L_x_231) ;  /* 0x0000000000087947 */ /* 0x004fec0003800000 */
.L_x_227:
[----:B------:R1:W5:Y:S04]  /*0b40*/  LDG.E R0, desc[UR4][R2.64+0x20] ;  /* 0x0000200402007981 */ /* 0x000368000c1e1900 */
[----:B------:R1:W-:Y:S02]  /*0b50*/  STG.E desc[UR4][R2.64+0x18], RZ ;  /* 0x000018ff02007986 */ /* 0x0003e4000c101904 */
.L_x_231:
[----:B------:R-:W-:Y:S05]  /*0b60*/  BSYNC.RECONVERGENT B0 ;  /* 0x0000000000007941 */ /* 0x000fea0003800200 */
.L_x_226:
[----:B01----:R-:W0:Y:S01]  /*0b70*/  LDC.64 R2, c[0x0][0x390] ;  /* 0x0000e400ff027b82 */ /* 0x003e220000000a00 */
[----:B------:R-:W2:Y:S01]  /*0b80*/  LDG.E R4, desc[UR4][R10.64] ;  /* 0x000000040a047981 */ /* 0x000ea2000c1e1900 */
[----:B------:R-:W1:Y:S03]  /*0b90*/  LDCU UR6, c[0x0][0x398] ;  /* 0x00007300ff0677ac */ /* 0x000e660008000800 */
[----:B0-----:R-:W1:Y:S01]  /*0ba0*/  LDG.E R3, desc[UR4][R2.64+0x4] ;  /* 0x0000040402037981 */ /* 0x001e62000c1e1900 */
[----:B------:R-:W-:Y:S01]  /*0bb0*/  BSSY.RECONVERGENT B0, `(.L_x_232) ;  /* 0x000000d000007945 */ /* 0x000fe20003800200 */
[----:B--2---:R-:W-:Y:S01]  /*0bc0*/  FSETP.GT.AND P1, PT, R4, 2.5, PT ;  /* 0x402000000400780b */ /* 0x004fe20003f24000 */
[----:B-1---5:R-:W-:-:S05]  /*0bd0*/  FFMA R9, R0, UR6, R3 ;  /* 0x0000000600097c23 */ /* 0x022fca0008000003 */
[----:B------:R-:W-:-:S07]  /*0be0*/  FSETP.GT.AND P0, PT, R9, 1, PT ;  /* 0x3f8000000900780b */ /* 0x000fce0003f04000 */
[----:B------:R-:W-:Y:S01]  /*0bf0*/  @P1 IMAD.MOV.U32 R5, RZ, RZ, 0x40200000 ;  /* 0x40200000ff051424 */ /* 0x000fe200078e00ff */
[----:B------:R0:W-:Y:S04]  /*0c00*/  STG.E desc[UR4][R10.64+0x4], R9 ;  /* 0x000004090a007986 */ /* 0x0001e8000c101904 */
[----:B------:R0:W-:Y:S01]  /*0c10*/  @P1 STG.E desc[UR4][R10.64], R5 ;  /* 0x000000050a001986 */ /* 0x0001e2000c101904 */
[----:B------:R-:W-:-:S05]  /*0c20*/  @P0 MOV R7, 0x3f800000 ;  /* 0x3f80000000070802 */ /* 0x000fca0000000f00 */
[----:B------:R0:W-:Y:S01]  /*0c30*/  @P0 STG.E desc[UR4][R10.64+0x4], R7 ;  /* 0x000004070a000986 */ /* 0x0001e2000c101904 */
[----:B------:R-:W-:Y:S05]  /*0c40*/  @P1 BRA `(.L_x_233) ;  /* 0x00000000000c1947 */ /* 0x000fea0003800000 */
[----:B------:R-:W-:-:S13]  /*0c50*/  FSETP.GEU.AND P1, PT, R4, 1.7999999523162841797, PT ;  /* 0x3fe666660400780b */ /* 0x000fda0003f2e000 */
[----:B------:R-:W-:-:S05]  /*0c60*/  @!P1 MOV R3, 0x3fe66666 ;  /* 0x3fe6666600039802 */ /* 0x000fca0000000f00 */
[----:B------:R1:W-:Y:S02]  /*0c70*/  @!P1 STG.E desc[UR4][R10.64], R3 ;  /* 0x000000030a009986 */ /* 0x0003e4000c101904 */
.L_x_233:
[----:B------:R-:W-:Y:S05]  /*0c80*/  BSYNC.RECONVERGENT B0 ;  /* 0x0000000000007941 */ /* 0x000fea0003800200 */
.L_x_232:
[----:B------:R-:W-:Y:S05]  /*0c90*/  @P0 EXIT ;  /* 0x000000000000094d */ /* 0x000fea0003800000 */
[----:B------:R-:W-:-:S13]  /*0ca0*/  FSETP.GEU.AND P0, PT, R9, -1, PT ;  /* 0xbf8000000900780b */ /* 0x000fda0003f0e000 */
[----:B------:R-:W-:Y:S05]  /*0cb0*/  @P0 EXIT ;  /* 0x000000000000094d */ /* 0x000fea0003800000 */
[----:B-1----:R-:W-:-:S05]  /*0cc0*/  HFMA2 R3, -RZ, RZ, -1.875, 0 ;  /* 0xbf800000ff037431 */ /* 0x002fca00000001ff */
[----:B------:R-:W-:Y:S01]  /*0cd0*/  STG.E desc[UR4][R10.64+0x4], R3 ;  /* 0x000004030a007986 */ /* 0x000fe2000c101904 */
[----:B------:R-:W-:Y:S05]  /*0ce0*/  EXIT ;  /* 0x000000000000794d */ /* 0x000fea0003800000 */
        .weak           $__internal_8_$__cuda_sm20_sqrt_rn_f32_slowpath
        .type           $__internal_8_$__cuda_sm20_sqrt_rn_f32_slowpath,@function
        .size           $__internal_8_$__cuda_sm20_sqrt_rn_f32_slowpath,(.L_x_264 - $__internal_8_$__cuda_sm20_sqrt_rn_f32_slowpath)
$__internal_8_$__cuda_sm20_sqrt_rn_f32_slowpath:
        /* <DEDUP_REMOVED lines=19> */
.L_x_234:
[----:B------:R-:W-:Y:S02]  /*0e20*/  HFMA2 R5, -RZ, RZ, 0, 0 ;  /* 0x00000000ff057431 */ /* 0x000fe400000001ff */
[----:B------:R-:W-:Y:S01]  /*0e30*/  IMAD.MOV.U32 R0, RZ, RZ, R4 ;  /* 0x000000ffff007224 */ /* 0x000fe200078e0004 */
[----:B------:R-:W-:-:S04]  /*0e40*/  MOV R4, R9 ;  /* 0x0000000900047202 */ /* 0x000fc80000000f00 */
[----:B------:R-:W-:Y:S05]  /*0e50*/  RET.REL.NODEC R4 `(_Z13genControlOldP17curandStateXORWOWP7ControlPff) ;  /* 0xfffffff004687950 */ /* 0x000fea0003c3ffff */
.L_x_235:
        /* <DEDUP_REMOVED lines=10> */
.L_x_264:


//--------------------- .text._Z10normalRandP17curandStateXORWOWPff --------------------------
	.section	.text._Z10normalRandP17curandStateXORWOWPff,"ax",@progbits
	.align	128
        .global         _Z10normalRandP17curandStateXORWOWPff
        .type           _Z10normalRandP17curandStateXORWOWPff,@function
        .size           _Z10normalRandP17curandStateXORWOWPff,(.L_x_265 - _Z10normalRandP17curandStateXORWOWPff)
        .other          _Z10normalRandP17curandStateXORWOWPff,@"STO_CUDA_ENTRY STV_DEFAULT"
_Z10normalRandP17curandStateXORWOWPff:
.text._Z10normalRandP17curandStateXORWOWPff:
        /* <DEDUP_REMOVED lines=13> */
[----:B------:R-:W3:Y:S04]  /*00d0*/  LDG.E R5, desc[UR4][R6.64+0x14] ;  /* 0x0000140406057981 */ /* 0x000ee8000c1e1900 */
[----:B------:R0:W4:Y:S01]  /*00e0*/  LDG.E R0, desc[UR4][R6.64+0x8] ;  /* 0x0000080406007981 */ /* 0x000122000c1e1900 */
[----:B------:R-:W-:Y:S01]  /*00f0*/  MOV R10, 0x3e055027 ;  /* 0x3e055027000a7802 */ /* 0x000fe20000000f00 */
[----:B------:R-:W-:Y:S01]  /*0100*/  BSSY.RECONVERGENT B1, `(.L_x_238) ;  /* 0x000003b000017945 */ /* 0x000fe20003800200 */
[----:B--2---:R-:W-:-:S04]  /*0110*/  SHF.R.U32.HI R8, RZ, 0x2, R3 ;  /* 0x00000002ff087819 */ /* 0x004fc80000011603 */
[----:B------:R-:W-:Y:S02]  /*0120*/  LOP3.LUT R3, R8, R3, RZ, 0x3c, !PT ;  /* 0x0000000308037212 */ /* 0x000fe400078e3cff */
[----:B---3--:R-:W-:Y:S02]  /*0130*/  SHF.L.U32 R8, R5, 0x4, RZ ;  /* 0x0000000405087819 */ /* 0x008fe400000006ff */
[----:B------:R-:W-:-:S04]  /*0140*/  SHF.L.U32 R9, R3, 0x1, RZ ;  /* 0x0000000103097819 */ /* 0x000fc800000006ff */
[----:B------:R-:W-:-:S04]  /*0150*/  LOP3.LUT R8, R5, R8, R9, 0x96, !PT ;  /* 0x0000000805087212 */ /* 0x000fc800078e9609 */
[----:B------:R-:W-:Y:S01]  /*0160*/  LOP3.LUT R3, R8, R3, RZ, 0x3c, !PT ;  /* 0x0000000308037212 */ /* 0x000fe200078e3cff */
[----:B------:R-:W-:-:S03]  /*0170*/  HFMA2 R8, -RZ, RZ, 0.1171875, 0 ;  /* 0x2f800000ff087431 */ /* 0x000fc600000001ff */
[----:B------:R-:W-:-:S04]  /*0180*/  IADD3 R5, PT, PT, R2, 0x587c5, R3 ;  /* 0x000587c502057810 */ /* 0x000fc80007ffe003 */
[----:B------:R-:W-:-:S05]  /*0190*/  I2FP.F32.U32 R5, R5 ;  /* 0x0000000500057245 */ /* 0x000fca0000201000 */
[----:B------:R-:W-:-:S05]  /*01a0*/  FFMA R5, R5, R8, 1.1641532182693481445e-10 ;  /* 0x2f00000005057423 */ /* 0x000fca0000000008 */
[----:B------:R-:W-:-:S13]  /*01b0*/  FSETP.GEU.AND P0, PT, R5, 1.175494350822287508e-38, PT ;  /* 0x008000000500780b */ /* 0x000fda0003f0e000 */
[----:B------:R-:W-:-:S05]  /*01c0*/  @!P0 FMUL R5, R5, 8388608 ;  /* 0x4b00000005058820 */ /* 0x000fca0000400000 */
[----:B0-----:R-:W-:-:S04]  /*01d0*/  IADD3 R6, PT, PT, R5, -0x3f2aaaab, RZ ;  /* 0xc0d5555505067810 */ /* 0x001fc80007ffe0ff */
        /* <DEDUP_REMOVED lines=17> */
[----:B----4-:R-:W-:Y:S01]  /*02f0*/  SHF.R.U32.HI R7, RZ, 0x2, R0 ;  /* 0x00000002ff077819 */ /* 0x010fe20000011600 */
[----:B------:R-:W-:-:S03]  /*0300*/  FFMA R9, R9, R10, R9 ;  /* 0x0000000a09097223 */ /* 0x000fc60000000009 */
[----:B------:R-:W-:Y:S01]  /*0310*/  LOP3.LUT R7, R7, R0, RZ, 0x3c, !PT ;  /* 0x0000000007077212 */ /* 0x000fe200078e3cff */
[----:B------:R-:W-:Y:S01]  /*0320*/  FFMA R9, R6, 0.69314718246459960938, R9 ;  /* 0x3f31721806097823 */ /* 0x000fe20000000009 */
[----:B------:R-:W-:Y:S02]  /*0330*/  IMAD.SHL.U32 R0, R3, 0x10, RZ ;  /* 0x0000001003007824 */ /* 0x000fe400078e00ff */
[----:B------:R-:W-:Y:S01]  /*0340*/  SHF.L.U32 R6, R7, 0x1, RZ ;  /* 0x0000000107067819 */ /* 0x000fe200000006ff */
[C---:B------:R-:W-:Y:S01]  /*0350*/  @P0 FFMA R9, R5.reuse, R8, +INF ;  /* 0x7f80000005090423 */ /* 0x040fe20000000008 */
[----:B------:R-:W-:Y:S02]  /*0360*/  FSETP.NEU.AND P0, PT, R5, RZ, PT ;  /* 0x000000ff0500720b */ /* 0x000fe40003f0d000 */
[----:B------:R-:W-:Y:S01]  /*0370*/  LOP3.LUT R0, R7, R6, R0, 0x96, !PT ;  /* 0x0000000607007212 */ /* 0x000fe200078e9600 */
[----:B------:R-:W-:-:S03]  /*0380*/  FMUL R9, R9, -2 ;  /* 0xc000000009097820 */ /* 0x000fc60000400000 */
[----:B------:R-:W-:Y:S02]  /*0390*/  LOP3.LUT R3, R0, R3, RZ, 0x3c, !PT ;  /* 0x0000000300037212 */ /* 0x000fe400078e3cff */
[----:B------:R-:W-:Y:S02]  /*03a0*/  FSEL R9, R9, +INF , P0 ;  /* 0x7f80000009097808 */ /* 0x000fe40000000000 */
[----:B------:R-:W-:Y:S01]  /*03b0*/  IADD3 R3, PT, PT, R2, 0xb0f8a, R3 ;  /* 0x000b0f8a02037810 */ /* 0x000fe20007ffe003 */
[----:B------:R-:W-:Y:S01]  /*03c0*/  HFMA2 R2, -RZ, RZ, 0.1495361328125, 0.0004794597625732421875 ;  /* 0x30c90fdbff027431 */ /* 0x000fe200000001ff */
[----:B------:R-:W-:Y:S01]  /*03d0*/  IADD3 R5, PT, PT, R9, -0xd000000, RZ ;  /* 0xf300000009057810 */ /* 0x000fe20007ffe0ff */
[----:B------:R0:W1:Y:S01]  /*03e0*/  MUFU.RSQ R0, R9 ;  /* 0x0000000900007308 */ /* 0x0000620000001400 */
[----:B------:R-:W-:Y:S02]  /*03f0*/  I2FP.F32.U32 R3, R3 ;  /* 0x0000000300037245 */ /* 0x000fe40000201000 */
[----:B------:R-:W-:-:S03]  /*0400*/  ISETP.GT.U32.AND P0, PT, R5, 0x727fffff, PT ;  /* 0x727fffff0500780c */ /* 0x000fc60003f04070 */
[----:B------:R-:W-:-:S10]  /*0410*/  FFMA R5, R3, R2, 7.314590599882819788e-10 ;  /* 0x30490fdb03057423 */ /* 0x000fd40000000002 */
[----:B0-----:R-:W-:Y:S05]  /*0420*/  @!P0 BRA `(.L_x_239) ;  /* 0x0000000000108947 */ /* 0x001fea0003800000 */
[----:B------:R-:W-:-:S07]  /*0430*/  MOV R8, 0x450 ;  /* 0x0000045000087802 */ /* 0x000fce0000000f00 */
[----:B-1----:R-:W-:Y:S05]  /*0440*/  CALL.REL.NOINC `($__internal_9_$__cuda_sm20_sqrt_rn_f32_slowpath) ;  /* 0x00000000004c7944 */ /* 0x002fea0003c00000 */
[----:B------:R-:W-:Y:S01]  /*0450*/  MOV R0, R9 ;  /* 0x0000000900007202 */ /* 0x000fe20000000f00 */
[----:B------:R-:W-:Y:S06]  /*0460*/  BRA `(.L_x_240) ;  /* 0x0000000000107947 */ /* 0x000fec0003800000 */
.L_x_239:
[----:B-1----:R-:W-:Y:S01]  /*0470*/  FMUL.FTZ R2, R9, R0 ;  /* 0x0000000009027220 */ /* 0x002fe20000410000 */
[----:B------:R-:W-:-:S03]  /*0480*/  FMUL.FTZ R0, R0, 0.5 ;  /* 0x3f00000000007820 */ /* 0x000fc60000410000 */
[----:B------:R-:W-:-:S04]  /*0490*/  FFMA R9, -R2, R2, R9 ;  /* 0x0000000202097223 */ /* 0x000fc80000000109 */
[----:B------:R-:W-:-:S07]  /*04a0*/  FFMA R0, R9, R0, R2 ;  /* 0x0000000009007223 */ /* 0x000fce0000000002 */
.L_x_240:
[----:B------:R-:W-:Y:S05]  /*04b0*/  BSYNC.RECONVERGENT B1 ;  /* 0x0000000000017941 */ /* 0x000fea0003800200 */
.L_x_238:
[----:B------:R-:W-:-:S06]  /*04c0*/  FMUL.RZ R3, R5, 0.15915493667125701904 ;  /* 0x3e22f98305037820 */ /* 0x000fcc000040c000 */
[----:B------:R-:W0:Y:S02]  /*04d0*/  MUFU.SIN R3, R3 ;  /* 0x0000000300037308 */ /* 0x000e240000000400 */
[----:B0-----:R-:W-:Y:S01]  /*04e0*/  FMUL R0, R3, R0 ;  /* 0x0000000003007220 */ /* 0x001fe20000400000 */
[----:B------:R-:W-:Y:S06]  /*04f0*/  BRA `(.L_x_241) ;  /* 0x0000000000047947 */ /* 0x000fec0003800000 */
.L_x_237:
[----:B------:R0:W5:Y:S02]  /*0500*/  LDG.E R0, desc[UR4][R6.64+0x20] ;  /* 0x0000200406007981 */ /* 0x000164000c1e1900 */
.L_x_241:
[----:B------:R-:W-:Y:S05]  /*0510*/  BSYNC.RECONVERGENT B0 ;  /* 0x0000000000007941 */ /* 0x000fea0003800200 */
.L_x_236:
[----:B------:R-:W1:Y:S01]  /*0520*/  LDC.64 R2, c[0x0][0x388] ;  /* 0x0000e200ff027b82 */ /* 0x000e620000000a00 */
[----:B------:R-:W2:Y:S01]  /*0530*/  LDCU UR6, c[0x0][0x390] ;  /* 0x00007200ff0677ac */ /* 0x000ea20008000800 */
[----:B-1----:R-:W-:-:S04]  /*0540*/  IMAD.WIDE R4, R4, 0x4, R2 ;  /* 0x0000000404047825 */ /* 0x002fc800078e0202 */
[----:B--2--5:R-:W-:-:S05]  /*0550*/  FMUL R3, R0, UR6 ;  /* 0x0000000600037c20 */ /* 0x024fca0008400000 */
[----:B------:R-:W-:Y:S01]  /*0560*/  STG.E desc[UR4][R4.64], R3 ;  /* 0x0000000304007986 */ /* 0x000fe2000c101904 */
[----:B------:R-:W-:Y:S05]  /*0570*/  EXIT ;  /* 0x000000000000794d */ /* 0x000fea0003800000 */
        .weak           $__internal_9_$__cuda_sm20_sqrt_rn_f32_slowpath
        .type           $__internal_9_$__cuda_sm20_sqrt_rn_f32_slowpath,@function
        .size           $__internal_9_$__cuda_sm20_sqrt_rn_f32_slowpath,(.L_x_265 - $__internal_9_$__cuda_sm20_sqrt_rn_f32_slowpath)
$__internal_9_$__cuda_sm20_sqrt_rn_f32_slowpath:
[----:B------:R-:W-:-:S13]  /*0580*/  LOP3.LUT P0, RZ, R9, 0x7fffffff, RZ, 0xc0, !PT ;  /* 0x7fffffff09ff7812 */ /* 0x000fda000780c0ff */
[----:B------:R-:W-:Y:S05]  /*0590*/  @!P0 BRA `(.L_x_242) ;  /* 0x0000000000448947 */ /* 0x000fea0003800000 */
[----:B------:R-:W-:Y:S01]  /*05a0*/  FSETP.GEU.FTZ.AND P0, PT, R9, RZ, PT ;  /* 0x000000ff0900720b */ /* 0x000fe20003f1e000 */
[----:B------:R-:W-:-:S12]  /*05b0*/  IMAD.MOV.U32 R0, RZ, RZ, R9 ;  /* 0x000000ffff007224 */ /* 0x000fd800078e0009 */
[----:B------:R-:W-:Y:S01]  /*05c0*/  @!P0 MOV R9, 0x7fffffff ;  /* 0x7fffffff00098802 */ /* 0x000fe20000000f00 */
[----:B------:R-:W-:Y:S06]  /*05d0*/  @!P0 BRA `(.L_x_242) ;  /* 0x0000000000348947 */ /* 0x000fec0003800000 */
[----:B------:R-:W-:-:S13]  /*05e0*/  FSETP.GTU.FTZ.AND P0, PT, |R0|, +INF , PT ;  /* 0x7f8000000000780b */ /* 0x000fda0003f1c200 */
[----:B------:R-:W-:Y:S01]  /*05f0*/  @P0 FADD.FTZ R9, R0, 1 ;  /* 0x3f80000000090421 */ /* 0x000fe20000010000 */
[----:B------:R-:W-:Y:S06]  /*0600*/  @P0 BRA `(.L_x_242) ;  /* 0x0000000000280947 */ /* 0x000fec0003800000 */
[----:B------:R-:W-:-:S13]  /*0610*/  FSETP.NEU.FTZ.AND P0, PT, |R0|, +INF , PT ;  /* 0x7f8000000000780b */ /* 0x000fda0003f1d200 */
[----:B------:R-:W-:Y:S01]  /*0620*/  @P0 FFMA R2, R0, 1.84467440737095516160e+19, RZ ;  /* 0x5f80000000020823 */ /* 0x000fe200000000ff */
[----:B------:R-:W-:-:S03]  /*0630*/  @!P0 MOV R9, R0 ;  /* 0x0000000000098202 */ /* 0x000fc60000000f00 */
[----:B------:R-:W0:Y:S02]  /*0640*/  @P0 MUFU.RSQ R3, R2 ;  /* 0x0000000200030308 */ /* 0x000e240000001400 */
[----:B0-----:R-:W-:Y:S01]  /*0650*/  @P0 FMUL.FTZ R7, R2, R3 ;  /* 0x0000000302070220 */ /* 0x001fe20000410000 */
[----:B------:R-:W-:-:S03]  /*0660*/  @P0 FMUL.FTZ R3, R3, 0.5 ;  /* 0x3f00000003030820 */ /* 0x000fc60000410000 */
[----:B------:R-:W-:-:S04]  /*0670*/  @P0 FADD.FTZ R6, -R7, -RZ ;  /* 0x800000ff07060221 */ /* 0x000fc80000010100 */
[----:B------:R-:W-:-:S04]  /*0680*/  @P0 FFMA R6, R7, R6, R2 ;  /* 0x0000000607060223 */ /* 0x000fc80000000002 */
[----:B------:R-:W-:-:S04]  /*0690*/  @P0 FFMA R3, R6, R3, R7 ;  /* 0x0000000306030223 */ /* 0x000fc80000000007 */
[----:B------:R-:W-:-:S07]  /*06a0*/  @P0 FMUL.FTZ R9, R3, 2.3283064365386962891e-10 ;  /* 0x2f80000003090820 */ /* 0x000fce0000410000 */
.L_x_242:
[----:B------:R-:W-:Y:S01]  /*06b0*/  HFMA2 R3, -RZ, RZ, 0, 0 ;  /* 0x00000000ff037431 */ /* 0x000fe200000001ff */
[----:B------:R-:W-:-:S04]  /*06c0*/  MOV R2, R8 ;  /* 0x0000000800027202 */ /* 0x000fc80000000f00 */
[----:B------:R-:W-:Y:S05]  /*06d0*/  RET.REL.NODEC R2 `(_Z10normalRandP17curandStateXORWOWPff) ;  /* 0xfffffff802487950 */ /* 0x000fea0003c3ffff */
.L_x_243:
        /* <DEDUP_REMOVED lines=10> */
.L_x_265:


//--------------------- .text._Z10initCurandP17curandStateXORWOWm --------------------------
	.section	.text._Z10initCurandP17curandStateXORWOWm,"ax",@progbits
	.align	128
        .global         _Z10initCurandP17curandStateXORWOWm
        .type           _Z10initCurandP17curandStateXORWOWm,@function
        .size           _Z10initCurandP17curandStateXORWOWm,(.L_x_287 - _Z10initCurandP17curandStateXORWOWm)
        .other          _Z10initCurandP17curandStateXORWOWm,@"STO_CUDA_ENTRY STV_DEFAULT"
_Z10initCurandP17curandStateXORWOWm:
.text._Z10initCurandP17curandStateXORWOWm:
[----:B------:R-:W-:Y:S01]  /*0000*/  LDC R1, c[0x0][0x37c] ;  /* 0x0000df00ff017b82 */ /* 0x000fe20000000800 */
[----:B------:R-:W0:Y:S07]  /*0010*/  S2R R13, SR_TID.X ;  /* 0x00000000000d7919 */ /* 0x000e2e0000002100 */
[----:B------:R-:W1:Y:S01]  /*0020*/  LDC.64 R2, c[0x0][0x388] ;  /* 0x0000e200ff027b82 */ /* 0x000e620000000a00 */
[----:B------:R-:W2:Y:S01]  /*0030*/  LDCU.64 UR4, c[0x0][0x358] ;  /* 0x00006b00ff0477ac */ /* 0x000ea20008000a00 */
[----:B------:R-:W-:Y:S06]  /*0040*/  BSSY.RECONVERGENT B0, `(.L_x_244) ;  /* 0x00000e5000007945 */ /* 0x000fec0003800200 */
[----:B------:R-:W0:Y:S08]  /*0050*/  S2UR UR6, SR_CTAID.X ;  /* 0x00000000000679c3 */ /* 0x000e300000002500 */
[----:B------:R-:W0:Y:S08]  /*0060*/  LDC R4, c[0x0][0x360] ;  /* 0x0000d800ff047b82 */ /* 0x000e300000000800 */
[----:B------:R-:W3:Y:S01]  /*0070*/  LDC.64 R6, c[0x0][0x380] ;  /* 0x0000e000ff067b82 */ /* 0x000ee20000000a00 */
[----:B-1----:R-:W-:-:S02]  /*0080*/  LOP3.LUT R0, R2, 0xaad26b49, RZ, 0x3c, !PT ;  /* 0xaad26b4902007812 */ /* 0x002fc400078e3cff */
[----:B------:R-:W-:-:S03]  /*0090*/  LOP3.LUT R2, R3, 0xf7dcefdd, RZ, 0x3c, !PT ;  /* 0xf7dcefdd03027812 */ /* 0x000fc600078e3cff */
[----:B------:R-:W-:Y:S02]  /*00a0*/  IMAD R0, R0, 0x4182bed5, RZ ;  /* 0x4182bed500007824 */ /* 0x000fe400078e02ff */
[----:B------:R-:W-:Y:S02]  /*00b0*/  IMAD R3, R2, -0x658354e5, RZ ;  /* 0x9a7cab1b02037824 */ /* 0x000fe400078e02ff */
[C---:B------:R-:W-:Y:S01]  /*00c0*/  VIADD R5, R0.reuse, 0x75bcd15 ;  /* 0x075bcd1500057836 */ /* 0x040fe20000000000 */
[C---:B------:R-:W-:Y:S01]  /*00d0*/  LOP3.LUT R8, R0.reuse, 0x159a55e5, RZ, 0x3c, !PT ;  /* 0x159a55e500087812 */ /* 0x040fe200078e3cff */
[----:B------:R-:W-:Y:S01]  /*00e0*/  VIADD R11, R0, 0x583f19 ;  /* 0x00583f19000b7836 */ /* 0x000fe20000000000 */
[C---:B------:R-:W-:Y:S01]  /*00f0*/  LOP3.LUT R10, R3.reuse, 0x5491333, RZ, 0x3c, !PT ;  /* 0x05491333030a7812 */ /* 0x040fe200078e3cff */
[----:B------:R-:W-:Y:S02]  /*0100*/  VIADD R9, R3, 0x1f123bb5 ;  /* 0x1f123bb503097836 */ /* 0x000fe40000000000 */
[----:B0-----:R-:W-:Y:S01]  /*0110*/  IMAD R13, R4, UR6, R13 ;  /* 0x00000006040d7c24 */ /* 0x001fe2000f8e020d */
[----:B------:R-:W-:-:S04]  /*0120*/  IADD3 R4, PT, PT, R0, 0x64f0c9, R3 ;  /* 0x0064f0c900047810 */ /* 0x000fc80007ffe003 */
[C---:B------:R-:W-:Y:S01]  /*0130*/  ISETP.NE.AND P0, PT, R13.reuse, RZ, PT ;  /* 0x000000ff0d00720c */ /* 0x040fe20003f05270 */
[----:B---3--:R-:W-:-:S05]  /*0140*/  IMAD.WIDE R6, R13, 0x30, R6 ;  /* 0x000000300d067825 */ /* 0x008fca00078e0206 */
[----:B--2---:R0:W-:Y:S04]  /*0150*/  STG.E.64 desc[UR4][R6.64], R4 ;  /* 0x0000000406007986 */ /* 0x0041e8000c101b04 */
[----:B------:R0:W-:Y:S04]  /*0160*/  STG.E.64 desc[UR4][R6.64+0x8], R8 ;  /* 0x0000080806007986 */ /* 0x0001e8000c101b04 */
[----:B------:R0:W-:Y:S01]  /*0170*/  STG.E.64 desc[UR4][R6.64+0x10], R10 ;  /* 0x0000100a06007986 */ /* 0x0001e2000c101b04 */
[----:B------:R-:W-:Y:S05]  /*0180*/  @!P0 BRA `(.L_x_245) ;  /* 0x0000000c00408947 */ /* 0x000fea0003800000 */
[----:B------:R-:W-:Y:S01]  /*0190*/  SHF.R.S32.HI R0, RZ, 0x1f, R13 ;  /* 0x0000001fff007819 */ /* 0x000fe2000001140d */
[----:B------:R-:W-:-:S07]  /*01a0*/  IMAD.MOV.U32 R12, RZ, RZ, RZ ;  /* 0x000000ffff0c7224 */ /* 0x000fce00078e00ff */
.L_x_251:
[----:B-1----:R-:W-:Y:S01]  /*01b0*/  LOP3.LUT R2, R13, 0x3, RZ, 0xc0, !PT ;  /* 0x000000030d027812 */ /* 0x002fe200078ec0ff */
[----:B------:R-:W-:Y:S03]  /*01c0*/  BSSY.RECONVERGENT B1, `(.L_x_246) ;  /* 0x00000c6000017945 */ /* 0x000fe60003800200 */
[----:B------:R-:W-:-:S04]  /*01d0*/  ISETP.NE.U32.AND P0, PT, R2, RZ, PT ;  /* 0x000000ff0200720c */ /* 0x000fc80003f05070 */
[----:B------:R-:W-:-:S13]  /*01e0*/  ISETP.NE.AND.EX P0, PT, RZ, RZ, PT, P0 ;  /* 0x000000ffff00720c */ /* 0x000fda0003f05300 */
[----:B------:R-:W-:Y:S05]  /*01f0*/  @!P0 BRA `(.L_x_247) ;  /* 0x0000000c00088947 */ /* 0x000fea0003800000 */
[----:B0-----:R-:W0:Y:S01]  /*0200*/  LDC.64 R8, c[0x4][0x8] ;  /* 0x01000200ff087b82 */ /* 0x001e220000000a00 */
[----:B------:R-:W-:Y:S02]  /*0210*/  IMAD.MOV.U32 R14, RZ, RZ, RZ ;  /* 0x000000ffff0e7224 */ /* 0x000fe400078e00ff */
[----:B0-----:R-:W-:-:S07]  /*0220*/  IMAD.WIDE.U32 R8, R12, 0xc80, R8 ;  /* 0x00000c800c087825 */ /* 0x001fce00078e0008 */
.L_x_250:
[----:B-1----:R-:W-:Y:S01]  /*0230*/  IMAD.MOV.U32 R15, RZ, RZ, RZ ;  /* 0x000000ffff0f7224 */ /* 0x002fe200078e00ff */
[----:B------:R-:W-:Y:S01]  /*0240*/  CS2R R2, SRZ ;  /* 0x0000000000027805 */ /* 0x000fe2000001ff00 */
[----:B------:R-:W-:Y:S01]  /*0250*/  IMAD.MOV.U32 R17, RZ, RZ, RZ ;  /* 0x000000ffff117224 */ /* 0x000fe200078e00ff */
[----:B------:R-:W-:-:S07]  /*0260*/  CS2R R4, SRZ ;  /* 0x0000000000047805 */ /* 0x000fce000001ff00 */
.L_x_249:
[----:B------:R-:W-:-:S05]  /*0270*/  IMAD.WIDE.U32 R10, R17, 0x4, R6 ;  /* 0x00000004110a7825 */ /* 0x000fca00078e0006 */
[----:B------:R0:W5:Y:S01]  /*0280*/  LDG.E R16, desc[UR4][R10.64+0x4] ;  /* 0x000004040a107981 */ /* 0x000162000c1e1900 */
[----:B------:R-:W-:-:S07]  /*0290*/  IMAD.MOV.U32 R19, RZ, RZ, RZ ;  /* 0x000000ffff137224 */ /* 0x000fce00078e00ff */
.L_x_248:
[----:B-----5:R-:W-:Y:S01]  /*02a0*/  SHF.R.U32.HI R24, RZ, R19, R16 ;  /* 0x00000013ff187219 */ /* 0x020fe20000011610 */
[----:B0-----:R-:W-:-:S03]  /*02b0*/  IMAD.SHL.U32 R10, R17, 0x20, RZ ;  /* 0x00000020110a7824 */ /* 0x001fc600078e00ff */
[----:B------:R-:W-:Y:S01]  /*02c0*/  LOP3.LUT R11, R24, 0x1, RZ, 0xc0, !PT ;  /* 0x00000001180b7812 */ /* 0x000fe200078ec0ff */
[----:B------:R-:W-:-:S03]  /*02d0*/  IMAD.IADD R10, R10, 0x1, R19 ;  /* 0x000000010a0a7824 */ /* 0x000fc600078e0213 */
[----:B------:R-:W-:Y:S01]  /*02e0*/  ISETP.NE.U32.AND P0, PT, R11, 0x1, PT ;  /* 0x000000010b00780c */ /* 0x000fe20003f05070 */
[----:B------:R-:W-:-:S03]  /*02f0*/  IMAD R11, R10, 0x5, RZ ;  /* 0x000000050a0b7824 */ /* 0x000fc600078e02ff */
[----:B------:R-:W-:Y:S01]  /*0300*/  R2P PR, R24, 0x7e ;  /* 0x0000007e18007804 */ /* 0x000fe20000000000 */
[----:B------:R-:W-:-:S08]  /*0310*/  IMAD.WIDE.U32 R10, R11, 0x4, R8 ;  /* 0x000000040b0a7825 */ /* 0x000fd000078e0008 */
[----:B------:R-:W2:Y:S04]  /*0320*/  @!P0 LDG.E R18, desc[UR4][R10.64] ;  /* 0x000000040a128981 */ /* 0x000ea8000c1e1900 */
[----:B------:R-:W3:Y:S04]  /*0330*/  @!P0 LDG.E R20, desc[UR4][R10.64+0x10] ;  /* 0x000010040a148981 */ /* 0x000ee8000c1e1900 */
[----:B------:R-:W4:Y:S04]  /*0340*/  @P1 LDG.E R22, desc[UR4][R10.64+0x14] ;  /* 0x000014040a161981 */ /* 0x000f28000c1e1900 */
[----:B------:R-:W4:Y:S04]  /*0350*/  @P2 LDG.E R26, desc[UR4][R10.64+0x28] ;  /* 0x000028040a1a2981 */ /* 0x000f28000c1e1900 */
[----:B------:R-:W4:Y:S04]  /*0360*/  @!P0 LDG.E R21, desc[UR4][R10.64+0x4] ;  /* 0x000004040a158981 */ /* 0x000f28000c1e1900 */
[----:B------:R-:W4:Y:S04]  /*0370*/  @!P0 LDG.E R23, desc[UR4][R10.64+0xc] ;  /* 0x00000c040a178981 */ /* 0x000f28000c1e1900 */
[----:B------:R-:W4:Y:S04]  /*0380*/  @P1 LDG.E R25, desc[UR4][R10.64+0x18] ;  /* 0x000018040a191981 */ /* 0x000f28000c1e1900 */
[----:B------:R-:W4:Y:S04]  /*0390*/  @P3 LDG.E R28, desc[UR4][R10.64+0x3c] ;  /* 0x00003c040a1c3981 */ /* 0x000f28000c1e1900 */
[----:B------:R-:W4:Y:S01]  /*03a0*/  @P6 LDG.E R27, desc[UR4][R10.64+0x7c] ;  /* 0x00007c040a1b6981 */ /* 0x000f22000c1e1900 */
[----:B--2---:R-:W-:-:S03]  /*03b0*/  @!P0 LOP3.LUT R15, R15, R18, RZ, 0x3c, !PT ;  /* 0x000000120f0f8212 */ /* 0x004fc600078e3cff */
[----:B------:R-:W2:Y:S01]  /*03c0*/  @!P0 LDG.E R18, desc[UR4][R10.64+0x8] ;  /* 0x000008040a128981 */ /* 0x000ea2000c1e1900 */
[----:B---3--:R-:W-:-:S03]  /*03d0*/  @!P0 LOP3.LUT R3, R3, R20, RZ, 0x3c, !PT ;  /* 0x0000001403038212 */ /* 0x008fc600078e3cff */
[----:B------:R-:W3:Y:S01]  /*03e0*/  @P1 LDG.E R20, desc[UR4][R10.64+0x24] ;  /* 0x000024040a141981 */ /* 0x000ee2000c1e1900 */
[----:B----4-:R-:W-:-:S03]  /*03f0*/  @P1 LOP3.LUT R15, R15, R22, RZ, 0x3c, !PT ;  /* 0x000000160f0f1212 */ /* 0x010fc600078e3cff */
[----:B------:R-:W4:Y:S01]  /*0400*/  @P2 LDG.E R22, desc[UR4][R10.64+0x38] ;  /* 0x000038040a162981 */ /* 0x000f22000c1e1900 */
[----:B------:R-:W-:-:S03]  /*0410*/  @P2 LOP3.LUT R15, R15, R26, RZ, 0x3c, !PT ;  /* 0x0000001a0f0f2212 */ /* 0x000fc600078e3cff */
[----:B------:R-:W4:Y:S01]  /*0420*/  @P4 LDG.E R26, desc[UR4][R10.64+0x50] ;  /* 0x000050040a1a4981 */ /* 0x000f22000c1e1900 */
[----:B------:R-:W-:-:S03]  /*0430*/  @!P0 LOP3.LUT R4, R4, R21, RZ, 0x3c, !PT ;  /* 0x0000001504048212 */ /* 0x000fc600078e3cff */
[----:B------:R-:W4:Y:S01]  /*0440*/  @P1 LDG.E R21, desc[UR4][R10.64+0x20] ;  /* 0x000020040a151981 */ /* 0x000f22000c1e1900 */
[----:B------:R-:W-:-:S03]  /*0450*/  @!P0 LOP3.LUT R2, R2, R23, RZ, 0x3c, !PT ;  /* 0x0000001702028212 */ /* 0x000fc600078e3cff */
[----:B------:R-:W4:Y:S01]  /*0460*/  @P2 LDG.E R23, desc[UR4][R10.64+0x2c] ;  /* 0x00002c040a172981 */ /* 0x000f22000c1e1900 */
[----:B------:R-:W-:-:S03]  /*0470*/  @P1 LOP3.LUT R4, R4, R25, RZ, 0x3c, !PT ;  /* 0x0000001904041212 */ /* 0x000fc600078e3cff */
[----:B------:R-:W4:Y:S01]  /*0480*/  @P2 LDG.E R25, desc[UR4][R10.64+0x34] ;  /* 0x000034040a192981 */ /* 0x000f22000c1e1900 */
[----:B--2---:R-:W-:-:S03]  /*0490*/  @!P0 LOP3.LUT R5, R5, R18, RZ, 0x3c, !PT ;  /* 0x0000001205058212 */ /* 0x004fc600078e3cff */
[----:B------:R-:W2:Y:S01]  /*04a0*/  @P1 LDG.E R18, desc[UR4][R10.64+0x1c] ;  /* 0x00001c040a121981 */ /* 0x000ea2000c1e1900 */
[----:B---3--:R-:W-:-:S03]  /*04b0*/  @P1 LOP3.LUT R3, R3, R20, RZ, 0x3c, !PT ;  /* 0x0000001403031212 */ /* 0x008fc600078e3cff */
[----:B------:R-:W3:Y:S01]  /*04c0*/  @P2 LDG.E R20, desc[UR4][R10.64+0x30] ;  /* 0x000030040a142981 */ /* 0x000ee2000c1e1900 */
[----:B----4-:R-:W-:-:S03]  /*04d0*/  @P2 LOP3.LUT R3, R3, R22, RZ, 0x3c, !PT ;  /* 0x0000001603032212 */ /* 0x010fc600078e3cff */
[----:B------:R-:W4:Y:S01]  /*04e0*/  @P3 LDG.E R22, desc[UR4][R10.64+0x4c] ;  /* 0x00004c040a163981 */ /* 0x000f22000c1e1900 */
[----:B------:R-:W-:-:S04]  /*04f0*/  @P3 LOP3.LUT R15, R15, R28, RZ, 0x3c, !PT ;  /* 0x0000001c0f0f3212 */ /* 0x000fc800078e3cff */
[----:B------:R-:W-:Y:S02]  /*0500*/  @P4 LOP3.LUT R15, R15, R26, RZ, 0x3c, !PT ;  /* 0x0000001a0f0f4212 */ /* 0x000fe400078e3cff */
[----:B------:R-:W-:Y:S01]  /*0510*/  @P1 LOP3.LUT R2, R2, R21, RZ, 0x3c, !PT ;  /* 0x0000001502021212 */ /* 0x000fe200078e3cff */
[----:B------:R-:W4:Y:S04]  /*0520*/  @P5 LDG.E R26, desc[UR4][R10.64+0x64] ;  /* 0x000064040a1a5981 */ /* 0x000f28000c1e1900 */
[----:B------:R-:W4:Y:S01]  /*0530*/  @P3 LDG.E R21, desc[UR4][R10.64+0x40] ;  /* 0x000040040a153981 */ /* 0x000f22000c1e1900 */
[----:B------:R-:W-:Y:S02]  /*0540*/  @P2 LOP3.LUT R4, R4, R23, RZ, 0x3c, !PT ;  /* 0x0000001704042212 */ /* 0x000fe400078e3cff */
[----:B------:R-:W-:Y:S01]  /*0550*/  @P2 LOP3.LUT R2, R2, R25, RZ, 0x3c, !PT ;  /* 0x0000001902022212 */ /* 0x000fe200078e3cff */
[----:B------:R-:W4:Y:S04]  /*0560*/  @P3 LDG.E R23, desc[UR4][R10.64+0x48] ;  /* 0x000048040a173981 */ /* 0x000f28000c1e1900 */
[----:B------:R-:W4:Y:S01]  /*0570*/  @P4 LDG.E R25, desc[UR4][R10.64+0x54] ;  /* 0x000054040a194981 */ /* 0x000f22000c1e1900 */
[----:B--2---:R-:W-:-:S03]  /*0580*/  @P1 LOP3.LUT R5, R5, R18, RZ, 0x3c, !PT ;  /* 0x0000001205051212 */ /* 0x004fc600078e3cff */
[----:B------:R-:W2:Y:S01]  /*0590*/  @P3 LDG.E R18, desc[UR4][R10.64+0x44] ;  /* 0x000044040a123981 */ /* 0x000ea2000c1e1900 */
[----:B---3--:R-:W-:-:S03]  /*05a0*/  @P2 LOP3.LUT R5, R5, R20, RZ, 0x3c, !PT ;  /* 0x0000001405052212 */ /* 0x008fc600078e3cff */
[----:B------:R-:W3:Y:S01]  /*05b0*/  @P4 LDG.E R20, desc[UR4][R10.64+0x58] ;  /* 0x000058040a144981 */ /* 0x000ee2000c1e1900 */
[----:B----4-:R-:W-:-:S03]  /*05c0*/  @P3 LOP3.LUT R3, R3, R22, RZ, 0x3c, !PT ;  /* 0x0000001603033212 */ /* 0x010fc600078e3cff */
[----:B------:R-:W4:Y:S01]  /*05d0*/  @P4 LDG.E R22, desc[UR4][R10.64+0x60] ;  /* 0x000060040a164981 */ /* 0x000f22000c1e1900 */
[----:B------:R-:W-:Y:S02]  /*05e0*/  LOP3.LUT P0, RZ, R24, 0x80, RZ, 0xc0, !PT ;  /* 0x0000008018ff7812 */ /* 0x000fe4000780c0ff */
[----:B------:R-:W-:Y:S02]  /*05f0*/  @P5 LOP3.LUT R15, R15, R26, RZ, 0x3c, !PT ;  /* 0x0000001a0f0f5212 */ /* 0x000fe400078e3cff */
[----:B------:R-:W4:Y:S01]  /*0600*/  @P6 LDG.E R26, desc[UR4][R10.64+0x78] ;  /* 0x000078040a1a6981 */ /* 0x000f22000c1e1900 */
[----:B------:R-:W-:-:S03]  /*0610*/  @P3 LOP3.LUT R4, R4, R21, RZ, 0x3c, !PT ;  /* 0x0000001504043212 */ /* 0x000fc600078e3cff */
[----:B------:R-:W4:Y:S01]  /*0620*/  @P4 LDG.E R21, desc[UR4][R10.64+0x5c] ;  /* 0x00005c040a154981 */ /* 0x000f22000c1e1900 */
[----:B------:R-:W-:-:S03]  /*0630*/  @P3 LOP3.LUT R2, R2, R23, RZ, 0x3c, !PT ;  /* 0x0000001702023212 */ /* 0x000fc600078e3cff */
[----:B------:R-:W4:Y:S01]  /*0640*/  @P5 LDG.E R23, desc[UR4][R10.64+0x68] ;  /* 0x000068040a175981 */ /* 0x000f22000c1e1900 */
[----:B------:R-:W-:-:S03]  /*0650*/  @P4 LOP3.LUT R4, R4, R25, RZ, 0x3c, !PT ;  /* 0x0000001904044212 */ /* 0x000fc600078e3cff */
[----:B------:R-:W4:Y:S01]  /*0660*/  @P5 LDG.E R25, desc[UR4][R10.64+0x70] ;  /* 0x000070040a195981 */ /* 0x000f22000c1e1900 */
[----:B--2---:R-:W-:-:S03]  /*0670*/  @P3 LOP3.LUT R5, R5, R18, RZ, 0x3c, !PT ;  /* 0x0000001205053212 */ /* 0x004fc600078e3cff */
[----:B------:R-:W2:Y:S01]  /*0680*/  @P5 LDG.E R18, desc[UR4][R10.64+0x6c] ;  /* 0x00006c040a125981 */ /* 0x000ea2000c1e1900 */
[----:B---3--:R-:W-:-:S03]  /*0690*/  @P4 LOP3.LUT R5, R5, R20, RZ, 0x3c, !PT ;  /* 0x0000001405054212 */ /* 0x008fc600078e3cff */
[----:B------:R-:W3:Y:S01]  /*06a0*/  @P5 LDG.E R20, desc[UR4][R10.64+0x74] ;  /* 0x000074040a145981 */ /* 0x000ee2000c1e1900 */
[----:B----4-:R-:W-:-:S03]  /*06b0*/  @P4 LOP3.LUT R3, R3, R22, RZ, 0x3c, !PT ;  /* 0x0000001603034212 */ /* 0x010fc600078e3cff */
[----:B------:R-:W4:Y:S01]  /*06c0*/  @P0 LDG.E R22, desc[UR4][R10.64+0x8c] ;  /* 0x00008c040a160981 */ /* 0x000f22000c1e1900 */
[----:B------:R-:W-:-:S03]  /*06d0*/  @P6 LOP3.LUT R15, R15, R26, RZ, 0x3c, !PT ;  /* 0x0000001a0f0f6212 */ /* 0x000fc600078e3cff */
        /* <DEDUP_REMOVED lines=13> */
[----:B------:R-:W-:Y:S02]  /*07b0*/  @P6 LOP3.LUT R4, R4, R27, RZ, 0x3c, !PT ;  /* 0x0000001b04046212 */ /* 0x000fe400078e3cff */
[----:B------:R-:W-:Y:S02]  /*07c0*/  @P6 LOP3.LUT R2, R2, R21, RZ, 0x3c, !PT ;  /* 0x0000001502026212 */ /* 0x000fe400078e3cff */
[----:B------:R-:W-:Y:S02]  /*07d0*/  @P0 LOP3.LUT R4, R4, R23, RZ, 0x3c, !PT ;  /* 0x0000001704040212 */ /* 0x000fe400078e3cff */
[----:B------:R-:W-:Y:S02]  /*07e0*/  @P0 LOP3.LUT R2, R2, R25, RZ, 0x3c, !PT ;  /* 0x0000001902020212 */ /* 0x000fe400078e3cff */
[----:B--2---:R-:W-:Y:S02]  /*07f0*/  @P6 LOP3.LUT R5, R5, R18, RZ, 0x3c, !PT ;  /* 0x0000001205056212 */ /* 0x004fe400078e3cff */
[----:B---3--:R-:W-:-:S02]  /*0800*/  @P6 LOP3.LUT R3, R3, R20, RZ, 0x3c, !PT ;  /* 0x0000001403036212 */ /* 0x008fc400078e3cff */
[----:B----4-:R-:W-:Y:S02]  /*0810*/  @P0 LOP3.LUT R5, R5, R22, RZ, 0x3c, !PT ;  /* 0x0000001605050212 */ /* 0x010fe400078e3cff */
[----:B------:R-:W-:Y:S02]  /*0820*/  @P0 LOP3.LUT R3, R3, R26, RZ, 0x3c, !PT ;  /* 0x0000001a03030212 */ /* 0x000fe400078e3cff */
[----:B------:R-:W-:-:S13]  /*0830*/  R2P PR, R24.B1, 0x7f ;  /* 0x0000007f18007804 */ /* 0x000fda0000001000 */
[----:B------:R-:W2:Y:S04]  /*0840*/  @P0 LDG.E R18, desc[UR4][R10.64+0xa0] ;  /* 0x0000a0040a120981 */ /* 0x000ea8000c1e1900 */
[----:B------:R-:W3:Y:S04]  /*0850*/  @P1 LDG.E R22, desc[UR4][R10.64+0xb4] ;  /* 0x0000b4040a161981 */ /* 0x000ee8000c1e1900 */
[----:B------:R-:W4:Y:S04]  /*0860*/  @P2 LDG.E R26, desc[UR4][R10.64+0xc8] ;  /* 0x0000c8040a1a2981 */ /* 0x000f28000c1e1900 */
[----:B------:R-:W4:Y:S04]  /*0870*/  @P3 LDG.E R28, desc[UR4][R10.64+0xdc] ;  /* 0x0000dc040a1c3981 */ /* 0x000f28000c1e1900 */
[----:B------:R-:W4:Y:S04]  /*0880*/  @P0 LDG.E R23, desc[UR4][R10.64+0xa4] ;  /* 0x0000a4040a170981 */ /* 0x000f28000c1e1900 */
[----:B------:R-:W4:Y:S04]  /*0890*/  @P0 LDG.E R20, desc[UR4][R10.64+0xa8] ;  /* 0x0000a8040a140981 */ /* 0x000f28000c1e1900 */
[----:B------:R-:W4:Y:S04]  /*08a0*/  @P4 LDG.E R25, desc[UR4][R10.64+0xf0] ;  /* 0x0000f0040a194981 */ /* 0x000f28000c1e1900 */
        /* <DEDUP_REMOVED lines=21> */
[----:B------:R-:W-:Y:S02]  /*0a00*/  LOP3.LUT P0, RZ, R24, 0x8000, RZ, 0xc0, !PT ;  /* 0x0000800018ff7812 */ /* 0x000fe4000780c0ff */
[----:B----4-:R-:W-:Y:S01]  /*0a10*/  @P5 LOP3.LUT R15, R15, R26, RZ, 0x3c, !PT ;  /* 0x0000001a0f0f5212 */ /* 0x010fe200078e3cff */
[----:B------:R-:W4:Y:S04]  /*0a20*/  @P3 LDG.E R24, desc[UR4][R10.64+0xe4] ;  /* 0x0000e4040a183981 */ /* 0x000f28000c1e1900 */
[----:B------:R-:W2:Y:S01]  /*0a30*/  @P6 LDG.E R26, desc[UR4][R10.64+0x118] ;  /* 0x000118040a1a6981 */ /* 0x000ea2000c1e1900 */
        /* <DEDUP_REMOVED lines=8> */
[----:B---3--:R-:W-:-:S03]  /*0ac0*/  @P2 LOP3.LUT R3, R3, R22, RZ, 0x3c, !PT ;  /* 0x0000001603032212 */ /* 0x008fc600078e3cff */
[----:B------:R-:W3:Y:S01]  /*0ad0*/  @P4 LDG.E R22, desc[UR4][R10.64+0x100] ;  /* 0x000100040a164981 */ /* 0x000ee2000c1e1900 */
[----:B--2---:R-:W-:-:S03]  /*0ae0*/  @P6 LOP3.LUT R15, R15, R26, RZ, 0x3c, !PT ;  /* 0x0000001a0f0f6212 */ /* 0x004fc600078e3cff */
[----:B------:R-:W2:Y:S01]  /*0af0*/  @P0 LDG.E R26, desc[UR4][R10.64+0x12c] ;  /* 0x00012c040a1a0981 */ /* 0x000ea2000c1e1900 */
[----:B----4-:R-:W-:-:S03]  /*0b00*/  @P2 LOP3.LUT R2, R2, R23, RZ, 0x3c, !PT ;  /* 0x0000001702022212 */ /* 0x010fc600078e3cff */
[----:B------:R-:W4:Y:S01]  /*0b10*/  @P4 LDG.E R23, desc[UR4][R10.64+0xfc] ;  /* 0x0000fc040a174981 */ /* 0x000f22000c1e1900 */
[----:B------:R-:W-:-:S03]  /*0b20*/  @P2 LOP3.LUT R5, R5, R20, RZ, 0x3c, !PT ;  /* 0x0000001405052212 */ /* 0x000fc600078e3cff */
[----:B------:R-:W4:Y:S01]  /*0b30*/  @P4 LDG.E R20, desc[UR4][R10.64+0xf8] ;  /* 0x0000f8040a144981 */ /* 0x000f22000c1e1900 */
[----:B------:R-:W-:Y:S02]  /*0b40*/  @P3 LOP3.LUT R2, R2, R27, RZ, 0x3c, !PT ;  /* 0x0000001b02023212 */ /* 0x000fe400078e3cff */
[----:B------:R-:W-:Y:S01]  /*0b50*/  @P3 LOP3.LUT R4, R4, R25, RZ, 0x3c, !PT ;  /* 0x0000001904043212 */ /* 0x000fe200078e3cff */
[----:B------:R-:W4:Y:S01]  /*0b60*/  @P5 LDG.E R27, desc[UR4][R10.64+0x110] ;  /* 0x000110040a1b5981 */ /* 0x000f22000c1e1900 */
[----:B------:R-:W-:-:S03]  /*0b70*/  @P3 LOP3.LUT R5, R5, R24, RZ, 0x3c, !PT ;  /* 0x0000001805053212 */ /* 0x000fc600078e3cff */
[----:B------:R-:W4:Y:S04]  /*0b80*/  @P5 LDG.E R25, desc[UR4][R10.64+0x108] ;  /* 0x000108040a195981 */ /* 0x000f28000c1e1900 */
        /* <DEDUP_REMOVED lines=19> */
[----:B------:R-:W-:-:S05]  /*0cc0*/  VIADD R19, R19, 0x10 ;  /* 0x0000001013137836 */ /* 0x000fca0000000000 */
[----:B------:R-:W-:Y:S02]  /*0cd0*/  ISETP.NE.AND P1, PT, R19, 0x20, PT ;  /* 0x000000201300780c */ /* 0x000fe40003f25270 */
[----:B------:R-:W-:Y:S02]  /*0ce0*/  @P5 LOP3.LUT R3, R3, R18, RZ, 0x3c, !PT ;  /* 0x0000001203035212 */ /* 0x000fe400078e3cff */
[----:B------:R-:W-:Y:S02]  /*0cf0*/  @P6 LOP3.LUT R4, R4, R21, RZ, 0x3c, !PT ;  /* 0x0000001504046212 */ /* 0x000fe400078e3cff */
[----:B---3--:R-:W-:-:S04]  /*0d00*/  @P6 LOP3.LUT R3, R3, R22, RZ, 0x3c, !PT ;  /* 0x0000001603036212 */ /* 0x008fc800078e3cff */
[----:B--2---:R-:W-:Y:S02]  /*0d10*/  @P0 LOP3.LUT R3, R3, R26, RZ, 0x3c, !PT ;  /* 0x0000001a03030212 */ /* 0x004fe400078e3cff */
[----:B----4-:R-:W-:Y:S02]  /*0d20*/  @P6 LOP3.LUT R2, R2, R23, RZ, 0x3c, !PT ;  /* 0x0000001702026212 */ /* 0x010fe400078e3cff */
[----:B------:R-:W-:Y:S02]  /*0d30*/  @P6 LOP3.LUT R5, R5, R20, RZ, 0x3c, !PT ;  /* 0x0000001405056212 */ /* 0x000fe400078e3cff */
[----:B------:R-:W-:Y:S02]  /*0d40*/  @P0 LOP3.LUT R2, R2, R27, RZ, 0x3c, !PT ;  /* 0x0000001b02020212 */ /* 0x000fe400078e3cff */
[----:B------:R-:W-:Y:S02]  /*0d50*/  @P0 LOP3.LUT R4, R4, R25, RZ, 0x3c, !PT ;  /* 0x0000001904040212 */ /* 0x000fe400078e3cff */
[----:B------:R-:W-:Y:S01]  /*0d60*/  @P0 LOP3.LUT R5, R5, R24, RZ, 0x3c, !PT ;  /* 0x0000001805050212 */ /* 0x000fe200078e3cff */
[----:B------:R-:W-:Y:S06]  /*0d70*/  @P1 BRA `(.L_x_248) ;  /* 0xfffffff400481947 */ /* 0x000fec000383ffff */
[----:B------:R-:W-:-:S05]  /*0d80*/  VIADD R17, R17, 0x1 ;  /* 0x0000000111117836 */ /* 0x000fca0000000000 */
[----:B------:R-:W-:-:S13]  /*0d90*/  ISETP.NE.AND P0, PT, R17, 0x5, PT ;  /* 0x000000051100780c */ /* 0x000fda0003f05270 */
[----:B------:R-:W-:Y:S05]  /*0da0*/  @P0 BRA `(.L_x_249) ;  /* 0xfffffff400300947 */ /* 0x000fea000383ffff */
[----:B------:R1:W-:Y:S01]  /*0db0*/  STG.E.64 desc[UR4][R6.64+0x8], R4 ;  /* 0x0000080406007986 */ /* 0x0003e2000c101b04 */
[----:B------:R-:W-:Y:S01]  /*0dc0*/  VIADD R14, R14, 0x1 ;  /* 0x000000010e0e7836 */ /* 0x000fe20000000000 */
[----:B------:R-:W-:Y:S02]  /*0dd0*/  LOP3.LUT R11, R13, 0x3, RZ, 0xc0, !PT ;  /* 0x000000030d0b7812 */ /* 0x000fe400078ec0ff */
[----:B------:R1:W-:Y:S02]  /*0de0*/  STG.E.64 desc[UR4][R6.64+0x10], R2 ;  /* 0x0000100206007986 */ /* 0x0003e4000c101b04 */
[----:B------:R-:W-:Y:S02]  /*0df0*/  ISETP.GE.U32.AND P0, PT, R14, R11, PT ;  /* 0x0000000b0e00720c */ /* 0x000fe40003f06070 */
[----:B------:R1:W-:Y:S11]  /*0e00*/  STG.E desc[UR4][R6.64+0x4], R15 ;  /* 0x0000040f06007986 */ /* 0x0003f6000c101904 */
[----:B------:R-:W-:Y:S05]  /*0e10*/  @!P0 BRA `(.L_x_250) ;  /* 0xfffffff400048947 */ /* 0x000fea000383ffff */
.L_x_247:
[----:B------:R-:W-:Y:S05]  /*0e20*/  BSYNC.RECONVERGENT B1 ;  /* 0x0000000000017941 */ /* 0x000fea0003800200 */
.L_x_246:
[C---:B------:R-:W-:Y:S01]  /*0e30*/  ISETP.GT.U32.AND P0, PT, R13.reuse, 0x3, PT ;  /* 0x000000030d00780c */ /* 0x040fe20003f04070 */
[----:B------:R-:W-:Y:S01]  /*0e40*/  VIADD R12, R12, 0x1 ;  /* 0x000000010c0c7836 */ /* 0x000fe20000000000 */
[--C-:B------:R-:W-:Y:S02]  /*0e50*/  SHF.R.U64 R13, R13, 0x2, R0.reuse ;  /* 0x000000020d0d7819 */ /* 0x100fe40000001200 */
[----:B------:R-:W-:Y:S02]  /*0e60*/  ISETP.GT.U32.AND.EX P0, PT, R0, RZ, PT, P0 ;  /* 0x000000ff0000720c */ /* 0x000fe40003f04100 */
[----:B------:R-:W-:-:S11]  /*0e70*/  SHF.R.U32.HI R0, RZ, 0x2, R0 ;  /* 0x00000002ff007819 */ /* 0x000fd60000011600 */
[----:B------:R-:W-:Y:S05]  /*0e80*/  @P0 BRA `(.L_x_251) ;  /* 0xfffffff000c80947 */ /* 0x000fea000383ffff */
.L_x_245:
[----:B------:R-:W-:Y:S05]  /*0e90*/  BSYNC.RECONVERGENT B0 ;  /* 0x0000000000007941 */ /* 0x000fea0003800200 */
.L_x_244:
[----:B------:R-:W-:Y:S04]  /*0ea0*/  STG.E.64 desc[UR4][R6.64+0x18], RZ ;  /* 0x000018ff06007986 */ /* 0x000fe8000c101b04 */
[----:B------:R-:W-:Y:S04]  /*0eb0*/  STG.E desc[UR4][R6.64+0x20], RZ ;  /* 0x000020ff06007986 */ /* 0x000fe8000c101904 */
[----:B------:R-:W-:Y:S01]  /*0ec0*/  STG.E.64 desc[UR4][R6.64+0x28], RZ ;  /* 0x000028ff06007986 */ /* 0x000fe2000c101b04 */
[----:B------:R-:W-:Y:S05]  /*0ed0*/  EXIT ;  /* 0x000000000000794d */ /* 0x000fea0003800000 */
.L_x_252:
        /* <DEDUP_REMOVED lines=10> */
.L_x_287:


//--------------------- .text._Z13sum_reductionPfS_ --------------------------
	.section	.text._Z13sum_reductionPfS_,"ax",@progbits
	.align	128
        .global         _Z13sum_reductionPfS_
        .type           _Z13sum_reductionPfS_,@function
        .size           _Z13sum_reductionPfS_,(.L_x_288 - _Z13sum_reductionPfS_)
        .other          _Z13sum_reductionPfS_,@"STO_CUDA_ENTRY STV_DEFAULT"
_Z13sum_reductionPfS_:
.text._Z13sum_reductionPfS_:
[----:B------:R-:W-:Y:S01]  /*0000*/  LDC R1, c[0x0][0x37c] ;  /* 0x0000df00ff017b82 */ /* 0x000fe20000000800 */
[----:B------:R-:W0:Y:S01]  /*0010*/  S2R R9, SR_CTAID.X ;  /* 0x0000000000097919 */ /* 0x000e220000002500 */
[----:B------:R-:W0:Y:S06]  /*0020*/  LDCU UR8, c[0x0][0x360] ;  /* 0x00006c00ff0877ac */ /* 0x000e2c0008000800 */
[----:B------:R-:W1:Y:S01]  /*0030*/  LDC.64 R4, c[0x0][0x380] ;  /* 0x0000e000ff047b82 */ /* 0x000e620000000a00 */
[----:B------:R-:W2:Y:S01]  /*0040*/  S2R R11, SR_TID.X ;  /* 0x00000000000b7919 */ /* 0x000ea20000002100 */
[----:B------:R-:W3:Y:S01]  /*0050*/  LDCU.64 UR6, c[0x0][0x358] ;  /* 0x00006b00ff0677ac */ /* 0x000ee20008000a00 */
[----:B0-----:R-:W-:-:S05]  /*0060*/  IMAD R0, R9, UR8, RZ ;  /* 0x0000000809007c24 */ /* 0x001fca000f8e02ff */
[----:B--2---:R-:W-:-:S04]  /*0070*/  LEA R3, R0, R11, 0x1 ;  /* 0x0000000b00037211 */ /* 0x004fc800078e08ff */
[C---:B------:R-:W-:Y:S01]  /*0080*/  IADD3 R7, PT, PT, R3.reuse, UR8, RZ ;  /* 0x0000000803077c10 */ /* 0x040fe2000fffe0ff */
        /* <DEDUP_REMOVED lines=9> */
[----:B------:R-:W-:Y:S01]  /*0120*/  LEA R7, R11, UR4, 0x2 ;  /* 0x000000040b077c11 */ /* 0x000fe2000f8e10ff */
[----:B--2---:R-:W-:-:S05]  /*0130*/  FADD R0, R2, R5 ;  /* 0x0000000502007221 */ /* 0x004fca0000000000 */
[----:B------:R0:W-:Y:S01]  /*0140*/  STS [R7], R0 ;  /* 0x0000000007007388 */ /* 0x0001e20000000800 */
[----:B------:R-:W-:Y:S06]  /*0150*/  BAR.SYNC.DEFER_BLOCKING 0x0 ;  /* 0x0000000000007b1d */ /* 0x000fec0000010000 */
[----:B------:R-:W-:Y:S05]  /*0160*/  BRA.U !UP0, `(.L_x_253) ;  /* 0x0000000108307547 */ /* 0x000fea000b800000 */
[----:B0-----:R-:W-:-:S07]  /*0170*/  IMAD.U32 R0, RZ, RZ, UR8 ;  /* 0x00000008ff007e24 */ /* 0x001fce000f8e00ff */
.L_x_254:
[----:B------:R-:W-:-:S04]  /*0180*/  SHF.R.U32.HI R6, RZ, 0x1, R0 ;  /* 0x00000001ff067819 */ /* 0x000fc80000011600 */
[----:B------:R-:W-:-:S13]  /*0190*/  ISETP.GE.U32.AND P1, PT, R11, R6, PT ;  /* 0x000000060b00720c */ /* 0x000fda0003f26070 */
[----:B------:R-:W-:Y:S01]  /*01a0*/  @!P1 LEA R2, R6, R7, 0x2 ;  /* 0x0000000706029211 */ /* 0x000fe200078e10ff */
        /* <DEDUP_REMOVED lines=8> */
.L_x_253:
        /* <DEDUP_REMOVED lines=9> */
.L_x_255:
        /* <DEDUP_REMOVED lines=12> */
.L_x_288:


//--------------------- .nv.global.init           --------------------------
	.section	.nv.global.init,"aw",@progbits
	.align	4
.nv.global.init:
	.type		__cudart_i2opi_f,@object
	.size		__cudart_i2opi_f,(mrg32k3aM1SubSeq - __cudart_i2opi_f)
__cudart_i2opi_f:
        /*0000*/ 	.byte	0x41, 0x90, 0x43, 0x3c, 0x99, 0x95, 0x62, 0xdb, 0xc0, 0xdd, 0x34, 0xf5, 0xd1, 0x57, 0x27, 0xfc
        /*0010*/ 	.byte	0x29, 0x15, 0x44, 0x4e, 0x6e, 0x83, 0xf9, 0xa2
	.type		mrg32k3aM1SubSeq,@object
	.size		mrg32k3aM1SubSeq,(mrg32k3aM2SubSeq - mrg32k3aM1SubSeq)
mrg32k3aM1SubSeq:
        /*0018*/ 	.byte	0x0b, 0xcc, 0xee, 0x04, 0x73, 0x29, 0x8b, 0x6f, 0xf6, 0x53, 0x03, 0xf6, 0x23, 0xf6, 0xea, 0xda
        /* <DEDUP_REMOVED lines=125> */
	.type		mrg32k3aM2SubSeq,@object
	.size		mrg32k3aM2SubSeq,(mrg32k3aM1 - mrg32k3aM2SubSeq)
mrg32k3aM2SubSeq:
        /* <DEDUP_REMOVED lines=126> */
	.type		mrg32k3aM1,@object
	.size		mrg32k3aM1,(mrg32k3aM1Seq - mrg32k3aM1)
mrg32k3aM1:
        /* <DEDUP_REMOVED lines=144> */
	.type		mrg32k3aM1Seq,@object
	.size		mrg32k3aM1Seq,(mrg32k3aM2 - mrg32k3aM1Seq)
mrg32k3aM1Seq:
        /* <DEDUP_REMOVED lines=144> */
	.type		mrg32k3aM2,@object
	.size		mrg32k3aM2,(mrg32k3aM2Seq - mrg32k3aM2)
mrg32k3aM2:
        /* <DEDUP_REMOVED lines=144> */
	.type		mrg32k3aM2Seq,@object
	.size		mrg32k3aM2Seq,(precalc_xorwow_matrix - mrg32k3aM2Seq)
mrg32k3aM2Seq:
        /* <DEDUP_REMOVED lines=144> */
	.type		precalc_xorwow_matrix,@object
	.size		precalc_xorwow_matrix,(precalc_xorwow_offset_matrix - precalc_xorwow_matrix)
precalc_xorwow_matrix:
        /* <DEDUP_REMOVED lines=6400> */
	.type		precalc_xorwow_offset_matrix,@object
	.size		precalc_xorwow_offset_matrix,($str - precalc_xorwow_offset_matrix)
precalc_xorwow_offset_matrix:
        /* <DEDUP_REMOVED lines=6400> */
	.type		$str,@object
	.size		$str,($str$3 - $str)
$str:
        /*353d8*/ 	.byte	0x25, 0x2e, 0x33, 0x66, 0x20, 0x25, 0x2e, 0x33, 0x66, 0x0a, 0x00
	.type		$str$3,@object
	.size		$str$3,($str$1 - $str$3)
$str$3:
        /*353e3*/ 	.byte	0x66, 0x6c, 0x6f, 0x61, 0x74, 0x3a, 0x20, 0x25, 0x2e, 0x33, 0x66, 0x0a, 0x00
	.type		$str$1,@object
	.size		$str$1,($str$2 - $str$1)
$str$1:
        /*353f0*/ 	.byte	0x6d, 0x69, 0x6e, 0x20, 0x63, 0x6f, 0x73, 0x74, 0x3a, 0x20, 0x25, 0x2e, 0x33, 0x66, 0x0a, 0x00
	.type		$str$2,@object
	.size		$str$2,(.L_15 - $str$2)
$str$2:
        /*35400*/ 	.byte	0x3d, 0x3d, 0x3d, 0x3d, 0x3d, 0x3d, 0x3d, 0x3d, 0x3d, 0x3d, 0x3d, 0x3d, 0x3d, 0x3d, 0x3d, 0x3d
        /*35410*/ 	.byte	0x3d, 0x3d, 0x3d, 0x3d, 0x3d, 0x0a, 0x00
.L_15:


//--------------------- .nv.shared.reserved.0     --------------------------
	.section	.nv.shared.reserved.0,"aw",@nobits
	.weak		__nv_reservedSMEM_offset_0_alias
	.size		__nv_reservedSMEM_offset_0_alias, 0, 64
	.other		__nv_reservedSMEM_offset_0_alias,@"STO_CUDA_RESERVED_SHARED STV_DEFAULT"
__nv_reservedSMEM_offset_0_alias:
	.zero		0
	.zero		64


//--------------------- .nv.global                --------------------------
	.section	.nv.global,"aw",@nobits
	.align	8
.nv.global:
	.type		dev_nominal_fcn,@object
	.size		dev_nominal_fcn,(dev_in_fcn - dev_nominal_fcn)
dev_nominal_fcn:
	.zero		8
	.type		dev_in_fcn,@object
	.size		dev_in_fcn,(dev_turn_circle_intersec - dev_in_fcn)
dev_in_fcn:
	.zero		8
	.type		dev_turn_circle_intersec,@object
	.size		dev_turn_circle_intersec,(dev_out_fcn - dev_turn_circle_intersec)
dev_turn_circle_intersec:
	.zero		8
	.type		dev_out_fcn,@object
	.size		dev_out_fcn,(.L_10 - dev_out_fcn)
dev_out_fcn:
	.zero		8
.L_10:


//--------------------- .nv.shared._Z22wsum_reduction_partialP7ControlS0_i --------------------------
	.section	.nv.shared._Z22wsum_reduction_partialP7ControlS0_i,"aw",@nobits
	.sectionflags	@""
	.align	4
.nv.shared._Z22wsum_reduction_partialP7ControlS0_i:
	.zero		9216


//--------------------- .nv.shared._Z14wsum_reductionP7ControlS0_ --------------------------
	.section	.nv.shared._Z14wsum_reductionP7ControlS0_,"aw",@nobits
	.sectionflags	@""
	.align	4
.nv.shared._Z14wsum_reductionP7ControlS0_:
	.zero		9216


//--------------------- .nv.shared._Z11genWCorrectP7ControlPfS1_S0_S0_ --------------------------
	.section	.nv.shared._Z11genWCorrectP7ControlPfS1_S0_S0_,"aw",@nobits
	.sectionflags	@""
	.align	4
.nv.shared._Z11genWCorrectP7ControlPfS1_S0_S0_:
	.zero		1028


//--------------------- .nv.shared._Z4genWP7ControlPfS1_S0_ --------------------------
	.section	.nv.shared._Z4genWP7ControlPfS1_S0_,"aw",@nobits
	.sectionflags	@""
	.align	4
.nv.shared._Z4genWP7ControlPfS1_S0_:
	.zero		1028


//--------------------- .nv.shared._Z14min_reduction2PfS_ --------------------------
	.section	.nv.shared._Z14min_reduction2PfS_,"aw",@nobits
	.sectionflags	@""
	.align	4
.nv.shared._Z14min_reduction2PfS_:
	.zero		1152


//--------------------- .nv.shared._Z13min_reductionPfS_ --------------------------
	.section	.nv.shared._Z13min_reductionPfS_,"aw",@nobits
	.sectionflags	@""
	.align	4
.nv.shared._Z13min_reductionPfS_:
	.zero		1152


//--------------------- .nv.shared._Z16calcRolloutCost2PfS_ --------------------------
	.section	.nv.shared._Z16calcRolloutCost2PfS_,"aw",@nobits
	.sectionflags	@""
	.align	4
.nv.shared._Z16calcRolloutCost2PfS_:
	.zero		3072


//--------------------- .nv.shared._Z15calcRolloutCostPfS_ --------------------------
	.section	.nv.shared._Z15calcRolloutCostPfS_,"aw",@nobits
	.sectionflags	@""
	.align	4
.nv.shared._Z15calcRolloutCostPfS_:
	.zero		3072


//--------------------- .nv.shared._Z13sum_reductionPfS_ --------------------------
	.section	.nv.shared._Z13sum_reductionPfS_,"aw",@nobits
	.sectionflags	@""
	.align	4
.nv.shared._Z13sum_reductionPfS_:
	.zero		1280


//--------------------- .nv.constant0._Z10printfloatPf --------------------------
	.section	.nv.constant0._Z10printfloatPf,"a",@progbits
	.sectionflags	@""
	.align	4
.nv.constant0._Z10printfloatPf:
	.zero		904


//--------------------- .nv.constant0._Z4linev    --------------------------
	.section	.nv.constant0._Z4linev,"a",@progbits
	.sectionflags	@""
	.align	4
.nv.constant0._Z4linev:
	.zero		896


//--------------------- .nv.constant0._Z12printMinCostPf --------------------------
	.section	.nv.constant0._Z12printMinCostPf,"a",@progbits
	.sectionflags	@""
	.align	4
.nv.constant0._Z12printMinCostPf:
	.zero		904


//--------------------- .nv.constant0._Z12printControlP7Control --------------------------
	.section	.nv.constant0._Z12printControlP7Control,"a",@progbits
	.sectionflags	@""
	.align	4
.nv.constant0._Z12printControlP7Control:
	.zero		904


//--------------------- .nv.constant0._Z8PertCostPfP7ControlS1_ --------------------------
	.section	.nv.constant0._Z8PertCostPfP7ControlS1_,"a",@progbits
	.sectionflags	@""
	.align	4
.nv.constant0._Z8PertCostPfP7ControlS1_:
	.zero		920


//--------------------- .nv.constant0._Z22wsum_reduction_partialP7ControlS0_i --------------------------
	.section	.nv.constant0._Z22wsum_reduction_partialP7ControlS0_i,"a",@progbits
	.sectionflags	@""
	.align	4
.nv.constant0._Z22wsum_reduction_partialP7ControlS0_i:
	.zero		916


//--------------------- .nv.constant0._Z10sumControlP7ControlS0_ --------------------------
	.section	.nv.constant0._Z10sumControlP7ControlS0_,"a",@progbits
	.sectionflags	@""
	.align	4
.nv.constant0._Z10sumControlP7ControlS0_:
	.zero		912


//--------------------- .nv.constant0._Z14wsum_reductionP7ControlS0_ --------------------------
	.section	.nv.constant0._Z14wsum_reductionP7ControlS0_,"a",@progbits
	.sectionflags	@""
	.align	4
.nv.constant0._Z14wsum_reductionP7ControlS0_:
	.zero		912


//--------------------- .nv.constant0._Z11genWCorrectP7ControlPfS1_S0_S0_ --------------------------
	.section	.nv.constant0._Z11genWCorrectP7ControlPfS1_S0_S0_,"a",@progbits
	.sectionflags	@""
	.align	4
.nv.constant0._Z11genWCorrectP7ControlPfS1_S0_S0_:
	.zero		936


//--------------------- .nv.constant0._Z4genWP7ControlPfS1_S0_ --------------------------
	.section	.nv.constant0._Z4genWP7ControlPfS1_S0_,"a",@progbits
	.sectionflags	@""
	.align	4
.nv.constant0._Z4genWP7ControlPfS1_S0_:
	.zero		928


//--------------------- .nv.constant0._Z10calcWTildePfS_S_ --------------------------
	.section	.nv.constant0._Z10calcWTildePfS_S_,"a",@progbits
	.sectionflags	@""
	.align	4
.nv.constant0._Z10calcWTildePfS_S_:
	.zero		920


//--------------------- .nv.constant0._Z14min_reduction2PfS_ --------------------------
	.section	.nv.constant0._Z14min_reduction2PfS_,"a",@progbits
	.sectionflags	@""
	.align	4
.nv.constant0._Z14min_reduction2PfS_:
	.zero		912


//--------------------- .nv.constant0._Z13min_reductionPfS_ --------------------------
	.section	.nv.constant0._Z13min_reductionPfS_,"a",@progbits
	.sectionflags	@""
	.align	4
.nv.constant0._Z13min_reductionPfS_:
	.zero		912


//--------------------- .nv.constant0._Z16calcRolloutCost2PfS_ --------------------------
	.section	.nv.constant0._Z16calcRolloutCost2PfS_,"a",@progbits
	.sectionflags	@""
	.align	4
.nv.constant0._Z16calcRolloutCost2PfS_:
	.zero		912


//--------------------- .nv.constant0._Z15calcRolloutCostPfS_ --------------------------
	.section	.nv.constant0._Z15calcRolloutCostPfS_,"a",@progbits
	.sectionflags	@""
	.align	4
.nv.constant0._Z15calcRolloutCostPfS_:
	.zero		912


//--------------------- .nv.constant0._Z7costFcnPfP5StateP5TrackS3_S3_P3ObsP3Pos --------------------------
	.section	.nv.constant0._Z7costFcnPfP5StateP5TrackS3_S3_P3ObsP3Pos,"a",@progbits
	.sectionflags	@""
	.align	4
.nv.constant0._Z7costFcnPfP5StateP5TrackS3_S3_P3ObsP3Pos:
	.zero		952


//--------------------- .nv.constant0._Z8genStateP5StateS0_P7Control --------------------------
	.section	.nv.constant0._Z8genStateP5StateS0_P7Control,"a",@progbits
	.sectionflags	@""
	.align	4
.nv.constant0._Z8genStateP5StateS0_P7Control:
	.zero		920


//--------------------- .nv.constant0._Z13genControlNewmP7ControlS0_ --------------------------
	.section	.nv.constant0._Z13genControlNewmP7ControlS0_,"a",@progbits
	.sectionflags	@""
	.align	4
.nv.constant0._Z13genControlNewmP7ControlS0_:
	.zero		920


//--------------------- .nv.constant0._Z10genControlP17curandStateXORWOWP7ControlS2_f --------------------------
	.section	.nv.constant0._Z10genControlP17curandStateXORWOWP7ControlS2_f,"a",@progbits
	.sectionflags	@""
	.align	4
.nv.constant0._Z10genControlP17curandStateXORWOWP7ControlS2_f:
	.zero		924


//--------------------- .nv.constant0._Z13genControlOldP17curandStateXORWOWP7ControlPff --------------------------
	.section	.nv.constant0._Z13genControlOldP17curandStateXORWOWP7ControlPff,"a",@progbits
	.sectionflags	@""
	.align	4
.nv.constant0._Z13genControlOldP17curandStateXORWOWP7ControlPff:
	.zero		924


//--------------------- .nv.constant0._Z10normalRandP17curandStateXORWOWPff --------------------------
	.section	.nv.constant0._Z10normalRandP17curandStateXORWOWPff,"a",@progbits
	.sectionflags	@""
	.align	4
.nv.constant0._Z10normalRandP17curandStateXORWOWPff:
	.zero		916


//--------------------- .nv.constant0._Z10initCurandP17curandStateXORWOWm --------------------------
	.section	.nv.constant0._Z10initCurandP17curandStateXORWOWm,"a",@progbits
	.sectionflags	@""
	.align	4
.nv.constant0._Z10initCurandP17curandStateXORWOWm:
	.zero		912


//--------------------- .nv.constant0._Z13sum_reductionPfS_ --------------------------
	.section	.nv.constant0._Z13sum_reductionPfS_,"a",@progbits
	.sectionflags	@""
	.align	4
.nv.constant0._Z13sum_reductionPfS_:
	.zero		912


//--------------------- SYMBOLS --------------------------

	.type		.nv.reservedSmem.offset0,@object
	.size		.nv.reservedSmem.offset0,0x4
	.type		.nv.reservedSmem.cap,@object
	.size		.nv.reservedSmem.cap,0x4
	.type		vprintf,@function
